//
// Generated by NVIDIA NVVM Compiler
//
// Compiler Build ID: CL-36424714
// Cuda compilation tools, release 13.0, V13.0.88
// Based on NVVM 20.0.0
//

.version 9.0
.target sm_100
.address_size 64

	// .globl	_Z16prepareCellStartPiS_i
// _ZZN3cub18CUB_300001_SM_10006detail6reduce28DeviceReduceSingleTileKernelINS2_10policy_hubIijN4cuda3std3__44plusIiEEE10Policy1000EPiSC_jS9_iiNS7_10__identityEEEvT0_T1_T2_T3_T4_T6_E12temp_storage has been demoted
// _ZZN3cub18CUB_300001_SM_10006detail6reduce18DeviceReduceKernelINS2_10policy_hubIijN4cuda3std3__44plusIiEEE10Policy1000EPijS9_iNS7_10__identityEEEvT0_PT3_T1_NS0_13GridEvenShareISH_EET2_T4_E12temp_storage has been demoted
// _ZZN3cub18CUB_300001_SM_10006detail6reduce28DeviceReduceSingleTileKernelINS2_10policy_hubIijN4cuda3std3__44plusIiEEE10Policy1000EPiSC_iS9_iiNS7_10__identityEEEvT0_T1_T2_T3_T4_T6_E12temp_storage has been demoted
// _ZZN3cub18CUB_300001_SM_10006detail6reduce28DeviceReduceSingleTileKernelINS2_10policy_hubIiyN4cuda3std3__44plusIiEEE10Policy1000EPiSC_yS9_iiNS7_10__identityEEEvT0_T1_T2_T3_T4_T6_E12temp_storage has been demoted
// _ZZN3cub18CUB_300001_SM_10006detail6reduce18DeviceReduceKernelINS2_10policy_hubIiyN4cuda3std3__44plusIiEEE10Policy1000EPiyS9_iNS7_10__identityEEEvT0_PT3_T1_NS0_13GridEvenShareISH_EET2_T4_E12temp_storage has been demoted
// _ZZN3cub18CUB_300001_SM_10006detail6reduce28DeviceReduceSingleTileKernelINS2_10policy_hubIiyN4cuda3std3__44plusIiEEE10Policy1000EPiSC_iS9_iiNS7_10__identityEEEvT0_T1_T2_T3_T4_T6_E12temp_storage has been demoted
.global .align 1 .b8 _ZN34_INTERNAL_7ac92b2d_4_k_cu_55b00f634cuda3std3__45__cpo5beginE[1];
.global .align 1 .b8 _ZN34_INTERNAL_7ac92b2d_4_k_cu_55b00f634cuda3std3__45__cpo3endE[1];
.global .align 1 .b8 _ZN34_INTERNAL_7ac92b2d_4_k_cu_55b00f634cuda3std3__45__cpo6cbeginE[1];
.global .align 1 .b8 _ZN34_INTERNAL_7ac92b2d_4_k_cu_55b00f634cuda3std3__45__cpo4cendE[1];
.global .align 1 .b8 _ZN34_INTERNAL_7ac92b2d_4_k_cu_55b00f634cuda3std3__45__cpo6rbeginE[1];
.global .align 1 .b8 _ZN34_INTERNAL_7ac92b2d_4_k_cu_55b00f634cuda3std3__45__cpo4rendE[1];
.global .align 1 .b8 _ZN34_INTERNAL_7ac92b2d_4_k_cu_55b00f634cuda3std3__45__cpo7crbeginE[1];
.global .align 1 .b8 _ZN34_INTERNAL_7ac92b2d_4_k_cu_55b00f634cuda3std3__45__cpo5crendE[1];
.global .align 1 .b8 _ZN34_INTERNAL_7ac92b2d_4_k_cu_55b00f634cuda3std3__436_GLOBAL__N__7ac92b2d_4_k_cu_55b00f636ignoreE[1];
.global .align 1 .b8 _ZN34_INTERNAL_7ac92b2d_4_k_cu_55b00f634cuda3std3__419piecewise_constructE[1];
.global .align 1 .b8 _ZN34_INTERNAL_7ac92b2d_4_k_cu_55b00f634cuda3std3__48in_placeE[1];
.global .align 1 .b8 _ZN34_INTERNAL_7ac92b2d_4_k_cu_55b00f634cuda3std3__420unreachable_sentinelE[1];
.global .align 1 .b8 _ZN34_INTERNAL_7ac92b2d_4_k_cu_55b00f634cuda3std3__47nulloptE[1];
.global .align 1 .b8 _ZN34_INTERNAL_7ac92b2d_4_k_cu_55b00f634cuda3std3__48unexpectE[1];
.global .align 1 .b8 _ZN34_INTERNAL_7ac92b2d_4_k_cu_55b00f634cuda3std6ranges3__45__cpo4swapE[1];
.global .align 1 .b8 _ZN34_INTERNAL_7ac92b2d_4_k_cu_55b00f634cuda3std6ranges3__45__cpo9iter_moveE[1];
.global .align 1 .b8 _ZN34_INTERNAL_7ac92b2d_4_k_cu_55b00f634cuda3std6ranges3__45__cpo5beginE[1];
.global .align 1 .b8 _ZN34_INTERNAL_7ac92b2d_4_k_cu_55b00f634cuda3std6ranges3__45__cpo3endE[1];
.global .align 1 .b8 _ZN34_INTERNAL_7ac92b2d_4_k_cu_55b00f634cuda3std6ranges3__45__cpo6cbeginE[1];
.global .align 1 .b8 _ZN34_INTERNAL_7ac92b2d_4_k_cu_55b00f634cuda3std6ranges3__45__cpo4cendE[1];
.global .align 1 .b8 _ZN34_INTERNAL_7ac92b2d_4_k_cu_55b00f634cuda3std6ranges3__45__cpo7advanceE[1];
.global .align 1 .b8 _ZN34_INTERNAL_7ac92b2d_4_k_cu_55b00f634cuda3std6ranges3__45__cpo9iter_swapE[1];
.global .align 1 .b8 _ZN34_INTERNAL_7ac92b2d_4_k_cu_55b00f634cuda3std6ranges3__45__cpo4nextE[1];
.global .align 1 .b8 _ZN34_INTERNAL_7ac92b2d_4_k_cu_55b00f634cuda3std6ranges3__45__cpo4prevE[1];
.global .align 1 .b8 _ZN34_INTERNAL_7ac92b2d_4_k_cu_55b00f634cuda3std6ranges3__45__cpo4dataE[1];
.global .align 1 .b8 _ZN34_INTERNAL_7ac92b2d_4_k_cu_55b00f634cuda3std6ranges3__45__cpo5cdataE[1];
.global .align 1 .b8 _ZN34_INTERNAL_7ac92b2d_4_k_cu_55b00f634cuda3std6ranges3__45__cpo4sizeE[1];
.global .align 1 .b8 _ZN34_INTERNAL_7ac92b2d_4_k_cu_55b00f634cuda3std6ranges3__45__cpo5ssizeE[1];
.global .align 1 .b8 _ZN34_INTERNAL_7ac92b2d_4_k_cu_55b00f634cuda3std6ranges3__45__cpo8distanceE[1];
.global .align 1 .b8 _ZN34_INTERNAL_7ac92b2d_4_k_cu_55b00f636thrust24THRUST_300001_SM_1000_NS8cuda_cub3parE[1];
.global .align 1 .b8 _ZN34_INTERNAL_7ac92b2d_4_k_cu_55b00f636thrust24THRUST_300001_SM_1000_NS8cuda_cub10par_nosyncE[1];
.global .align 1 .b8 _ZN34_INTERNAL_7ac92b2d_4_k_cu_55b00f636thrust24THRUST_300001_SM_1000_NS6system6detail10sequential3seqE[1];
.global .align 1 .b8 _ZN34_INTERNAL_7ac92b2d_4_k_cu_55b00f636thrust24THRUST_300001_SM_1000_NS6system3cpp3parE[1];
.global .align 1 .b8 _ZN34_INTERNAL_7ac92b2d_4_k_cu_55b00f636thrust24THRUST_300001_SM_1000_NS12placeholders2_1E[1];
.global .align 1 .b8 _ZN34_INTERNAL_7ac92b2d_4_k_cu_55b00f636thrust24THRUST_300001_SM_1000_NS12placeholders2_2E[1];
.global .align 1 .b8 _ZN34_INTERNAL_7ac92b2d_4_k_cu_55b00f636thrust24THRUST_300001_SM_1000_NS12placeholders2_3E[1];
.global .align 1 .b8 _ZN34_INTERNAL_7ac92b2d_4_k_cu_55b00f636thrust24THRUST_300001_SM_1000_NS12placeholders2_4E[1];
.global .align 1 .b8 _ZN34_INTERNAL_7ac92b2d_4_k_cu_55b00f636thrust24THRUST_300001_SM_1000_NS12placeholders2_5E[1];
.global .align 1 .b8 _ZN34_INTERNAL_7ac92b2d_4_k_cu_55b00f636thrust24THRUST_300001_SM_1000_NS12placeholders2_6E[1];
.global .align 1 .b8 _ZN34_INTERNAL_7ac92b2d_4_k_cu_55b00f636thrust24THRUST_300001_SM_1000_NS12placeholders2_7E[1];
.global .align 1 .b8 _ZN34_INTERNAL_7ac92b2d_4_k_cu_55b00f636thrust24THRUST_300001_SM_1000_NS12placeholders2_8E[1];
.global .align 1 .b8 _ZN34_INTERNAL_7ac92b2d_4_k_cu_55b00f636thrust24THRUST_300001_SM_1000_NS12placeholders2_9E[1];
.global .align 1 .b8 _ZN34_INTERNAL_7ac92b2d_4_k_cu_55b00f636thrust24THRUST_300001_SM_1000_NS12placeholders3_10E[1];
.global .align 1 .b8 _ZN34_INTERNAL_7ac92b2d_4_k_cu_55b00f636thrust24THRUST_300001_SM_1000_NS3seqE[1];
.global .align 1 .b8 _ZN34_INTERNAL_7ac92b2d_4_k_cu_55b00f636thrust24THRUST_300001_SM_1000_NS6deviceE[1];

.visible .entry _Z16prepareCellStartPiS_i(
	.param .u64 .ptr .align 1 _Z16prepareCellStartPiS_i_param_0,
	.param .u64 .ptr .align 1 _Z16prepareCellStartPiS_i_param_1,
	.param .u32 _Z16prepareCellStartPiS_i_param_2
)
{
	.reg .pred 	%p<4>;
	.reg .b32 	%r<11>;
	.reg .b64 	%rd<13>;

	ld.param.u64 	%rd3, [_Z16prepareCellStartPiS_i_param_0];
	ld.param.u64 	%rd4, [_Z16prepareCellStartPiS_i_param_1];
	ld.param.u32 	%r3, [_Z16prepareCellStartPiS_i_param_2];
	cvta.to.global.u64 	%rd1, %rd4;
	cvta.to.global.u64 	%rd2, %rd3;
	mov.u32 	%r4, %tid.x;
	mov.u32 	%r5, %ctaid.x;
	mov.u32 	%r6, %ntid.x;
	mad.lo.s32 	%r1, %r5, %r6, %r4;
	setp.ge.u32 	%p1, %r1, %r3;
	@%p1 bra 	$L__BB0_5;
	setp.ne.s32 	%p2, %r1, 0;
	@%p2 bra 	$L__BB0_3;
	ld.global.u32 	%r9, [%rd2];
	mul.wide.s32 	%rd11, %r9, 4;
	add.s64 	%rd12, %rd1, %rd11;
	mov.b32 	%r10, 0;
	st.global.u32 	[%rd12], %r10;
	bra.uni 	$L__BB0_5;
$L__BB0_3:
	mul.wide.u32 	%rd5, %r1, 4;
	add.s64 	%rd6, %rd2, %rd5;
	ld.global.u32 	%r2, [%rd6];
	add.s32 	%r7, %r1, -1;
	mul.wide.u32 	%rd7, %r7, 4;
	add.s64 	%rd8, %rd2, %rd7;
	ld.global.u32 	%r8, [%rd8];
	setp.eq.s32 	%p3, %r2, %r8;
	@%p3 bra 	$L__BB0_5;
	mul.wide.s32 	%rd9, %r2, 4;
	add.s64 	%rd10, %rd1, %rd9;
	st.global.u32 	[%rd10], %r1;
$L__BB0_5:
	ret;

}
	// .globl	_Z29resetIndicesAndCopyMembershipPiS_S_i
.visible .entry _Z29resetIndicesAndCopyMembershipPiS_S_i(
	.param .u64 .ptr .align 1 _Z29resetIndicesAndCopyMembershipPiS_S_i_param_0,
	.param .u64 .ptr .align 1 _Z29resetIndicesAndCopyMembershipPiS_S_i_param_1,
	.param .u64 .ptr .align 1 _Z29resetIndicesAndCopyMembershipPiS_S_i_param_2,
	.param .u32 _Z29resetIndicesAndCopyMembershipPiS_S_i_param_3
)
{
	.reg .pred 	%p<2>;
	.reg .b32 	%r<7>;
	.reg .b64 	%rd<11>;

	ld.param.u64 	%rd1, [_Z29resetIndicesAndCopyMembershipPiS_S_i_param_0];
	ld.param.u64 	%rd2, [_Z29resetIndicesAndCopyMembershipPiS_S_i_param_1];
	ld.param.u64 	%rd3, [_Z29resetIndicesAndCopyMembershipPiS_S_i_param_2];
	ld.param.u32 	%r2, [_Z29resetIndicesAndCopyMembershipPiS_S_i_param_3];
	mov.u32 	%r3, %tid.x;
	mov.u32 	%r4, %ctaid.x;
	mov.u32 	%r5, %ntid.x;
	mad.lo.s32 	%r1, %r4, %r5, %r3;
	setp.ge.s32 	%p1, %r1, %r2;
	@%p1 bra 	$L__BB1_2;
	cvta.to.global.u64 	%rd4, %rd1;
	cvta.to.global.u64 	%rd5, %rd2;
	cvta.to.global.u64 	%rd6, %rd3;
	mul.wide.s32 	%rd7, %r1, 4;
	add.s64 	%rd8, %rd4, %rd7;
	st.global.u32 	[%rd8], %r1;
	add.s64 	%rd9, %rd5, %rd7;
	ld.global.u32 	%r6, [%rd9];
	add.s64 	%rd10, %rd6, %rd7;
	st.global.u32 	[%rd10], %r6;
$L__BB1_2:
	ret;

}
	// .globl	_Z21calculateBestDistanceILi1EEvPfS0_S0_PiS1_S1_ii
.visible .entry _Z21calculateBestDistanceILi1EEvPfS0_S0_PiS1_S1_ii(
	.param .u64 .ptr .align 1 _Z21calculateBestDistanceILi1EEvPfS0_S0_PiS1_S1_ii_param_0,
	.param .u64 .ptr .align 1 _Z21calculateBestDistanceILi1EEvPfS0_S0_PiS1_S1_ii_param_1,
	.param .u64 .ptr .align 1 _Z21calculateBestDistanceILi1EEvPfS0_S0_PiS1_S1_ii_param_2,
	.param .u64 .ptr .align 1 _Z21calculateBestDistanceILi1EEvPfS0_S0_PiS1_S1_ii_param_3,
	.param .u64 .ptr .align 1 _Z21calculateBestDistanceILi1EEvPfS0_S0_PiS1_S1_ii_param_4,
	.param .u64 .ptr .align 1 _Z21calculateBestDistanceILi1EEvPfS0_S0_PiS1_S1_ii_param_5,
	.param .u32 _Z21calculateBestDistanceILi1EEvPfS0_S0_PiS1_S1_ii_param_6,
	.param .u32 _Z21calculateBestDistanceILi1EEvPfS0_S0_PiS1_S1_ii_param_7
)
{
	.reg .pred 	%p<41>;
	.reg .b32 	%r<113>;
	.reg .b32 	%f<161>;
	.reg .b64 	%rd<34>;

	ld.param.u64 	%rd11, [_Z21calculateBestDistanceILi1EEvPfS0_S0_PiS1_S1_ii_param_0];
	ld.param.u64 	%rd16, [_Z21calculateBestDistanceILi1EEvPfS0_S0_PiS1_S1_ii_param_1];
	ld.param.u64 	%rd12, [_Z21calculateBestDistanceILi1EEvPfS0_S0_PiS1_S1_ii_param_2];
	ld.param.u64 	%rd13, [_Z21calculateBestDistanceILi1EEvPfS0_S0_PiS1_S1_ii_param_3];
	ld.param.u64 	%rd14, [_Z21calculateBestDistanceILi1EEvPfS0_S0_PiS1_S1_ii_param_4];
	ld.param.u64 	%rd15, [_Z21calculateBestDistanceILi1EEvPfS0_S0_PiS1_S1_ii_param_5];
	ld.param.u32 	%r32, [_Z21calculateBestDistanceILi1EEvPfS0_S0_PiS1_S1_ii_param_6];
	ld.param.u32 	%r31, [_Z21calculateBestDistanceILi1EEvPfS0_S0_PiS1_S1_ii_param_7];
	cvta.to.global.u64 	%rd1, %rd16;
	mov.u32 	%r33, %tid.x;
	mov.u32 	%r34, %ctaid.x;
	mov.u32 	%r35, %ntid.x;
	mad.lo.s32 	%r1, %r34, %r35, %r33;
	setp.ge.u32 	%p1, %r1, %r32;
	@%p1 bra 	$L__BB2_17;
	cvta.to.global.u64 	%rd17, %rd11;
	setp.lt.s32 	%p2, %r31, 1;
	mul.wide.u32 	%rd18, %r1, 4;
	add.s64 	%rd2, %rd17, %rd18;
	mov.b32 	%r112, -1;
	@%p2 bra 	$L__BB2_14;
	ld.global.f32 	%f1, [%rd2];
	and.b32  	%r2, %r31, 15;
	setp.lt.u32 	%p3, %r31, 16;
	mov.f32 	%f157, 0f7F7FFFFF;
	mov.b32 	%r112, -1;
	mov.b32 	%r104, 0;
	@%p3 bra 	$L__BB2_5;
	and.b32  	%r104, %r31, 2147483632;
	add.s64 	%rd32, %rd1, 32;
	mov.f32 	%f157, 0f7F7FFFFF;
	mov.b32 	%r112, -1;
	mov.b32 	%r98, 0;
$L__BB2_4:
	.pragma "nounroll";
	ld.global.f32 	%f13, [%rd32+-32];
	sub.f32 	%f14, %f1, %f13;
	mul.f32 	%f15, %f14, %f14;
	add.f32 	%f16, %f15, 0f00000000;
	setp.lt.f32 	%p4, %f15, %f157;
	selp.f32 	%f17, %f16, %f157, %p4;
	selp.b32 	%r42, %r98, %r112, %p4;
	ld.global.f32 	%f18, [%rd32+-28];
	sub.f32 	%f19, %f1, %f18;
	mul.f32 	%f20, %f19, %f19;
	add.f32 	%f21, %f20, 0f00000000;
	setp.lt.f32 	%p5, %f20, %f17;
	selp.f32 	%f22, %f21, %f17, %p5;
	add.s32 	%r43, %r98, 1;
	selp.b32 	%r44, %r43, %r42, %p5;
	ld.global.f32 	%f23, [%rd32+-24];
	sub.f32 	%f24, %f1, %f23;
	mul.f32 	%f25, %f24, %f24;
	add.f32 	%f26, %f25, 0f00000000;
	setp.lt.f32 	%p6, %f25, %f22;
	selp.f32 	%f27, %f26, %f22, %p6;
	add.s32 	%r45, %r98, 2;
	selp.b32 	%r46, %r45, %r44, %p6;
	ld.global.f32 	%f28, [%rd32+-20];
	sub.f32 	%f29, %f1, %f28;
	mul.f32 	%f30, %f29, %f29;
	add.f32 	%f31, %f30, 0f00000000;
	setp.lt.f32 	%p7, %f30, %f27;
	selp.f32 	%f32, %f31, %f27, %p7;
	add.s32 	%r47, %r98, 3;
	selp.b32 	%r48, %r47, %r46, %p7;
	ld.global.f32 	%f33, [%rd32+-16];
	sub.f32 	%f34, %f1, %f33;
	mul.f32 	%f35, %f34, %f34;
	add.f32 	%f36, %f35, 0f00000000;
	setp.lt.f32 	%p8, %f35, %f32;
	selp.f32 	%f37, %f36, %f32, %p8;
	add.s32 	%r49, %r98, 4;
	selp.b32 	%r50, %r49, %r48, %p8;
	ld.global.f32 	%f38, [%rd32+-12];
	sub.f32 	%f39, %f1, %f38;
	mul.f32 	%f40, %f39, %f39;
	add.f32 	%f41, %f40, 0f00000000;
	setp.lt.f32 	%p9, %f40, %f37;
	selp.f32 	%f42, %f41, %f37, %p9;
	add.s32 	%r51, %r98, 5;
	selp.b32 	%r52, %r51, %r50, %p9;
	ld.global.f32 	%f43, [%rd32+-8];
	sub.f32 	%f44, %f1, %f43;
	mul.f32 	%f45, %f44, %f44;
	add.f32 	%f46, %f45, 0f00000000;
	setp.lt.f32 	%p10, %f45, %f42;
	selp.f32 	%f47, %f46, %f42, %p10;
	add.s32 	%r53, %r98, 6;
	selp.b32 	%r54, %r53, %r52, %p10;
	ld.global.f32 	%f48, [%rd32+-4];
	sub.f32 	%f49, %f1, %f48;
	mul.f32 	%f50, %f49, %f49;
	add.f32 	%f51, %f50, 0f00000000;
	setp.lt.f32 	%p11, %f50, %f47;
	selp.f32 	%f52, %f51, %f47, %p11;
	add.s32 	%r55, %r98, 7;
	selp.b32 	%r56, %r55, %r54, %p11;
	ld.global.f32 	%f53, [%rd32];
	sub.f32 	%f54, %f1, %f53;
	mul.f32 	%f55, %f54, %f54;
	add.f32 	%f56, %f55, 0f00000000;
	setp.lt.f32 	%p12, %f55, %f52;
	selp.f32 	%f57, %f56, %f52, %p12;
	add.s32 	%r57, %r98, 8;
	selp.b32 	%r58, %r57, %r56, %p12;
	ld.global.f32 	%f58, [%rd32+4];
	sub.f32 	%f59, %f1, %f58;
	mul.f32 	%f60, %f59, %f59;
	add.f32 	%f61, %f60, 0f00000000;
	setp.lt.f32 	%p13, %f60, %f57;
	selp.f32 	%f62, %f61, %f57, %p13;
	add.s32 	%r59, %r98, 9;
	selp.b32 	%r60, %r59, %r58, %p13;
	ld.global.f32 	%f63, [%rd32+8];
	sub.f32 	%f64, %f1, %f63;
	mul.f32 	%f65, %f64, %f64;
	add.f32 	%f66, %f65, 0f00000000;
	setp.lt.f32 	%p14, %f65, %f62;
	selp.f32 	%f67, %f66, %f62, %p14;
	add.s32 	%r61, %r98, 10;
	selp.b32 	%r62, %r61, %r60, %p14;
	ld.global.f32 	%f68, [%rd32+12];
	sub.f32 	%f69, %f1, %f68;
	mul.f32 	%f70, %f69, %f69;
	add.f32 	%f71, %f70, 0f00000000;
	setp.lt.f32 	%p15, %f70, %f67;
	selp.f32 	%f72, %f71, %f67, %p15;
	add.s32 	%r63, %r98, 11;
	selp.b32 	%r64, %r63, %r62, %p15;
	ld.global.f32 	%f73, [%rd32+16];
	sub.f32 	%f74, %f1, %f73;
	mul.f32 	%f75, %f74, %f74;
	add.f32 	%f76, %f75, 0f00000000;
	setp.lt.f32 	%p16, %f75, %f72;
	selp.f32 	%f77, %f76, %f72, %p16;
	add.s32 	%r65, %r98, 12;
	selp.b32 	%r66, %r65, %r64, %p16;
	ld.global.f32 	%f78, [%rd32+20];
	sub.f32 	%f79, %f1, %f78;
	mul.f32 	%f80, %f79, %f79;
	add.f32 	%f81, %f80, 0f00000000;
	setp.lt.f32 	%p17, %f80, %f77;
	selp.f32 	%f82, %f81, %f77, %p17;
	add.s32 	%r67, %r98, 13;
	selp.b32 	%r68, %r67, %r66, %p17;
	ld.global.f32 	%f83, [%rd32+24];
	sub.f32 	%f84, %f1, %f83;
	mul.f32 	%f85, %f84, %f84;
	add.f32 	%f86, %f85, 0f00000000;
	setp.lt.f32 	%p18, %f85, %f82;
	selp.f32 	%f87, %f86, %f82, %p18;
	add.s32 	%r69, %r98, 14;
	selp.b32 	%r70, %r69, %r68, %p18;
	ld.global.f32 	%f88, [%rd32+28];
	sub.f32 	%f89, %f1, %f88;
	mul.f32 	%f90, %f89, %f89;
	add.f32 	%f91, %f90, 0f00000000;
	setp.lt.f32 	%p19, %f90, %f87;
	selp.f32 	%f157, %f91, %f87, %p19;
	add.s32 	%r71, %r98, 15;
	selp.b32 	%r112, %r71, %r70, %p19;
	add.s64 	%rd32, %rd32, 64;
	add.s32 	%r98, %r98, 16;
	setp.ne.s32 	%p20, %r98, %r104;
	@%p20 bra 	$L__BB2_4;
$L__BB2_5:
	setp.eq.s32 	%p21, %r2, 0;
	@%p21 bra 	$L__BB2_14;
	and.b32  	%r11, %r31, 7;
	setp.lt.u32 	%p22, %r2, 8;
	@%p22 bra 	$L__BB2_8;
	mul.wide.u32 	%rd19, %r104, 4;
	add.s64 	%rd20, %rd1, %rd19;
	ld.global.f32 	%f92, [%rd20];
	sub.f32 	%f93, %f1, %f92;
	mul.f32 	%f94, %f93, %f93;
	add.f32 	%f95, %f94, 0f00000000;
	setp.lt.f32 	%p23, %f94, %f157;
	selp.f32 	%f96, %f95, %f157, %p23;
	selp.b32 	%r73, %r104, %r112, %p23;
	add.s32 	%r74, %r104, 1;
	ld.global.f32 	%f97, [%rd20+4];
	sub.f32 	%f98, %f1, %f97;
	mul.f32 	%f99, %f98, %f98;
	add.f32 	%f100, %f99, 0f00000000;
	setp.lt.f32 	%p24, %f99, %f96;
	selp.f32 	%f101, %f100, %f96, %p24;
	selp.b32 	%r75, %r74, %r73, %p24;
	add.s32 	%r76, %r104, 2;
	ld.global.f32 	%f102, [%rd20+8];
	sub.f32 	%f103, %f1, %f102;
	mul.f32 	%f104, %f103, %f103;
	add.f32 	%f105, %f104, 0f00000000;
	setp.lt.f32 	%p25, %f104, %f101;
	selp.f32 	%f106, %f105, %f101, %p25;
	selp.b32 	%r77, %r76, %r75, %p25;
	add.s32 	%r78, %r104, 3;
	ld.global.f32 	%f107, [%rd20+12];
	sub.f32 	%f108, %f1, %f107;
	mul.f32 	%f109, %f108, %f108;
	add.f32 	%f110, %f109, 0f00000000;
	setp.lt.f32 	%p26, %f109, %f106;
	selp.f32 	%f111, %f110, %f106, %p26;
	selp.b32 	%r79, %r78, %r77, %p26;
	add.s32 	%r80, %r104, 4;
	ld.global.f32 	%f112, [%rd20+16];
	sub.f32 	%f113, %f1, %f112;
	mul.f32 	%f114, %f113, %f113;
	add.f32 	%f115, %f114, 0f00000000;
	setp.lt.f32 	%p27, %f114, %f111;
	selp.f32 	%f116, %f115, %f111, %p27;
	selp.b32 	%r81, %r80, %r79, %p27;
	add.s32 	%r82, %r104, 5;
	ld.global.f32 	%f117, [%rd20+20];
	sub.f32 	%f118, %f1, %f117;
	mul.f32 	%f119, %f118, %f118;
	add.f32 	%f120, %f119, 0f00000000;
	setp.lt.f32 	%p28, %f119, %f116;
	selp.f32 	%f121, %f120, %f116, %p28;
	selp.b32 	%r83, %r82, %r81, %p28;
	add.s32 	%r84, %r104, 6;
	ld.global.f32 	%f122, [%rd20+24];
	sub.f32 	%f123, %f1, %f122;
	mul.f32 	%f124, %f123, %f123;
	add.f32 	%f125, %f124, 0f00000000;
	setp.lt.f32 	%p29, %f124, %f121;
	selp.f32 	%f126, %f125, %f121, %p29;
	selp.b32 	%r85, %r84, %r83, %p29;
	add.s32 	%r86, %r104, 7;
	ld.global.f32 	%f127, [%rd20+28];
	sub.f32 	%f128, %f1, %f127;
	mul.f32 	%f129, %f128, %f128;
	add.f32 	%f130, %f129, 0f00000000;
	setp.lt.f32 	%p30, %f129, %f126;
	selp.f32 	%f157, %f130, %f126, %p30;
	selp.b32 	%r112, %r86, %r85, %p30;
	add.s32 	%r104, %r104, 8;
$L__BB2_8:
	setp.eq.s32 	%p31, %r11, 0;
	@%p31 bra 	$L__BB2_14;
	and.b32  	%r17, %r31, 3;
	setp.lt.u32 	%p32, %r11, 4;
	@%p32 bra 	$L__BB2_11;
	mul.wide.u32 	%rd21, %r104, 4;
	add.s64 	%rd22, %rd1, %rd21;
	ld.global.f32 	%f131, [%rd22];
	sub.f32 	%f132, %f1, %f131;
	mul.f32 	%f133, %f132, %f132;
	add.f32 	%f134, %f133, 0f00000000;
	setp.lt.f32 	%p33, %f133, %f157;
	selp.f32 	%f135, %f134, %f157, %p33;
	selp.b32 	%r88, %r104, %r112, %p33;
	add.s32 	%r89, %r104, 1;
	ld.global.f32 	%f136, [%rd22+4];
	sub.f32 	%f137, %f1, %f136;
	mul.f32 	%f138, %f137, %f137;
	add.f32 	%f139, %f138, 0f00000000;
	setp.lt.f32 	%p34, %f138, %f135;
	selp.f32 	%f140, %f139, %f135, %p34;
	selp.b32 	%r90, %r89, %r88, %p34;
	add.s32 	%r91, %r104, 2;
	ld.global.f32 	%f141, [%rd22+8];
	sub.f32 	%f142, %f1, %f141;
	mul.f32 	%f143, %f142, %f142;
	add.f32 	%f144, %f143, 0f00000000;
	setp.lt.f32 	%p35, %f143, %f140;
	selp.f32 	%f145, %f144, %f140, %p35;
	selp.b32 	%r92, %r91, %r90, %p35;
	add.s32 	%r93, %r104, 3;
	ld.global.f32 	%f146, [%rd22+12];
	sub.f32 	%f147, %f1, %f146;
	mul.f32 	%f148, %f147, %f147;
	add.f32 	%f149, %f148, 0f00000000;
	setp.lt.f32 	%p36, %f148, %f145;
	selp.f32 	%f157, %f149, %f145, %p36;
	selp.b32 	%r112, %r93, %r92, %p36;
	add.s32 	%r104, %r104, 4;
$L__BB2_11:
	setp.eq.s32 	%p37, %r17, 0;
	@%p37 bra 	$L__BB2_14;
	mul.wide.u32 	%rd23, %r104, 4;
	add.s64 	%rd33, %rd1, %rd23;
	neg.s32 	%r109, %r17;
$L__BB2_13:
	.pragma "nounroll";
	ld.global.f32 	%f150, [%rd33];
	sub.f32 	%f151, %f1, %f150;
	mul.f32 	%f152, %f151, %f151;
	add.f32 	%f153, %f152, 0f00000000;
	setp.lt.f32 	%p38, %f152, %f157;
	selp.f32 	%f157, %f153, %f157, %p38;
	selp.b32 	%r112, %r104, %r112, %p38;
	add.s32 	%r104, %r104, 1;
	add.s64 	%rd33, %rd33, 4;
	add.s32 	%r109, %r109, 1;
	setp.ne.s32 	%p39, %r109, 0;
	@%p39 bra 	$L__BB2_13;
$L__BB2_14:
	cvta.to.global.u64 	%rd24, %rd15;
	add.s64 	%rd9, %rd24, %rd18;
	mov.b32 	%r94, 0;
	st.global.u32 	[%rd9], %r94;
	cvta.to.global.u64 	%rd26, %rd13;
	add.s64 	%rd10, %rd26, %rd18;
	ld.global.u32 	%r95, [%rd10];
	setp.eq.s32 	%p40, %r95, %r112;
	@%p40 bra 	$L__BB2_16;
	st.global.u32 	[%rd10], %r112;
	mov.b32 	%r96, 1;
	st.global.u32 	[%rd9], %r96;
$L__BB2_16:
	cvta.to.global.u64 	%rd27, %rd14;
	mul.wide.s32 	%rd28, %r112, 4;
	add.s64 	%rd29, %rd27, %rd28;
	atom.global.add.u32 	%r97, [%rd29], 1;
	cvta.to.global.u64 	%rd30, %rd12;
	add.s64 	%rd31, %rd30, %rd28;
	ld.global.f32 	%f154, [%rd2];
	atom.global.add.f32 	%f155, [%rd31], %f154;
$L__BB2_17:
	ret;

}
	// .globl	_Z21calculateBestDistanceILi2EEvPfS0_S0_PiS1_S1_ii
.visible .entry _Z21calculateBestDistanceILi2EEvPfS0_S0_PiS1_S1_ii(
	.param .u64 .ptr .align 1 _Z21calculateBestDistanceILi2EEvPfS0_S0_PiS1_S1_ii_param_0,
	.param .u64 .ptr .align 1 _Z21calculateBestDistanceILi2EEvPfS0_S0_PiS1_S1_ii_param_1,
	.param .u64 .ptr .align 1 _Z21calculateBestDistanceILi2EEvPfS0_S0_PiS1_S1_ii_param_2,
	.param .u64 .ptr .align 1 _Z21calculateBestDistanceILi2EEvPfS0_S0_PiS1_S1_ii_param_3,
	.param .u64 .ptr .align 1 _Z21calculateBestDistanceILi2EEvPfS0_S0_PiS1_S1_ii_param_4,
	.param .u64 .ptr .align 1 _Z21calculateBestDistanceILi2EEvPfS0_S0_PiS1_S1_ii_param_5,
	.param .u32 _Z21calculateBestDistanceILi2EEvPfS0_S0_PiS1_S1_ii_param_6,
	.param .u32 _Z21calculateBestDistanceILi2EEvPfS0_S0_PiS1_S1_ii_param_7
)
{
	.reg .pred 	%p<27>;
	.reg .b32 	%r<80>;
	.reg .b32 	%f<127>;
	.reg .b64 	%rd<47>;

	ld.param.u64 	%rd10, [_Z21calculateBestDistanceILi2EEvPfS0_S0_PiS1_S1_ii_param_0];
	ld.param.u64 	%rd15, [_Z21calculateBestDistanceILi2EEvPfS0_S0_PiS1_S1_ii_param_1];
	ld.param.u64 	%rd11, [_Z21calculateBestDistanceILi2EEvPfS0_S0_PiS1_S1_ii_param_2];
	ld.param.u64 	%rd12, [_Z21calculateBestDistanceILi2EEvPfS0_S0_PiS1_S1_ii_param_3];
	ld.param.u64 	%rd13, [_Z21calculateBestDistanceILi2EEvPfS0_S0_PiS1_S1_ii_param_4];
	ld.param.u64 	%rd14, [_Z21calculateBestDistanceILi2EEvPfS0_S0_PiS1_S1_ii_param_5];
	ld.param.u32 	%r24, [_Z21calculateBestDistanceILi2EEvPfS0_S0_PiS1_S1_ii_param_6];
	ld.param.u32 	%r25, [_Z21calculateBestDistanceILi2EEvPfS0_S0_PiS1_S1_ii_param_7];
	cvta.to.global.u64 	%rd1, %rd15;
	mov.u32 	%r26, %tid.x;
	mov.u32 	%r27, %ctaid.x;
	mov.u32 	%r28, %ntid.x;
	mad.lo.s32 	%r1, %r27, %r28, %r26;
	setp.ge.u32 	%p1, %r1, %r24;
	@%p1 bra 	$L__BB3_16;
	cvta.to.global.u64 	%rd16, %rd10;
	setp.lt.s32 	%p2, %r25, 1;
	mul.wide.u32 	%rd17, %r1, 4;
	add.s64 	%rd2, %rd16, %rd17;
	add.s32 	%r30, %r24, %r1;
	mul.wide.u32 	%rd18, %r30, 4;
	add.s64 	%rd3, %rd16, %rd18;
	mov.b32 	%r79, -1;
	@%p2 bra 	$L__BB3_13;
	and.b32  	%r2, %r25, 7;
	setp.lt.u32 	%p3, %r25, 8;
	mov.f32 	%f124, 0f7F7FFFFF;
	mov.b32 	%r79, -1;
	mov.b32 	%r74, 0;
	@%p3 bra 	$L__BB3_5;
	and.b32  	%r74, %r25, 2147483640;
	ld.global.f32 	%f1, [%rd2];
	ld.global.f32 	%f2, [%rd3];
	mul.wide.u32 	%rd4, %r25, 4;
	add.s64 	%rd46, %rd1, 16;
	mov.f32 	%f124, 0f7F7FFFFF;
	mov.b32 	%r79, -1;
	mov.b32 	%r68, 0;
$L__BB3_4:
	.pragma "nounroll";
	ld.global.f32 	%f12, [%rd46+-16];
	sub.f32 	%f13, %f1, %f12;
	fma.rn.f32 	%f14, %f13, %f13, 0f00000000;
	add.s64 	%rd19, %rd46, %rd4;
	ld.global.f32 	%f15, [%rd19+-16];
	sub.f32 	%f16, %f2, %f15;
	fma.rn.f32 	%f17, %f16, %f16, %f14;
	setp.lt.f32 	%p4, %f17, %f124;
	selp.f32 	%f18, %f17, %f124, %p4;
	selp.b32 	%r36, %r68, %r79, %p4;
	ld.global.f32 	%f19, [%rd46+-12];
	sub.f32 	%f20, %f1, %f19;
	fma.rn.f32 	%f21, %f20, %f20, 0f00000000;
	ld.global.f32 	%f22, [%rd19+-12];
	sub.f32 	%f23, %f2, %f22;
	fma.rn.f32 	%f24, %f23, %f23, %f21;
	setp.lt.f32 	%p5, %f24, %f18;
	selp.f32 	%f25, %f24, %f18, %p5;
	add.s32 	%r37, %r68, 1;
	selp.b32 	%r38, %r37, %r36, %p5;
	ld.global.f32 	%f26, [%rd46+-8];
	sub.f32 	%f27, %f1, %f26;
	fma.rn.f32 	%f28, %f27, %f27, 0f00000000;
	ld.global.f32 	%f29, [%rd19+-8];
	sub.f32 	%f30, %f2, %f29;
	fma.rn.f32 	%f31, %f30, %f30, %f28;
	setp.lt.f32 	%p6, %f31, %f25;
	selp.f32 	%f32, %f31, %f25, %p6;
	add.s32 	%r39, %r68, 2;
	selp.b32 	%r40, %r39, %r38, %p6;
	ld.global.f32 	%f33, [%rd46+-4];
	sub.f32 	%f34, %f1, %f33;
	fma.rn.f32 	%f35, %f34, %f34, 0f00000000;
	ld.global.f32 	%f36, [%rd19+-4];
	sub.f32 	%f37, %f2, %f36;
	fma.rn.f32 	%f38, %f37, %f37, %f35;
	setp.lt.f32 	%p7, %f38, %f32;
	selp.f32 	%f39, %f38, %f32, %p7;
	add.s32 	%r41, %r68, 3;
	selp.b32 	%r42, %r41, %r40, %p7;
	ld.global.f32 	%f40, [%rd46];
	sub.f32 	%f41, %f1, %f40;
	fma.rn.f32 	%f42, %f41, %f41, 0f00000000;
	ld.global.f32 	%f43, [%rd19];
	sub.f32 	%f44, %f2, %f43;
	fma.rn.f32 	%f45, %f44, %f44, %f42;
	setp.lt.f32 	%p8, %f45, %f39;
	selp.f32 	%f46, %f45, %f39, %p8;
	add.s32 	%r43, %r68, 4;
	selp.b32 	%r44, %r43, %r42, %p8;
	ld.global.f32 	%f47, [%rd46+4];
	sub.f32 	%f48, %f1, %f47;
	fma.rn.f32 	%f49, %f48, %f48, 0f00000000;
	ld.global.f32 	%f50, [%rd19+4];
	sub.f32 	%f51, %f2, %f50;
	fma.rn.f32 	%f52, %f51, %f51, %f49;
	setp.lt.f32 	%p9, %f52, %f46;
	selp.f32 	%f53, %f52, %f46, %p9;
	add.s32 	%r45, %r68, 5;
	selp.b32 	%r46, %r45, %r44, %p9;
	ld.global.f32 	%f54, [%rd46+8];
	sub.f32 	%f55, %f1, %f54;
	fma.rn.f32 	%f56, %f55, %f55, 0f00000000;
	ld.global.f32 	%f57, [%rd19+8];
	sub.f32 	%f58, %f2, %f57;
	fma.rn.f32 	%f59, %f58, %f58, %f56;
	setp.lt.f32 	%p10, %f59, %f53;
	selp.f32 	%f60, %f59, %f53, %p10;
	add.s32 	%r47, %r68, 6;
	selp.b32 	%r48, %r47, %r46, %p10;
	ld.global.f32 	%f61, [%rd46+12];
	sub.f32 	%f62, %f1, %f61;
	fma.rn.f32 	%f63, %f62, %f62, 0f00000000;
	ld.global.f32 	%f64, [%rd19+12];
	sub.f32 	%f65, %f2, %f64;
	fma.rn.f32 	%f66, %f65, %f65, %f63;
	setp.lt.f32 	%p11, %f66, %f60;
	selp.f32 	%f124, %f66, %f60, %p11;
	add.s32 	%r49, %r68, 7;
	selp.b32 	%r79, %r49, %r48, %p11;
	add.s64 	%rd46, %rd46, 32;
	add.s32 	%r68, %r68, 8;
	setp.ne.s32 	%p12, %r68, %r74;
	@%p12 bra 	$L__BB3_4;
$L__BB3_5:
	setp.eq.s32 	%p13, %r2, 0;
	@%p13 bra 	$L__BB3_13;
	and.b32  	%r11, %r25, 3;
	setp.lt.u32 	%p14, %r2, 4;
	@%p14 bra 	$L__BB3_8;
	ld.global.f32 	%f67, [%rd2];
	mul.wide.u32 	%rd20, %r74, 4;
	add.s64 	%rd21, %rd1, %rd20;
	ld.global.f32 	%f68, [%rd21];
	sub.f32 	%f69, %f67, %f68;
	fma.rn.f32 	%f70, %f69, %f69, 0f00000000;
	ld.global.f32 	%f71, [%rd3];
	add.s32 	%r51, %r25, %r74;
	mul.wide.u32 	%rd22, %r51, 4;
	add.s64 	%rd23, %rd1, %rd22;
	ld.global.f32 	%f72, [%rd23];
	sub.f32 	%f73, %f71, %f72;
	fma.rn.f32 	%f74, %f73, %f73, %f70;
	setp.lt.f32 	%p15, %f74, %f124;
	selp.f32 	%f75, %f74, %f124, %p15;
	selp.b32 	%r52, %r74, %r79, %p15;
	add.s32 	%r53, %r74, 1;
	ld.global.f32 	%f76, [%rd21+4];
	sub.f32 	%f77, %f67, %f76;
	fma.rn.f32 	%f78, %f77, %f77, 0f00000000;
	mul.wide.u32 	%rd24, %r25, 4;
	add.s64 	%rd25, %rd21, %rd24;
	ld.global.f32 	%f79, [%rd25+4];
	sub.f32 	%f80, %f71, %f79;
	fma.rn.f32 	%f81, %f80, %f80, %f78;
	setp.lt.f32 	%p16, %f81, %f75;
	selp.f32 	%f82, %f81, %f75, %p16;
	selp.b32 	%r54, %r53, %r52, %p16;
	add.s32 	%r55, %r74, 2;
	ld.global.f32 	%f83, [%rd21+8];
	sub.f32 	%f84, %f67, %f83;
	fma.rn.f32 	%f85, %f84, %f84, 0f00000000;
	ld.global.f32 	%f86, [%rd25+8];
	sub.f32 	%f87, %f71, %f86;
	fma.rn.f32 	%f88, %f87, %f87, %f85;
	setp.lt.f32 	%p17, %f88, %f82;
	selp.f32 	%f89, %f88, %f82, %p17;
	selp.b32 	%r56, %r55, %r54, %p17;
	add.s32 	%r57, %r74, 3;
	ld.global.f32 	%f90, [%rd21+12];
	sub.f32 	%f91, %f67, %f90;
	fma.rn.f32 	%f92, %f91, %f91, 0f00000000;
	ld.global.f32 	%f93, [%rd25+12];
	sub.f32 	%f94, %f71, %f93;
	fma.rn.f32 	%f95, %f94, %f94, %f92;
	setp.lt.f32 	%p18, %f95, %f89;
	selp.f32 	%f124, %f95, %f89, %p18;
	selp.b32 	%r79, %r57, %r56, %p18;
	add.s32 	%r74, %r74, 4;
$L__BB3_8:
	setp.eq.s32 	%p19, %r11, 0;
	@%p19 bra 	$L__BB3_13;
	setp.eq.s32 	%p20, %r11, 1;
	@%p20 bra 	$L__BB3_11;
	ld.global.f32 	%f96, [%rd2];
	mul.wide.u32 	%rd26, %r74, 4;
	add.s64 	%rd27, %rd1, %rd26;
	ld.global.f32 	%f97, [%rd27];
	sub.f32 	%f98, %f96, %f97;
	fma.rn.f32 	%f99, %f98, %f98, 0f00000000;
	ld.global.f32 	%f100, [%rd3];
	add.s32 	%r59, %r25, %r74;
	mul.wide.u32 	%rd28, %r59, 4;
	add.s64 	%rd29, %rd1, %rd28;
	ld.global.f32 	%f101, [%rd29];
	sub.f32 	%f102, %f100, %f101;
	fma.rn.f32 	%f103, %f102, %f102, %f99;
	setp.lt.f32 	%p21, %f103, %f124;
	selp.f32 	%f104, %f103, %f124, %p21;
	selp.b32 	%r60, %r74, %r79, %p21;
	add.s32 	%r61, %r74, 1;
	ld.global.f32 	%f105, [%rd27+4];
	sub.f32 	%f106, %f96, %f105;
	fma.rn.f32 	%f107, %f106, %f106, 0f00000000;
	mul.wide.u32 	%rd30, %r25, 4;
	add.s64 	%rd31, %rd27, %rd30;
	ld.global.f32 	%f108, [%rd31+4];
	sub.f32 	%f109, %f100, %f108;
	fma.rn.f32 	%f110, %f109, %f109, %f107;
	setp.lt.f32 	%p22, %f110, %f104;
	selp.f32 	%f124, %f110, %f104, %p22;
	selp.b32 	%r79, %r61, %r60, %p22;
	add.s32 	%r74, %r74, 2;
$L__BB3_11:
	and.b32  	%r62, %r25, 1;
	setp.eq.b32 	%p23, %r62, 1;
	not.pred 	%p24, %p23;
	@%p24 bra 	$L__BB3_13;
	ld.global.f32 	%f111, [%rd2];
	mul.wide.u32 	%rd32, %r74, 4;
	add.s64 	%rd33, %rd1, %rd32;
	ld.global.f32 	%f112, [%rd33];
	sub.f32 	%f113, %f111, %f112;
	fma.rn.f32 	%f114, %f113, %f113, 0f00000000;
	ld.global.f32 	%f115, [%rd3];
	add.s32 	%r63, %r25, %r74;
	mul.wide.u32 	%rd34, %r63, 4;
	add.s64 	%rd35, %rd1, %rd34;
	ld.global.f32 	%f116, [%rd35];
	sub.f32 	%f117, %f115, %f116;
	fma.rn.f32 	%f118, %f117, %f117, %f114;
	setp.lt.f32 	%p25, %f118, %f124;
	selp.b32 	%r79, %r74, %r79, %p25;
$L__BB3_13:
	cvta.to.global.u64 	%rd36, %rd14;
	mul.wide.u32 	%rd37, %r1, 4;
	add.s64 	%rd8, %rd36, %rd37;
	mov.b32 	%r64, 0;
	st.global.u32 	[%rd8], %r64;
	cvta.to.global.u64 	%rd38, %rd12;
	add.s64 	%rd9, %rd38, %rd37;
	ld.global.u32 	%r65, [%rd9];
	setp.eq.s32 	%p26, %r65, %r79;
	@%p26 bra 	$L__BB3_15;
	st.global.u32 	[%rd9], %r79;
	mov.b32 	%r66, 1;
	st.global.u32 	[%rd8], %r66;
$L__BB3_15:
	cvta.to.global.u64 	%rd39, %rd13;
	mul.wide.s32 	%rd40, %r79, 4;
	add.s64 	%rd41, %rd39, %rd40;
	atom.global.add.u32 	%r67, [%rd41], 1;
	cvta.to.global.u64 	%rd42, %rd11;
	add.s64 	%rd43, %rd42, %rd40;
	ld.global.f32 	%f119, [%rd2];
	atom.global.add.f32 	%f120, [%rd43], %f119;
	mul.wide.s32 	%rd44, %r25, 4;
	add.s64 	%rd45, %rd43, %rd44;
	ld.global.f32 	%f121, [%rd3];
	atom.global.add.f32 	%f122, [%rd45], %f121;
$L__BB3_16:
	ret;

}
	// .globl	_Z21calculateBestDistanceILi3EEvPfS0_S0_PiS1_S1_ii
.visible .entry _Z21calculateBestDistanceILi3EEvPfS0_S0_PiS1_S1_ii(
	.param .u64 .ptr .align 1 _Z21calculateBestDistanceILi3EEvPfS0_S0_PiS1_S1_ii_param_0,
	.param .u64 .ptr .align 1 _Z21calculateBestDistanceILi3EEvPfS0_S0_PiS1_S1_ii_param_1,
	.param .u64 .ptr .align 1 _Z21calculateBestDistanceILi3EEvPfS0_S0_PiS1_S1_ii_param_2,
	.param .u64 .ptr .align 1 _Z21calculateBestDistanceILi3EEvPfS0_S0_PiS1_S1_ii_param_3,
	.param .u64 .ptr .align 1 _Z21calculateBestDistanceILi3EEvPfS0_S0_PiS1_S1_ii_param_4,
	.param .u64 .ptr .align 1 _Z21calculateBestDistanceILi3EEvPfS0_S0_PiS1_S1_ii_param_5,
	.param .u32 _Z21calculateBestDistanceILi3EEvPfS0_S0_PiS1_S1_ii_param_6,
	.param .u32 _Z21calculateBestDistanceILi3EEvPfS0_S0_PiS1_S1_ii_param_7
)
{
	.reg .pred 	%p<17>;
	.reg .b32 	%r<65>;
	.reg .b32 	%f<93>;
	.reg .b64 	%rd<59>;

	ld.param.u64 	%rd15, [_Z21calculateBestDistanceILi3EEvPfS0_S0_PiS1_S1_ii_param_0];
	ld.param.u64 	%rd16, [_Z21calculateBestDistanceILi3EEvPfS0_S0_PiS1_S1_ii_param_1];
	ld.param.u32 	%r21, [_Z21calculateBestDistanceILi3EEvPfS0_S0_PiS1_S1_ii_param_6];
	ld.param.u32 	%r22, [_Z21calculateBestDistanceILi3EEvPfS0_S0_PiS1_S1_ii_param_7];
	cvta.to.global.u64 	%rd1, %rd16;
	cvta.to.global.u64 	%rd2, %rd15;
	mov.u32 	%r23, %tid.x;
	mov.u32 	%r24, %ctaid.x;
	mov.u32 	%r25, %ntid.x;
	mad.lo.s32 	%r1, %r24, %r25, %r23;
	setp.ge.u32 	%p1, %r1, %r21;
	@%p1 bra 	$L__BB4_13;
	setp.lt.s32 	%p2, %r22, 1;
	mul.wide.u32 	%rd17, %r1, 4;
	add.s64 	%rd3, %rd2, %rd17;
	mov.b32 	%r64, -1;
	@%p2 bra 	$L__BB4_10;
	and.b32  	%r2, %r22, 3;
	setp.lt.u32 	%p3, %r22, 4;
	add.s32 	%r30, %r21, %r1;
	mul.wide.u32 	%rd18, %r30, 4;
	add.s64 	%rd4, %rd2, %rd18;
	add.s32 	%r31, %r30, %r21;
	mul.wide.u32 	%rd19, %r31, 4;
	add.s64 	%rd5, %rd2, %rd19;
	mov.f32 	%f91, 0f7F7FFFFF;
	mov.b32 	%r64, -1;
	mov.b32 	%r62, 0;
	@%p3 bra 	$L__BB4_5;
	and.b32  	%r62, %r22, 2147483644;
	ld.global.f32 	%f1, [%rd3];
	ld.global.f32 	%f2, [%rd4];
	ld.global.f32 	%f3, [%rd5];
	mul.wide.u32 	%rd6, %r22, 4;
	shl.b32 	%r55, %r22, 1;
	mov.f32 	%f91, 0f7F7FFFFF;
	mov.b32 	%r64, -1;
	mov.b32 	%r56, 0;
	mov.u64 	%rd58, %rd1;
$L__BB4_4:
	.pragma "nounroll";
	ld.global.f32 	%f11, [%rd58];
	sub.f32 	%f12, %f1, %f11;
	fma.rn.f32 	%f13, %f12, %f12, 0f00000000;
	add.s64 	%rd20, %rd58, %rd6;
	ld.global.f32 	%f14, [%rd20];
	sub.f32 	%f15, %f2, %f14;
	fma.rn.f32 	%f16, %f15, %f15, %f13;
	mul.wide.u32 	%rd21, %r55, 4;
	add.s64 	%rd22, %rd1, %rd21;
	ld.global.f32 	%f17, [%rd22];
	sub.f32 	%f18, %f3, %f17;
	fma.rn.f32 	%f19, %f18, %f18, %f16;
	setp.lt.f32 	%p4, %f19, %f91;
	selp.f32 	%f20, %f19, %f91, %p4;
	selp.b32 	%r34, %r56, %r64, %p4;
	ld.global.f32 	%f21, [%rd58+4];
	sub.f32 	%f22, %f1, %f21;
	fma.rn.f32 	%f23, %f22, %f22, 0f00000000;
	ld.global.f32 	%f24, [%rd20+4];
	sub.f32 	%f25, %f2, %f24;
	fma.rn.f32 	%f26, %f25, %f25, %f23;
	ld.global.f32 	%f27, [%rd22+4];
	sub.f32 	%f28, %f3, %f27;
	fma.rn.f32 	%f29, %f28, %f28, %f26;
	setp.lt.f32 	%p5, %f29, %f20;
	selp.f32 	%f30, %f29, %f20, %p5;
	add.s32 	%r35, %r56, 1;
	selp.b32 	%r36, %r35, %r34, %p5;
	ld.global.f32 	%f31, [%rd58+8];
	sub.f32 	%f32, %f1, %f31;
	fma.rn.f32 	%f33, %f32, %f32, 0f00000000;
	ld.global.f32 	%f34, [%rd20+8];
	sub.f32 	%f35, %f2, %f34;
	fma.rn.f32 	%f36, %f35, %f35, %f33;
	ld.global.f32 	%f37, [%rd22+8];
	sub.f32 	%f38, %f3, %f37;
	fma.rn.f32 	%f39, %f38, %f38, %f36;
	setp.lt.f32 	%p6, %f39, %f30;
	selp.f32 	%f40, %f39, %f30, %p6;
	add.s32 	%r37, %r56, 2;
	selp.b32 	%r38, %r37, %r36, %p6;
	ld.global.f32 	%f41, [%rd58+12];
	sub.f32 	%f42, %f1, %f41;
	fma.rn.f32 	%f43, %f42, %f42, 0f00000000;
	ld.global.f32 	%f44, [%rd20+12];
	sub.f32 	%f45, %f2, %f44;
	fma.rn.f32 	%f46, %f45, %f45, %f43;
	ld.global.f32 	%f47, [%rd22+12];
	sub.f32 	%f48, %f3, %f47;
	fma.rn.f32 	%f49, %f48, %f48, %f46;
	setp.lt.f32 	%p7, %f49, %f40;
	selp.f32 	%f91, %f49, %f40, %p7;
	add.s32 	%r39, %r56, 3;
	selp.b32 	%r64, %r39, %r38, %p7;
	add.s64 	%rd58, %rd58, 16;
	add.s32 	%r55, %r55, 4;
	add.s32 	%r56, %r56, 4;
	setp.ne.s32 	%p8, %r56, %r62;
	@%p8 bra 	$L__BB4_4;
$L__BB4_5:
	setp.eq.s32 	%p9, %r2, 0;
	@%p9 bra 	$L__BB4_10;
	setp.eq.s32 	%p10, %r2, 1;
	@%p10 bra 	$L__BB4_8;
	ld.global.f32 	%f50, [%rd3];
	mul.wide.u32 	%rd23, %r62, 4;
	add.s64 	%rd24, %rd1, %rd23;
	ld.global.f32 	%f51, [%rd24];
	sub.f32 	%f52, %f50, %f51;
	fma.rn.f32 	%f53, %f52, %f52, 0f00000000;
	ld.global.f32 	%f54, [%rd4];
	add.s32 	%r41, %r22, %r62;
	mul.wide.u32 	%rd25, %r41, 4;
	add.s64 	%rd26, %rd1, %rd25;
	ld.global.f32 	%f55, [%rd26];
	sub.f32 	%f56, %f54, %f55;
	fma.rn.f32 	%f57, %f56, %f56, %f53;
	ld.global.f32 	%f58, [%rd5];
	shl.b32 	%r42, %r22, 1;
	add.s32 	%r43, %r41, %r22;
	mul.wide.u32 	%rd27, %r43, 4;
	add.s64 	%rd28, %rd1, %rd27;
	ld.global.f32 	%f59, [%rd28];
	sub.f32 	%f60, %f58, %f59;
	fma.rn.f32 	%f61, %f60, %f60, %f57;
	setp.lt.f32 	%p11, %f61, %f91;
	selp.f32 	%f62, %f61, %f91, %p11;
	selp.b32 	%r44, %r62, %r64, %p11;
	add.s32 	%r45, %r62, 1;
	ld.global.f32 	%f63, [%rd24+4];
	sub.f32 	%f64, %f50, %f63;
	fma.rn.f32 	%f65, %f64, %f64, 0f00000000;
	mul.wide.u32 	%rd29, %r22, 4;
	add.s64 	%rd30, %rd24, %rd29;
	ld.global.f32 	%f66, [%rd30+4];
	sub.f32 	%f67, %f54, %f66;
	fma.rn.f32 	%f68, %f67, %f67, %f65;
	mul.wide.u32 	%rd31, %r42, 4;
	add.s64 	%rd32, %rd24, %rd31;
	ld.global.f32 	%f69, [%rd32+4];
	sub.f32 	%f70, %f58, %f69;
	fma.rn.f32 	%f71, %f70, %f70, %f68;
	setp.lt.f32 	%p12, %f71, %f62;
	selp.f32 	%f91, %f71, %f62, %p12;
	selp.b32 	%r64, %r45, %r44, %p12;
	add.s32 	%r62, %r62, 2;
$L__BB4_8:
	and.b32  	%r46, %r22, 1;
	setp.eq.b32 	%p13, %r46, 1;
	not.pred 	%p14, %p13;
	@%p14 bra 	$L__BB4_10;
	ld.global.f32 	%f72, [%rd3];
	mul.wide.u32 	%rd33, %r62, 4;
	add.s64 	%rd34, %rd1, %rd33;
	ld.global.f32 	%f73, [%rd34];
	sub.f32 	%f74, %f72, %f73;
	fma.rn.f32 	%f75, %f74, %f74, 0f00000000;
	ld.global.f32 	%f76, [%rd4];
	add.s32 	%r47, %r22, %r62;
	mul.wide.u32 	%rd35, %r47, 4;
	add.s64 	%rd36, %rd1, %rd35;
	ld.global.f32 	%f77, [%rd36];
	sub.f32 	%f78, %f76, %f77;
	fma.rn.f32 	%f79, %f78, %f78, %f75;
	ld.global.f32 	%f80, [%rd5];
	add.s32 	%r48, %r47, %r22;
	mul.wide.u32 	%rd37, %r48, 4;
	add.s64 	%rd38, %rd1, %rd37;
	ld.global.f32 	%f81, [%rd38];
	sub.f32 	%f82, %f80, %f81;
	fma.rn.f32 	%f83, %f82, %f82, %f79;
	setp.lt.f32 	%p15, %f83, %f91;
	selp.b32 	%r64, %r62, %r64, %p15;
$L__BB4_10:
	ld.param.u64 	%rd57, [_Z21calculateBestDistanceILi3EEvPfS0_S0_PiS1_S1_ii_param_5];
	ld.param.u64 	%rd55, [_Z21calculateBestDistanceILi3EEvPfS0_S0_PiS1_S1_ii_param_3];
	cvta.to.global.u64 	%rd39, %rd57;
	mul.wide.u32 	%rd40, %r1, 4;
	add.s64 	%rd9, %rd39, %rd40;
	mov.b32 	%r49, 0;
	st.global.u32 	[%rd9], %r49;
	cvta.to.global.u64 	%rd41, %rd55;
	add.s64 	%rd10, %rd41, %rd40;
	ld.global.u32 	%r50, [%rd10];
	setp.eq.s32 	%p16, %r50, %r64;
	@%p16 bra 	$L__BB4_12;
	st.global.u32 	[%rd10], %r64;
	mov.b32 	%r51, 1;
	st.global.u32 	[%rd9], %r51;
$L__BB4_12:
	ld.param.u64 	%rd56, [_Z21calculateBestDistanceILi3EEvPfS0_S0_PiS1_S1_ii_param_4];
	ld.param.u64 	%rd54, [_Z21calculateBestDistanceILi3EEvPfS0_S0_PiS1_S1_ii_param_2];
	cvta.to.global.u64 	%rd42, %rd56;
	mul.wide.s32 	%rd43, %r64, 4;
	add.s64 	%rd44, %rd42, %rd43;
	atom.global.add.u32 	%r52, [%rd44], 1;
	cvta.to.global.u64 	%rd45, %rd54;
	add.s64 	%rd46, %rd45, %rd43;
	ld.global.f32 	%f84, [%rd3];
	atom.global.add.f32 	%f85, [%rd46], %f84;
	mul.wide.s32 	%rd47, %r22, 4;
	add.s64 	%rd48, %rd46, %rd47;
	add.s32 	%r53, %r21, %r1;
	mul.wide.u32 	%rd49, %r53, 4;
	add.s64 	%rd50, %rd2, %rd49;
	ld.global.f32 	%f86, [%rd50];
	atom.global.add.f32 	%f87, [%rd48], %f86;
	add.s64 	%rd51, %rd48, %rd47;
	add.s32 	%r54, %r53, %r21;
	mul.wide.u32 	%rd52, %r54, 4;
	add.s64 	%rd53, %rd2, %rd52;
	ld.global.f32 	%f88, [%rd53];
	atom.global.add.f32 	%f89, [%rd51], %f88;
$L__BB4_13:
	ret;

}
	// .globl	_Z21calculateBestDistanceILi4EEvPfS0_S0_PiS1_S1_ii
.visible .entry _Z21calculateBestDistanceILi4EEvPfS0_S0_PiS1_S1_ii(
	.param .u64 .ptr .align 1 _Z21calculateBestDistanceILi4EEvPfS0_S0_PiS1_S1_ii_param_0,
	.param .u64 .ptr .align 1 _Z21calculateBestDistanceILi4EEvPfS0_S0_PiS1_S1_ii_param_1,
	.param .u64 .ptr .align 1 _Z21calculateBestDistanceILi4EEvPfS0_S0_PiS1_S1_ii_param_2,
	.param .u64 .ptr .align 1 _Z21calculateBestDistanceILi4EEvPfS0_S0_PiS1_S1_ii_param_3,
	.param .u64 .ptr .align 1 _Z21calculateBestDistanceILi4EEvPfS0_S0_PiS1_S1_ii_param_4,
	.param .u64 .ptr .align 1 _Z21calculateBestDistanceILi4EEvPfS0_S0_PiS1_S1_ii_param_5,
	.param .u32 _Z21calculateBestDistanceILi4EEvPfS0_S0_PiS1_S1_ii_param_6,
	.param .u32 _Z21calculateBestDistanceILi4EEvPfS0_S0_PiS1_S1_ii_param_7
)
{
	.reg .pred 	%p<17>;
	.reg .b32 	%r<74>;
	.reg .b32 	%f<119>;
	.reg .b64 	%rd<70>;

	ld.param.u64 	%rd16, [_Z21calculateBestDistanceILi4EEvPfS0_S0_PiS1_S1_ii_param_0];
	ld.param.u64 	%rd17, [_Z21calculateBestDistanceILi4EEvPfS0_S0_PiS1_S1_ii_param_1];
	ld.param.u64 	%rd13, [_Z21calculateBestDistanceILi4EEvPfS0_S0_PiS1_S1_ii_param_3];
	ld.param.u64 	%rd15, [_Z21calculateBestDistanceILi4EEvPfS0_S0_PiS1_S1_ii_param_5];
	ld.param.u32 	%r24, [_Z21calculateBestDistanceILi4EEvPfS0_S0_PiS1_S1_ii_param_6];
	ld.param.u32 	%r25, [_Z21calculateBestDistanceILi4EEvPfS0_S0_PiS1_S1_ii_param_7];
	cvta.to.global.u64 	%rd1, %rd17;
	cvta.to.global.u64 	%rd2, %rd16;
	mov.u32 	%r26, %tid.x;
	mov.u32 	%r27, %ctaid.x;
	mov.u32 	%r28, %ntid.x;
	mad.lo.s32 	%r1, %r27, %r28, %r26;
	setp.ge.u32 	%p1, %r1, %r24;
	@%p1 bra 	$L__BB5_13;
	setp.lt.s32 	%p2, %r25, 1;
	mul.wide.u32 	%rd18, %r1, 4;
	add.s64 	%rd3, %rd2, %rd18;
	mov.b32 	%r73, -1;
	@%p2 bra 	$L__BB5_10;
	and.b32  	%r2, %r25, 3;
	setp.lt.u32 	%p3, %r25, 4;
	add.s32 	%r33, %r24, %r1;
	mul.wide.u32 	%rd19, %r33, 4;
	add.s64 	%rd4, %rd2, %rd19;
	add.s32 	%r34, %r33, %r24;
	mul.wide.u32 	%rd20, %r34, 4;
	add.s64 	%rd5, %rd2, %rd20;
	add.s32 	%r35, %r34, %r24;
	mul.wide.u32 	%rd21, %r35, 4;
	add.s64 	%rd6, %rd2, %rd21;
	mov.f32 	%f117, 0f7F7FFFFF;
	mov.b32 	%r73, -1;
	mov.b32 	%r71, 0;
	@%p3 bra 	$L__BB5_5;
	and.b32  	%r71, %r25, 2147483644;
	ld.global.f32 	%f1, [%rd3];
	ld.global.f32 	%f2, [%rd4];
	ld.global.f32 	%f3, [%rd5];
	ld.global.f32 	%f4, [%rd6];
	mul.wide.u32 	%rd7, %r25, 4;
	shl.b32 	%r64, %r25, 1;
	mul.lo.s32 	%r63, %r25, 3;
	mov.f32 	%f117, 0f7F7FFFFF;
	mov.b32 	%r73, -1;
	mov.b32 	%r65, 0;
	mov.u64 	%rd69, %rd1;
$L__BB5_4:
	.pragma "nounroll";
	ld.global.f32 	%f12, [%rd69];
	sub.f32 	%f13, %f1, %f12;
	fma.rn.f32 	%f14, %f13, %f13, 0f00000000;
	add.s64 	%rd22, %rd69, %rd7;
	ld.global.f32 	%f15, [%rd22];
	sub.f32 	%f16, %f2, %f15;
	fma.rn.f32 	%f17, %f16, %f16, %f14;
	mul.wide.u32 	%rd23, %r64, 4;
	add.s64 	%rd24, %rd1, %rd23;
	ld.global.f32 	%f18, [%rd24];
	sub.f32 	%f19, %f3, %f18;
	fma.rn.f32 	%f20, %f19, %f19, %f17;
	mul.wide.u32 	%rd25, %r63, 4;
	add.s64 	%rd26, %rd1, %rd25;
	ld.global.f32 	%f21, [%rd26];
	sub.f32 	%f22, %f4, %f21;
	fma.rn.f32 	%f23, %f22, %f22, %f20;
	setp.lt.f32 	%p4, %f23, %f117;
	selp.f32 	%f24, %f23, %f117, %p4;
	selp.b32 	%r38, %r65, %r73, %p4;
	ld.global.f32 	%f25, [%rd69+4];
	sub.f32 	%f26, %f1, %f25;
	fma.rn.f32 	%f27, %f26, %f26, 0f00000000;
	ld.global.f32 	%f28, [%rd22+4];
	sub.f32 	%f29, %f2, %f28;
	fma.rn.f32 	%f30, %f29, %f29, %f27;
	ld.global.f32 	%f31, [%rd24+4];
	sub.f32 	%f32, %f3, %f31;
	fma.rn.f32 	%f33, %f32, %f32, %f30;
	ld.global.f32 	%f34, [%rd26+4];
	sub.f32 	%f35, %f4, %f34;
	fma.rn.f32 	%f36, %f35, %f35, %f33;
	setp.lt.f32 	%p5, %f36, %f24;
	selp.f32 	%f37, %f36, %f24, %p5;
	add.s32 	%r39, %r65, 1;
	selp.b32 	%r40, %r39, %r38, %p5;
	ld.global.f32 	%f38, [%rd69+8];
	sub.f32 	%f39, %f1, %f38;
	fma.rn.f32 	%f40, %f39, %f39, 0f00000000;
	ld.global.f32 	%f41, [%rd22+8];
	sub.f32 	%f42, %f2, %f41;
	fma.rn.f32 	%f43, %f42, %f42, %f40;
	ld.global.f32 	%f44, [%rd24+8];
	sub.f32 	%f45, %f3, %f44;
	fma.rn.f32 	%f46, %f45, %f45, %f43;
	ld.global.f32 	%f47, [%rd26+8];
	sub.f32 	%f48, %f4, %f47;
	fma.rn.f32 	%f49, %f48, %f48, %f46;
	setp.lt.f32 	%p6, %f49, %f37;
	selp.f32 	%f50, %f49, %f37, %p6;
	add.s32 	%r41, %r65, 2;
	selp.b32 	%r42, %r41, %r40, %p6;
	ld.global.f32 	%f51, [%rd69+12];
	sub.f32 	%f52, %f1, %f51;
	fma.rn.f32 	%f53, %f52, %f52, 0f00000000;
	ld.global.f32 	%f54, [%rd22+12];
	sub.f32 	%f55, %f2, %f54;
	fma.rn.f32 	%f56, %f55, %f55, %f53;
	ld.global.f32 	%f57, [%rd24+12];
	sub.f32 	%f58, %f3, %f57;
	fma.rn.f32 	%f59, %f58, %f58, %f56;
	ld.global.f32 	%f60, [%rd26+12];
	sub.f32 	%f61, %f4, %f60;
	fma.rn.f32 	%f62, %f61, %f61, %f59;
	setp.lt.f32 	%p7, %f62, %f50;
	selp.f32 	%f117, %f62, %f50, %p7;
	add.s32 	%r43, %r65, 3;
	selp.b32 	%r73, %r43, %r42, %p7;
	add.s64 	%rd69, %rd69, 16;
	add.s32 	%r64, %r64, 4;
	add.s32 	%r63, %r63, 4;
	add.s32 	%r65, %r65, 4;
	setp.ne.s32 	%p8, %r65, %r71;
	@%p8 bra 	$L__BB5_4;
$L__BB5_5:
	setp.eq.s32 	%p9, %r2, 0;
	@%p9 bra 	$L__BB5_10;
	setp.eq.s32 	%p10, %r2, 1;
	@%p10 bra 	$L__BB5_8;
	ld.global.f32 	%f63, [%rd3];
	mul.wide.u32 	%rd27, %r71, 4;
	add.s64 	%rd28, %rd1, %rd27;
	ld.global.f32 	%f64, [%rd28];
	sub.f32 	%f65, %f63, %f64;
	fma.rn.f32 	%f66, %f65, %f65, 0f00000000;
	ld.global.f32 	%f67, [%rd4];
	add.s32 	%r45, %r25, %r71;
	mul.wide.u32 	%rd29, %r45, 4;
	add.s64 	%rd30, %rd1, %rd29;
	ld.global.f32 	%f68, [%rd30];
	sub.f32 	%f69, %f67, %f68;
	fma.rn.f32 	%f70, %f69, %f69, %f66;
	ld.global.f32 	%f71, [%rd5];
	shl.b32 	%r46, %r25, 1;
	add.s32 	%r47, %r45, %r25;
	mul.wide.u32 	%rd31, %r47, 4;
	add.s64 	%rd32, %rd1, %rd31;
	ld.global.f32 	%f72, [%rd32];
	sub.f32 	%f73, %f71, %f72;
	fma.rn.f32 	%f74, %f73, %f73, %f70;
	ld.global.f32 	%f75, [%rd6];
	mul.lo.s32 	%r48, %r25, 3;
	add.s32 	%r49, %r47, %r25;
	mul.wide.u32 	%rd33, %r49, 4;
	add.s64 	%rd34, %rd1, %rd33;
	ld.global.f32 	%f76, [%rd34];
	sub.f32 	%f77, %f75, %f76;
	fma.rn.f32 	%f78, %f77, %f77, %f74;
	setp.lt.f32 	%p11, %f78, %f117;
	selp.f32 	%f79, %f78, %f117, %p11;
	selp.b32 	%r50, %r71, %r73, %p11;
	add.s32 	%r51, %r71, 1;
	ld.global.f32 	%f80, [%rd28+4];
	sub.f32 	%f81, %f63, %f80;
	fma.rn.f32 	%f82, %f81, %f81, 0f00000000;
	mul.wide.u32 	%rd35, %r25, 4;
	add.s64 	%rd36, %rd28, %rd35;
	ld.global.f32 	%f83, [%rd36+4];
	sub.f32 	%f84, %f67, %f83;
	fma.rn.f32 	%f85, %f84, %f84, %f82;
	mul.wide.u32 	%rd37, %r46, 4;
	add.s64 	%rd38, %rd28, %rd37;
	ld.global.f32 	%f86, [%rd38+4];
	sub.f32 	%f87, %f71, %f86;
	fma.rn.f32 	%f88, %f87, %f87, %f85;
	mul.wide.u32 	%rd39, %r48, 4;
	add.s64 	%rd40, %rd28, %rd39;
	ld.global.f32 	%f89, [%rd40+4];
	sub.f32 	%f90, %f75, %f89;
	fma.rn.f32 	%f91, %f90, %f90, %f88;
	setp.lt.f32 	%p12, %f91, %f79;
	selp.f32 	%f117, %f91, %f79, %p12;
	selp.b32 	%r73, %r51, %r50, %p12;
	add.s32 	%r71, %r71, 2;
$L__BB5_8:
	and.b32  	%r52, %r25, 1;
	setp.eq.b32 	%p13, %r52, 1;
	not.pred 	%p14, %p13;
	@%p14 bra 	$L__BB5_10;
	ld.global.f32 	%f92, [%rd3];
	mul.wide.u32 	%rd41, %r71, 4;
	add.s64 	%rd42, %rd1, %rd41;
	ld.global.f32 	%f93, [%rd42];
	sub.f32 	%f94, %f92, %f93;
	fma.rn.f32 	%f95, %f94, %f94, 0f00000000;
	ld.global.f32 	%f96, [%rd4];
	add.s32 	%r53, %r25, %r71;
	mul.wide.u32 	%rd43, %r53, 4;
	add.s64 	%rd44, %rd1, %rd43;
	ld.global.f32 	%f97, [%rd44];
	sub.f32 	%f98, %f96, %f97;
	fma.rn.f32 	%f99, %f98, %f98, %f95;
	ld.global.f32 	%f100, [%rd5];
	add.s32 	%r54, %r53, %r25;
	mul.wide.u32 	%rd45, %r54, 4;
	add.s64 	%rd46, %rd1, %rd45;
	ld.global.f32 	%f101, [%rd46];
	sub.f32 	%f102, %f100, %f101;
	fma.rn.f32 	%f103, %f102, %f102, %f99;
	ld.global.f32 	%f104, [%rd6];
	add.s32 	%r55, %r54, %r25;
	mul.wide.u32 	%rd47, %r55, 4;
	add.s64 	%rd48, %rd1, %rd47;
	ld.global.f32 	%f105, [%rd48];
	sub.f32 	%f106, %f104, %f105;
	fma.rn.f32 	%f107, %f106, %f106, %f103;
	setp.lt.f32 	%p15, %f107, %f117;
	selp.b32 	%r73, %r71, %r73, %p15;
$L__BB5_10:
	cvta.to.global.u64 	%rd49, %rd15;
	mul.wide.u32 	%rd50, %r1, 4;
	add.s64 	%rd10, %rd49, %rd50;
	mov.b32 	%r56, 0;
	st.global.u32 	[%rd10], %r56;
	cvta.to.global.u64 	%rd51, %rd13;
	add.s64 	%rd11, %rd51, %rd50;
	ld.global.u32 	%r57, [%rd11];
	setp.eq.s32 	%p16, %r57, %r73;
	@%p16 bra 	$L__BB5_12;
	st.global.u32 	[%rd11], %r73;
	mov.b32 	%r58, 1;
	st.global.u32 	[%rd10], %r58;
$L__BB5_12:
	ld.param.u64 	%rd68, [_Z21calculateBestDistanceILi4EEvPfS0_S0_PiS1_S1_ii_param_4];
	ld.param.u64 	%rd67, [_Z21calculateBestDistanceILi4EEvPfS0_S0_PiS1_S1_ii_param_2];
	cvta.to.global.u64 	%rd52, %rd68;
	mul.wide.s32 	%rd53, %r73, 4;
	add.s64 	%rd54, %rd52, %rd53;
	atom.global.add.u32 	%r59, [%rd54], 1;
	cvta.to.global.u64 	%rd55, %rd67;
	add.s64 	%rd56, %rd55, %rd53;
	ld.global.f32 	%f108, [%rd3];
	atom.global.add.f32 	%f109, [%rd56], %f108;
	mul.wide.s32 	%rd57, %r25, 4;
	add.s64 	%rd58, %rd56, %rd57;
	add.s32 	%r60, %r24, %r1;
	mul.wide.u32 	%rd59, %r60, 4;
	add.s64 	%rd60, %rd2, %rd59;
	ld.global.f32 	%f110, [%rd60];
	atom.global.add.f32 	%f111, [%rd58], %f110;
	add.s64 	%rd61, %rd58, %rd57;
	add.s32 	%r61, %r60, %r24;
	mul.wide.u32 	%rd62, %r61, 4;
	add.s64 	%rd63, %rd2, %rd62;
	ld.global.f32 	%f112, [%rd63];
	atom.global.add.f32 	%f113, [%rd61], %f112;
	add.s64 	%rd64, %rd61, %rd57;
	add.s32 	%r62, %r61, %r24;
	mul.wide.u32 	%rd65, %r62, 4;
	add.s64 	%rd66, %rd2, %rd65;
	ld.global.f32 	%f114, [%rd66];
	atom.global.add.f32 	%f115, [%rd64], %f114;
$L__BB5_13:
	ret;

}
	// .globl	_Z21calculateBestDistanceILi5EEvPfS0_S0_PiS1_S1_ii
.visible .entry _Z21calculateBestDistanceILi5EEvPfS0_S0_PiS1_S1_ii(
	.param .u64 .ptr .align 1 _Z21calculateBestDistanceILi5EEvPfS0_S0_PiS1_S1_ii_param_0,
	.param .u64 .ptr .align 1 _Z21calculateBestDistanceILi5EEvPfS0_S0_PiS1_S1_ii_param_1,
	.param .u64 .ptr .align 1 _Z21calculateBestDistanceILi5EEvPfS0_S0_PiS1_S1_ii_param_2,
	.param .u64 .ptr .align 1 _Z21calculateBestDistanceILi5EEvPfS0_S0_PiS1_S1_ii_param_3,
	.param .u64 .ptr .align 1 _Z21calculateBestDistanceILi5EEvPfS0_S0_PiS1_S1_ii_param_4,
	.param .u64 .ptr .align 1 _Z21calculateBestDistanceILi5EEvPfS0_S0_PiS1_S1_ii_param_5,
	.param .u32 _Z21calculateBestDistanceILi5EEvPfS0_S0_PiS1_S1_ii_param_6,
	.param .u32 _Z21calculateBestDistanceILi5EEvPfS0_S0_PiS1_S1_ii_param_7
)
{
	.reg .pred 	%p<11>;
	.reg .b32 	%r<56>;
	.reg .b32 	%f<74>;
	.reg .b64 	%rd<58>;

	ld.param.u64 	%rd12, [_Z21calculateBestDistanceILi5EEvPfS0_S0_PiS1_S1_ii_param_0];
	ld.param.u64 	%rd17, [_Z21calculateBestDistanceILi5EEvPfS0_S0_PiS1_S1_ii_param_1];
	ld.param.u64 	%rd16, [_Z21calculateBestDistanceILi5EEvPfS0_S0_PiS1_S1_ii_param_5];
	ld.param.u32 	%r21, [_Z21calculateBestDistanceILi5EEvPfS0_S0_PiS1_S1_ii_param_6];
	ld.param.u32 	%r22, [_Z21calculateBestDistanceILi5EEvPfS0_S0_PiS1_S1_ii_param_7];
	cvta.to.global.u64 	%rd1, %rd17;
	mov.u32 	%r23, %tid.x;
	mov.u32 	%r24, %ctaid.x;
	mov.u32 	%r25, %ntid.x;
	mad.lo.s32 	%r1, %r24, %r25, %r23;
	setp.ge.u32 	%p1, %r1, %r21;
	@%p1 bra 	$L__BB6_10;
	cvta.to.global.u64 	%rd18, %rd12;
	setp.lt.s32 	%p2, %r22, 1;
	mul.wide.u32 	%rd19, %r1, 4;
	add.s64 	%rd2, %rd18, %rd19;
	add.s32 	%r27, %r21, %r1;
	mul.wide.u32 	%rd20, %r27, 4;
	add.s64 	%rd3, %rd18, %rd20;
	add.s32 	%r28, %r27, %r21;
	mul.wide.u32 	%rd21, %r28, 4;
	add.s64 	%rd4, %rd18, %rd21;
	add.s32 	%r29, %r28, %r21;
	mul.wide.u32 	%rd22, %r29, 4;
	add.s64 	%rd5, %rd18, %rd22;
	add.s32 	%r30, %r29, %r21;
	mul.wide.u32 	%rd23, %r30, 4;
	add.s64 	%rd6, %rd18, %rd23;
	mov.b32 	%r52, -1;
	@%p2 bra 	$L__BB6_7;
	setp.eq.s32 	%p3, %r22, 1;
	mov.f32 	%f73, 0f7F7FFFFF;
	mov.b32 	%r52, -1;
	mov.b32 	%r53, 0;
	@%p3 bra 	$L__BB6_5;
	and.b32  	%r53, %r22, 2147483646;
	ld.global.f32 	%f1, [%rd2];
	ld.global.f32 	%f2, [%rd3];
	ld.global.f32 	%f3, [%rd4];
	ld.global.f32 	%f4, [%rd5];
	ld.global.f32 	%f5, [%rd6];
	shl.b32 	%r49, %r22, 1;
	mul.lo.s32 	%r48, %r22, 3;
	shl.b32 	%r47, %r22, 2;
	mul.wide.u32 	%rd7, %r22, 4;
	mov.f32 	%f73, 0f7F7FFFFF;
	mov.b32 	%r52, -1;
	mov.b32 	%r50, 0;
	mov.u64 	%rd57, %rd1;
$L__BB6_4:
	ld.global.f32 	%f11, [%rd57];
	sub.f32 	%f12, %f1, %f11;
	fma.rn.f32 	%f13, %f12, %f12, 0f00000000;
	add.s64 	%rd24, %rd57, %rd7;
	ld.global.f32 	%f14, [%rd24];
	sub.f32 	%f15, %f2, %f14;
	fma.rn.f32 	%f16, %f15, %f15, %f13;
	mul.wide.u32 	%rd25, %r49, 4;
	add.s64 	%rd26, %rd1, %rd25;
	ld.global.f32 	%f17, [%rd26];
	sub.f32 	%f18, %f3, %f17;
	fma.rn.f32 	%f19, %f18, %f18, %f16;
	mul.wide.u32 	%rd27, %r48, 4;
	add.s64 	%rd28, %rd1, %rd27;
	ld.global.f32 	%f20, [%rd28];
	sub.f32 	%f21, %f4, %f20;
	fma.rn.f32 	%f22, %f21, %f21, %f19;
	mul.wide.u32 	%rd29, %r47, 4;
	add.s64 	%rd30, %rd1, %rd29;
	ld.global.f32 	%f23, [%rd30];
	sub.f32 	%f24, %f5, %f23;
	fma.rn.f32 	%f25, %f24, %f24, %f22;
	setp.lt.f32 	%p4, %f25, %f73;
	selp.f32 	%f26, %f25, %f73, %p4;
	selp.b32 	%r36, %r50, %r52, %p4;
	ld.global.f32 	%f27, [%rd57+4];
	sub.f32 	%f28, %f1, %f27;
	fma.rn.f32 	%f29, %f28, %f28, 0f00000000;
	ld.global.f32 	%f30, [%rd24+4];
	sub.f32 	%f31, %f2, %f30;
	fma.rn.f32 	%f32, %f31, %f31, %f29;
	ld.global.f32 	%f33, [%rd26+4];
	sub.f32 	%f34, %f3, %f33;
	fma.rn.f32 	%f35, %f34, %f34, %f32;
	ld.global.f32 	%f36, [%rd28+4];
	sub.f32 	%f37, %f4, %f36;
	fma.rn.f32 	%f38, %f37, %f37, %f35;
	ld.global.f32 	%f39, [%rd30+4];
	sub.f32 	%f40, %f5, %f39;
	fma.rn.f32 	%f41, %f40, %f40, %f38;
	setp.lt.f32 	%p5, %f41, %f26;
	selp.f32 	%f73, %f41, %f26, %p5;
	add.s32 	%r37, %r50, 1;
	selp.b32 	%r52, %r37, %r36, %p5;
	add.s64 	%rd57, %rd57, 8;
	add.s32 	%r49, %r49, 2;
	add.s32 	%r48, %r48, 2;
	add.s32 	%r47, %r47, 2;
	add.s32 	%r50, %r50, 2;
	setp.ne.s32 	%p6, %r50, %r53;
	@%p6 bra 	$L__BB6_4;
$L__BB6_5:
	and.b32  	%r38, %r22, 1;
	setp.eq.b32 	%p7, %r38, 1;
	not.pred 	%p8, %p7;
	@%p8 bra 	$L__BB6_7;
	ld.global.f32 	%f42, [%rd2];
	mul.wide.u32 	%rd31, %r53, 4;
	add.s64 	%rd32, %rd1, %rd31;
	ld.global.f32 	%f43, [%rd32];
	sub.f32 	%f44, %f42, %f43;
	fma.rn.f32 	%f45, %f44, %f44, 0f00000000;
	ld.global.f32 	%f46, [%rd3];
	add.s32 	%r39, %r22, %r53;
	mul.wide.u32 	%rd33, %r39, 4;
	add.s64 	%rd34, %rd1, %rd33;
	ld.global.f32 	%f47, [%rd34];
	sub.f32 	%f48, %f46, %f47;
	fma.rn.f32 	%f49, %f48, %f48, %f45;
	ld.global.f32 	%f50, [%rd4];
	add.s32 	%r40, %r39, %r22;
	mul.wide.u32 	%rd35, %r40, 4;
	add.s64 	%rd36, %rd1, %rd35;
	ld.global.f32 	%f51, [%rd36];
	sub.f32 	%f52, %f50, %f51;
	fma.rn.f32 	%f53, %f52, %f52, %f49;
	ld.global.f32 	%f54, [%rd5];
	add.s32 	%r41, %r40, %r22;
	mul.wide.u32 	%rd37, %r41, 4;
	add.s64 	%rd38, %rd1, %rd37;
	ld.global.f32 	%f55, [%rd38];
	sub.f32 	%f56, %f54, %f55;
	fma.rn.f32 	%f57, %f56, %f56, %f53;
	ld.global.f32 	%f58, [%rd6];
	add.s32 	%r42, %r41, %r22;
	mul.wide.u32 	%rd39, %r42, 4;
	add.s64 	%rd40, %rd1, %rd39;
	ld.global.f32 	%f59, [%rd40];
	sub.f32 	%f60, %f58, %f59;
	fma.rn.f32 	%f61, %f60, %f60, %f57;
	setp.lt.f32 	%p9, %f61, %f73;
	selp.b32 	%r52, %r53, %r52, %p9;
$L__BB6_7:
	ld.param.u64 	%rd55, [_Z21calculateBestDistanceILi5EEvPfS0_S0_PiS1_S1_ii_param_3];
	cvta.to.global.u64 	%rd41, %rd16;
	mul.wide.u32 	%rd42, %r1, 4;
	add.s64 	%rd10, %rd41, %rd42;
	mov.b32 	%r43, 0;
	st.global.u32 	[%rd10], %r43;
	cvta.to.global.u64 	%rd43, %rd55;
	add.s64 	%rd11, %rd43, %rd42;
	ld.global.u32 	%r44, [%rd11];
	setp.eq.s32 	%p10, %r44, %r52;
	@%p10 bra 	$L__BB6_9;
	st.global.u32 	[%rd11], %r52;
	mov.b32 	%r45, 1;
	st.global.u32 	[%rd10], %r45;
$L__BB6_9:
	ld.param.u64 	%rd56, [_Z21calculateBestDistanceILi5EEvPfS0_S0_PiS1_S1_ii_param_4];
	ld.param.u64 	%rd54, [_Z21calculateBestDistanceILi5EEvPfS0_S0_PiS1_S1_ii_param_2];
	cvta.to.global.u64 	%rd44, %rd56;
	mul.wide.s32 	%rd45, %r52, 4;
	add.s64 	%rd46, %rd44, %rd45;
	atom.global.add.u32 	%r46, [%rd46], 1;
	cvta.to.global.u64 	%rd47, %rd54;
	add.s64 	%rd48, %rd47, %rd45;
	ld.global.f32 	%f62, [%rd2];
	atom.global.add.f32 	%f63, [%rd48], %f62;
	mul.wide.s32 	%rd49, %r22, 4;
	add.s64 	%rd50, %rd48, %rd49;
	ld.global.f32 	%f64, [%rd3];
	atom.global.add.f32 	%f65, [%rd50], %f64;
	add.s64 	%rd51, %rd50, %rd49;
	ld.global.f32 	%f66, [%rd4];
	atom.global.add.f32 	%f67, [%rd51], %f66;
	add.s64 	%rd52, %rd51, %rd49;
	ld.global.f32 	%f68, [%rd5];
	atom.global.add.f32 	%f69, [%rd52], %f68;
	add.s64 	%rd53, %rd52, %rd49;
	ld.global.f32 	%f70, [%rd6];
	atom.global.add.f32 	%f71, [%rd53], %f70;
$L__BB6_10:
	ret;

}
	// .globl	_Z21calculateBestDistanceILi6EEvPfS0_S0_PiS1_S1_ii
.visible .entry _Z21calculateBestDistanceILi6EEvPfS0_S0_PiS1_S1_ii(
	.param .u64 .ptr .align 1 _Z21calculateBestDistanceILi6EEvPfS0_S0_PiS1_S1_ii_param_0,
	.param .u64 .ptr .align 1 _Z21calculateBestDistanceILi6EEvPfS0_S0_PiS1_S1_ii_param_1,
	.param .u64 .ptr .align 1 _Z21calculateBestDistanceILi6EEvPfS0_S0_PiS1_S1_ii_param_2,
	.param .u64 .ptr .align 1 _Z21calculateBestDistanceILi6EEvPfS0_S0_PiS1_S1_ii_param_3,
	.param .u64 .ptr .align 1 _Z21calculateBestDistanceILi6EEvPfS0_S0_PiS1_S1_ii_param_4,
	.param .u64 .ptr .align 1 _Z21calculateBestDistanceILi6EEvPfS0_S0_PiS1_S1_ii_param_5,
	.param .u32 _Z21calculateBestDistanceILi6EEvPfS0_S0_PiS1_S1_ii_param_6,
	.param .u32 _Z21calculateBestDistanceILi6EEvPfS0_S0_PiS1_S1_ii_param_7
)
{
	.reg .pred 	%p<11>;
	.reg .b32 	%r<62>;
	.reg .b32 	%f<87>;
	.reg .b64 	%rd<67>;

	ld.param.u64 	%rd14, [_Z21calculateBestDistanceILi6EEvPfS0_S0_PiS1_S1_ii_param_0];
	ld.param.u64 	%rd19, [_Z21calculateBestDistanceILi6EEvPfS0_S0_PiS1_S1_ii_param_1];
	ld.param.u64 	%rd16, [_Z21calculateBestDistanceILi6EEvPfS0_S0_PiS1_S1_ii_param_3];
	ld.param.u64 	%rd18, [_Z21calculateBestDistanceILi6EEvPfS0_S0_PiS1_S1_ii_param_5];
	ld.param.u32 	%r24, [_Z21calculateBestDistanceILi6EEvPfS0_S0_PiS1_S1_ii_param_6];
	ld.param.u32 	%r25, [_Z21calculateBestDistanceILi6EEvPfS0_S0_PiS1_S1_ii_param_7];
	cvta.to.global.u64 	%rd1, %rd19;
	mov.u32 	%r26, %tid.x;
	mov.u32 	%r27, %ctaid.x;
	mov.u32 	%r28, %ntid.x;
	mad.lo.s32 	%r1, %r27, %r28, %r26;
	setp.ge.u32 	%p1, %r1, %r24;
	@%p1 bra 	$L__BB7_10;
	cvta.to.global.u64 	%rd20, %rd14;
	setp.lt.s32 	%p2, %r25, 1;
	mul.wide.u32 	%rd21, %r1, 4;
	add.s64 	%rd2, %rd20, %rd21;
	add.s32 	%r30, %r24, %r1;
	mul.wide.u32 	%rd22, %r30, 4;
	add.s64 	%rd3, %rd20, %rd22;
	add.s32 	%r31, %r30, %r24;
	mul.wide.u32 	%rd23, %r31, 4;
	add.s64 	%rd4, %rd20, %rd23;
	add.s32 	%r32, %r31, %r24;
	mul.wide.u32 	%rd24, %r32, 4;
	add.s64 	%rd5, %rd20, %rd24;
	add.s32 	%r33, %r32, %r24;
	mul.wide.u32 	%rd25, %r33, 4;
	add.s64 	%rd6, %rd20, %rd25;
	add.s32 	%r34, %r33, %r24;
	mul.wide.u32 	%rd26, %r34, 4;
	add.s64 	%rd7, %rd20, %rd26;
	mov.b32 	%r58, -1;
	@%p2 bra 	$L__BB7_7;
	setp.eq.s32 	%p3, %r25, 1;
	mov.f32 	%f86, 0f7F7FFFFF;
	mov.b32 	%r58, -1;
	mov.b32 	%r59, 0;
	@%p3 bra 	$L__BB7_5;
	and.b32  	%r59, %r25, 2147483646;
	ld.global.f32 	%f1, [%rd2];
	ld.global.f32 	%f2, [%rd3];
	ld.global.f32 	%f3, [%rd4];
	ld.global.f32 	%f4, [%rd5];
	ld.global.f32 	%f5, [%rd6];
	ld.global.f32 	%f6, [%rd7];
	mul.lo.s32 	%r52, %r25, 5;
	mul.wide.u32 	%rd27, %r52, 4;
	add.s64 	%rd8, %rd27, 4;
	shl.b32 	%r55, %r25, 1;
	mul.lo.s32 	%r54, %r25, 3;
	shl.b32 	%r53, %r25, 2;
	mul.wide.u32 	%rd9, %r25, 4;
	mov.f32 	%f86, 0f7F7FFFFF;
	mov.b32 	%r58, -1;
	mov.b32 	%r56, 0;
	mov.u64 	%rd66, %rd1;
$L__BB7_4:
	ld.global.f32 	%f12, [%rd66];
	sub.f32 	%f13, %f1, %f12;
	fma.rn.f32 	%f14, %f13, %f13, 0f00000000;
	add.s64 	%rd28, %rd66, %rd9;
	ld.global.f32 	%f15, [%rd28];
	sub.f32 	%f16, %f2, %f15;
	fma.rn.f32 	%f17, %f16, %f16, %f14;
	mul.wide.u32 	%rd29, %r55, 4;
	add.s64 	%rd30, %rd1, %rd29;
	ld.global.f32 	%f18, [%rd30];
	sub.f32 	%f19, %f3, %f18;
	fma.rn.f32 	%f20, %f19, %f19, %f17;
	mul.wide.u32 	%rd31, %r54, 4;
	add.s64 	%rd32, %rd1, %rd31;
	ld.global.f32 	%f21, [%rd32];
	sub.f32 	%f22, %f4, %f21;
	fma.rn.f32 	%f23, %f22, %f22, %f20;
	mul.wide.u32 	%rd33, %r53, 4;
	add.s64 	%rd34, %rd1, %rd33;
	ld.global.f32 	%f24, [%rd34];
	sub.f32 	%f25, %f5, %f24;
	fma.rn.f32 	%f26, %f25, %f25, %f23;
	mul.wide.u32 	%rd35, %r52, 4;
	add.s64 	%rd36, %rd1, %rd35;
	ld.global.f32 	%f27, [%rd36];
	sub.f32 	%f28, %f6, %f27;
	fma.rn.f32 	%f29, %f28, %f28, %f26;
	setp.lt.f32 	%p4, %f29, %f86;
	selp.f32 	%f30, %f29, %f86, %p4;
	selp.b32 	%r40, %r56, %r58, %p4;
	ld.global.f32 	%f31, [%rd66+4];
	sub.f32 	%f32, %f1, %f31;
	fma.rn.f32 	%f33, %f32, %f32, 0f00000000;
	ld.global.f32 	%f34, [%rd28+4];
	sub.f32 	%f35, %f2, %f34;
	fma.rn.f32 	%f36, %f35, %f35, %f33;
	ld.global.f32 	%f37, [%rd30+4];
	sub.f32 	%f38, %f3, %f37;
	fma.rn.f32 	%f39, %f38, %f38, %f36;
	ld.global.f32 	%f40, [%rd32+4];
	sub.f32 	%f41, %f4, %f40;
	fma.rn.f32 	%f42, %f41, %f41, %f39;
	ld.global.f32 	%f43, [%rd34+4];
	sub.f32 	%f44, %f5, %f43;
	fma.rn.f32 	%f45, %f44, %f44, %f42;
	add.s64 	%rd37, %rd66, %rd8;
	ld.global.f32 	%f46, [%rd37];
	sub.f32 	%f47, %f6, %f46;
	fma.rn.f32 	%f48, %f47, %f47, %f45;
	setp.lt.f32 	%p5, %f48, %f30;
	selp.f32 	%f86, %f48, %f30, %p5;
	add.s32 	%r41, %r56, 1;
	selp.b32 	%r58, %r41, %r40, %p5;
	add.s64 	%rd66, %rd66, 8;
	add.s32 	%r55, %r55, 2;
	add.s32 	%r54, %r54, 2;
	add.s32 	%r53, %r53, 2;
	add.s32 	%r52, %r52, 2;
	add.s32 	%r56, %r56, 2;
	setp.ne.s32 	%p6, %r56, %r59;
	@%p6 bra 	$L__BB7_4;
$L__BB7_5:
	and.b32  	%r42, %r25, 1;
	setp.eq.b32 	%p7, %r42, 1;
	not.pred 	%p8, %p7;
	@%p8 bra 	$L__BB7_7;
	ld.global.f32 	%f49, [%rd2];
	mul.wide.u32 	%rd38, %r59, 4;
	add.s64 	%rd39, %rd1, %rd38;
	ld.global.f32 	%f50, [%rd39];
	sub.f32 	%f51, %f49, %f50;
	fma.rn.f32 	%f52, %f51, %f51, 0f00000000;
	ld.global.f32 	%f53, [%rd3];
	add.s32 	%r43, %r25, %r59;
	mul.wide.u32 	%rd40, %r43, 4;
	add.s64 	%rd41, %rd1, %rd40;
	ld.global.f32 	%f54, [%rd41];
	sub.f32 	%f55, %f53, %f54;
	fma.rn.f32 	%f56, %f55, %f55, %f52;
	ld.global.f32 	%f57, [%rd4];
	add.s32 	%r44, %r43, %r25;
	mul.wide.u32 	%rd42, %r44, 4;
	add.s64 	%rd43, %rd1, %rd42;
	ld.global.f32 	%f58, [%rd43];
	sub.f32 	%f59, %f57, %f58;
	fma.rn.f32 	%f60, %f59, %f59, %f56;
	ld.global.f32 	%f61, [%rd5];
	add.s32 	%r45, %r44, %r25;
	mul.wide.u32 	%rd44, %r45, 4;
	add.s64 	%rd45, %rd1, %rd44;
	ld.global.f32 	%f62, [%rd45];
	sub.f32 	%f63, %f61, %f62;
	fma.rn.f32 	%f64, %f63, %f63, %f60;
	ld.global.f32 	%f65, [%rd6];
	add.s32 	%r46, %r45, %r25;
	mul.wide.u32 	%rd46, %r46, 4;
	add.s64 	%rd47, %rd1, %rd46;
	ld.global.f32 	%f66, [%rd47];
	sub.f32 	%f67, %f65, %f66;
	fma.rn.f32 	%f68, %f67, %f67, %f64;
	ld.global.f32 	%f69, [%rd7];
	add.s32 	%r47, %r46, %r25;
	mul.wide.u32 	%rd48, %r47, 4;
	add.s64 	%rd49, %rd1, %rd48;
	ld.global.f32 	%f70, [%rd49];
	sub.f32 	%f71, %f69, %f70;
	fma.rn.f32 	%f72, %f71, %f71, %f68;
	setp.lt.f32 	%p9, %f72, %f86;
	selp.b32 	%r58, %r59, %r58, %p9;
$L__BB7_7:
	cvta.to.global.u64 	%rd50, %rd18;
	mul.wide.u32 	%rd51, %r1, 4;
	add.s64 	%rd12, %rd50, %rd51;
	mov.b32 	%r48, 0;
	st.global.u32 	[%rd12], %r48;
	cvta.to.global.u64 	%rd52, %rd16;
	add.s64 	%rd13, %rd52, %rd51;
	ld.global.u32 	%r49, [%rd13];
	setp.eq.s32 	%p10, %r49, %r58;
	@%p10 bra 	$L__BB7_9;
	st.global.u32 	[%rd13], %r58;
	mov.b32 	%r50, 1;
	st.global.u32 	[%rd12], %r50;
$L__BB7_9:
	ld.param.u64 	%rd65, [_Z21calculateBestDistanceILi6EEvPfS0_S0_PiS1_S1_ii_param_4];
	ld.param.u64 	%rd64, [_Z21calculateBestDistanceILi6EEvPfS0_S0_PiS1_S1_ii_param_2];
	cvta.to.global.u64 	%rd53, %rd65;
	mul.wide.s32 	%rd54, %r58, 4;
	add.s64 	%rd55, %rd53, %rd54;
	atom.global.add.u32 	%r51, [%rd55], 1;
	cvta.to.global.u64 	%rd56, %rd64;
	add.s64 	%rd57, %rd56, %rd54;
	ld.global.f32 	%f73, [%rd2];
	atom.global.add.f32 	%f74, [%rd57], %f73;
	mul.wide.s32 	%rd58, %r25, 4;
	add.s64 	%rd59, %rd57, %rd58;
	ld.global.f32 	%f75, [%rd3];
	atom.global.add.f32 	%f76, [%rd59], %f75;
	add.s64 	%rd60, %rd59, %rd58;
	ld.global.f32 	%f77, [%rd4];
	atom.global.add.f32 	%f78, [%rd60], %f77;
	add.s64 	%rd61, %rd60, %rd58;
	ld.global.f32 	%f79, [%rd5];
	atom.global.add.f32 	%f80, [%rd61], %f79;
	add.s64 	%rd62, %rd61, %rd58;
	ld.global.f32 	%f81, [%rd6];
	atom.global.add.f32 	%f82, [%rd62], %f81;
	add.s64 	%rd63, %rd62, %rd58;
	ld.global.f32 	%f83, [%rd7];
	atom.global.add.f32 	%f84, [%rd63], %f83;
$L__BB7_10:
	ret;

}
	// .globl	_Z21calculateBestDistanceILi7EEvPfS0_S0_PiS1_S1_ii
.visible .entry _Z21calculateBestDistanceILi7EEvPfS0_S0_PiS1_S1_ii(
	.param .u64 .ptr .align 1 _Z21calculateBestDistanceILi7EEvPfS0_S0_PiS1_S1_ii_param_0,
	.param .u64 .ptr .align 1 _Z21calculateBestDistanceILi7EEvPfS0_S0_PiS1_S1_ii_param_1,
	.param .u64 .ptr .align 1 _Z21calculateBestDistanceILi7EEvPfS0_S0_PiS1_S1_ii_param_2,
	.param .u64 .ptr .align 1 _Z21calculateBestDistanceILi7EEvPfS0_S0_PiS1_S1_ii_param_3,
	.param .u64 .ptr .align 1 _Z21calculateBestDistanceILi7EEvPfS0_S0_PiS1_S1_ii_param_4,
	.param .u64 .ptr .align 1 _Z21calculateBestDistanceILi7EEvPfS0_S0_PiS1_S1_ii_param_5,
	.param .u32 _Z21calculateBestDistanceILi7EEvPfS0_S0_PiS1_S1_ii_param_6,
	.param .u32 _Z21calculateBestDistanceILi7EEvPfS0_S0_PiS1_S1_ii_param_7
)
{
	.reg .pred 	%p<11>;
	.reg .b32 	%r<68>;
	.reg .b32 	%f<100>;
	.reg .b64 	%rd<78>;

	ld.param.u64 	%rd16, [_Z21calculateBestDistanceILi7EEvPfS0_S0_PiS1_S1_ii_param_0];
	ld.param.u64 	%rd21, [_Z21calculateBestDistanceILi7EEvPfS0_S0_PiS1_S1_ii_param_1];
	ld.param.u32 	%r27, [_Z21calculateBestDistanceILi7EEvPfS0_S0_PiS1_S1_ii_param_6];
	ld.param.u32 	%r28, [_Z21calculateBestDistanceILi7EEvPfS0_S0_PiS1_S1_ii_param_7];
	cvta.to.global.u64 	%rd1, %rd21;
	mov.u32 	%r29, %tid.x;
	mov.u32 	%r30, %ctaid.x;
	mov.u32 	%r31, %ntid.x;
	mad.lo.s32 	%r1, %r30, %r31, %r29;
	setp.ge.u32 	%p1, %r1, %r27;
	@%p1 bra 	$L__BB8_10;
	cvta.to.global.u64 	%rd22, %rd16;
	setp.lt.s32 	%p2, %r28, 1;
	mul.wide.u32 	%rd23, %r1, 4;
	add.s64 	%rd2, %rd22, %rd23;
	add.s32 	%r33, %r27, %r1;
	mul.wide.u32 	%rd24, %r33, 4;
	add.s64 	%rd3, %rd22, %rd24;
	add.s32 	%r34, %r33, %r27;
	mul.wide.u32 	%rd25, %r34, 4;
	add.s64 	%rd4, %rd22, %rd25;
	add.s32 	%r35, %r34, %r27;
	mul.wide.u32 	%rd26, %r35, 4;
	add.s64 	%rd5, %rd22, %rd26;
	add.s32 	%r36, %r35, %r27;
	mul.wide.u32 	%rd27, %r36, 4;
	add.s64 	%rd6, %rd22, %rd27;
	add.s32 	%r37, %r36, %r27;
	mul.wide.u32 	%rd28, %r37, 4;
	add.s64 	%rd7, %rd22, %rd28;
	add.s32 	%r38, %r37, %r27;
	mul.wide.u32 	%rd29, %r38, 4;
	add.s64 	%rd8, %rd22, %rd29;
	mov.b32 	%r64, -1;
	@%p2 bra 	$L__BB8_7;
	setp.eq.s32 	%p3, %r28, 1;
	mov.f32 	%f99, 0f7F7FFFFF;
	mov.b32 	%r64, -1;
	mov.b32 	%r65, 0;
	@%p3 bra 	$L__BB8_5;
	ld.global.f32 	%f1, [%rd2];
	ld.global.f32 	%f2, [%rd3];
	ld.global.f32 	%f3, [%rd4];
	ld.global.f32 	%f4, [%rd5];
	ld.global.f32 	%f5, [%rd6];
	ld.global.f32 	%f6, [%rd7];
	mul.lo.s32 	%r58, %r28, 5;
	ld.global.f32 	%f7, [%rd8];
	mul.lo.s32 	%r57, %r28, 6;
	mul.wide.u32 	%rd9, %r57, 4;
	add.s64 	%rd77, %rd1, 4;
	mul.wide.u32 	%rd11, %r58, 4;
	shl.b32 	%r61, %r28, 1;
	mul.lo.s32 	%r60, %r28, 3;
	shl.b32 	%r59, %r28, 2;
	mov.f32 	%f99, 0f7F7FFFFF;
	mov.b32 	%r64, -1;
	mov.b32 	%r62, 0;
$L__BB8_4:
	ld.global.f32 	%f13, [%rd77+-4];
	sub.f32 	%f14, %f1, %f13;
	fma.rn.f32 	%f15, %f14, %f14, 0f00000000;
	mul.wide.u32 	%rd30, %r28, 4;
	add.s64 	%rd31, %rd77, %rd30;
	ld.global.f32 	%f16, [%rd31+-4];
	sub.f32 	%f17, %f2, %f16;
	fma.rn.f32 	%f18, %f17, %f17, %f15;
	mul.wide.u32 	%rd32, %r61, 4;
	add.s64 	%rd33, %rd1, %rd32;
	ld.global.f32 	%f19, [%rd33];
	sub.f32 	%f20, %f3, %f19;
	fma.rn.f32 	%f21, %f20, %f20, %f18;
	mul.wide.u32 	%rd34, %r60, 4;
	add.s64 	%rd35, %rd1, %rd34;
	ld.global.f32 	%f22, [%rd35];
	sub.f32 	%f23, %f4, %f22;
	fma.rn.f32 	%f24, %f23, %f23, %f21;
	mul.wide.u32 	%rd36, %r59, 4;
	add.s64 	%rd37, %rd1, %rd36;
	ld.global.f32 	%f25, [%rd37];
	sub.f32 	%f26, %f5, %f25;
	fma.rn.f32 	%f27, %f26, %f26, %f24;
	mul.wide.u32 	%rd38, %r58, 4;
	add.s64 	%rd39, %rd1, %rd38;
	ld.global.f32 	%f28, [%rd39];
	sub.f32 	%f29, %f6, %f28;
	fma.rn.f32 	%f30, %f29, %f29, %f27;
	mul.wide.u32 	%rd40, %r57, 4;
	add.s64 	%rd41, %rd1, %rd40;
	ld.global.f32 	%f31, [%rd41];
	sub.f32 	%f32, %f7, %f31;
	fma.rn.f32 	%f33, %f32, %f32, %f30;
	setp.lt.f32 	%p4, %f33, %f99;
	selp.f32 	%f34, %f33, %f99, %p4;
	selp.b32 	%r44, %r62, %r64, %p4;
	ld.global.f32 	%f35, [%rd77];
	sub.f32 	%f36, %f1, %f35;
	fma.rn.f32 	%f37, %f36, %f36, 0f00000000;
	ld.global.f32 	%f38, [%rd31];
	sub.f32 	%f39, %f2, %f38;
	fma.rn.f32 	%f40, %f39, %f39, %f37;
	ld.global.f32 	%f41, [%rd33+4];
	sub.f32 	%f42, %f3, %f41;
	fma.rn.f32 	%f43, %f42, %f42, %f40;
	ld.global.f32 	%f44, [%rd35+4];
	sub.f32 	%f45, %f4, %f44;
	fma.rn.f32 	%f46, %f45, %f45, %f43;
	ld.global.f32 	%f47, [%rd37+4];
	sub.f32 	%f48, %f5, %f47;
	fma.rn.f32 	%f49, %f48, %f48, %f46;
	add.s64 	%rd42, %rd77, %rd11;
	ld.global.f32 	%f50, [%rd42];
	sub.f32 	%f51, %f6, %f50;
	fma.rn.f32 	%f52, %f51, %f51, %f49;
	add.s64 	%rd43, %rd77, %rd9;
	ld.global.f32 	%f53, [%rd43];
	sub.f32 	%f54, %f7, %f53;
	fma.rn.f32 	%f55, %f54, %f54, %f52;
	setp.lt.f32 	%p5, %f55, %f34;
	selp.f32 	%f99, %f55, %f34, %p5;
	add.s32 	%r45, %r62, 1;
	selp.b32 	%r64, %r45, %r44, %p5;
	add.s64 	%rd77, %rd77, 8;
	add.s32 	%r61, %r61, 2;
	add.s32 	%r60, %r60, 2;
	add.s32 	%r59, %r59, 2;
	add.s32 	%r58, %r58, 2;
	add.s32 	%r57, %r57, 2;
	add.s32 	%r62, %r62, 2;
	and.b32  	%r65, %r28, 2147483646;
	setp.ne.s32 	%p6, %r62, %r65;
	@%p6 bra 	$L__BB8_4;
$L__BB8_5:
	and.b32  	%r46, %r28, 1;
	setp.eq.b32 	%p7, %r46, 1;
	not.pred 	%p8, %p7;
	@%p8 bra 	$L__BB8_7;
	ld.global.f32 	%f56, [%rd2];
	mul.wide.u32 	%rd44, %r65, 4;
	add.s64 	%rd45, %rd1, %rd44;
	ld.global.f32 	%f57, [%rd45];
	sub.f32 	%f58, %f56, %f57;
	fma.rn.f32 	%f59, %f58, %f58, 0f00000000;
	ld.global.f32 	%f60, [%rd3];
	add.s32 	%r47, %r28, %r65;
	mul.wide.u32 	%rd46, %r47, 4;
	add.s64 	%rd47, %rd1, %rd46;
	ld.global.f32 	%f61, [%rd47];
	sub.f32 	%f62, %f60, %f61;
	fma.rn.f32 	%f63, %f62, %f62, %f59;
	ld.global.f32 	%f64, [%rd4];
	add.s32 	%r48, %r47, %r28;
	mul.wide.u32 	%rd48, %r48, 4;
	add.s64 	%rd49, %rd1, %rd48;
	ld.global.f32 	%f65, [%rd49];
	sub.f32 	%f66, %f64, %f65;
	fma.rn.f32 	%f67, %f66, %f66, %f63;
	ld.global.f32 	%f68, [%rd5];
	add.s32 	%r49, %r48, %r28;
	mul.wide.u32 	%rd50, %r49, 4;
	add.s64 	%rd51, %rd1, %rd50;
	ld.global.f32 	%f69, [%rd51];
	sub.f32 	%f70, %f68, %f69;
	fma.rn.f32 	%f71, %f70, %f70, %f67;
	ld.global.f32 	%f72, [%rd6];
	add.s32 	%r50, %r49, %r28;
	mul.wide.u32 	%rd52, %r50, 4;
	add.s64 	%rd53, %rd1, %rd52;
	ld.global.f32 	%f73, [%rd53];
	sub.f32 	%f74, %f72, %f73;
	fma.rn.f32 	%f75, %f74, %f74, %f71;
	ld.global.f32 	%f76, [%rd7];
	add.s32 	%r51, %r50, %r28;
	mul.wide.u32 	%rd54, %r51, 4;
	add.s64 	%rd55, %rd1, %rd54;
	ld.global.f32 	%f77, [%rd55];
	sub.f32 	%f78, %f76, %f77;
	fma.rn.f32 	%f79, %f78, %f78, %f75;
	ld.global.f32 	%f80, [%rd8];
	add.s32 	%r52, %r51, %r28;
	mul.wide.u32 	%rd56, %r52, 4;
	add.s64 	%rd57, %rd1, %rd56;
	ld.global.f32 	%f81, [%rd57];
	sub.f32 	%f82, %f80, %f81;
	fma.rn.f32 	%f83, %f82, %f82, %f79;
	setp.lt.f32 	%p9, %f83, %f99;
	selp.b32 	%r64, %r65, %r64, %p9;
$L__BB8_7:
	ld.param.u64 	%rd76, [_Z21calculateBestDistanceILi7EEvPfS0_S0_PiS1_S1_ii_param_5];
	ld.param.u64 	%rd74, [_Z21calculateBestDistanceILi7EEvPfS0_S0_PiS1_S1_ii_param_3];
	cvta.to.global.u64 	%rd58, %rd76;
	mul.wide.u32 	%rd59, %r1, 4;
	add.s64 	%rd14, %rd58, %rd59;
	mov.b32 	%r53, 0;
	st.global.u32 	[%rd14], %r53;
	cvta.to.global.u64 	%rd60, %rd74;
	add.s64 	%rd15, %rd60, %rd59;
	ld.global.u32 	%r54, [%rd15];
	setp.eq.s32 	%p10, %r54, %r64;
	@%p10 bra 	$L__BB8_9;
	st.global.u32 	[%rd15], %r64;
	mov.b32 	%r55, 1;
	st.global.u32 	[%rd14], %r55;
$L__BB8_9:
	ld.param.u64 	%rd75, [_Z21calculateBestDistanceILi7EEvPfS0_S0_PiS1_S1_ii_param_4];
	ld.param.u64 	%rd73, [_Z21calculateBestDistanceILi7EEvPfS0_S0_PiS1_S1_ii_param_2];
	cvta.to.global.u64 	%rd61, %rd75;
	mul.wide.s32 	%rd62, %r64, 4;
	add.s64 	%rd63, %rd61, %rd62;
	atom.global.add.u32 	%r56, [%rd63], 1;
	cvta.to.global.u64 	%rd64, %rd73;
	add.s64 	%rd65, %rd64, %rd62;
	ld.global.f32 	%f84, [%rd2];
	atom.global.add.f32 	%f85, [%rd65], %f84;
	mul.wide.s32 	%rd66, %r28, 4;
	add.s64 	%rd67, %rd65, %rd66;
	ld.global.f32 	%f86, [%rd3];
	atom.global.add.f32 	%f87, [%rd67], %f86;
	add.s64 	%rd68, %rd67, %rd66;
	ld.global.f32 	%f88, [%rd4];
	atom.global.add.f32 	%f89, [%rd68], %f88;
	add.s64 	%rd69, %rd68, %rd66;
	ld.global.f32 	%f90, [%rd5];
	atom.global.add.f32 	%f91, [%rd69], %f90;
	add.s64 	%rd70, %rd69, %rd66;
	ld.global.f32 	%f92, [%rd6];
	atom.global.add.f32 	%f93, [%rd70], %f92;
	add.s64 	%rd71, %rd70, %rd66;
	ld.global.f32 	%f94, [%rd7];
	atom.global.add.f32 	%f95, [%rd71], %f94;
	add.s64 	%rd72, %rd71, %rd66;
	ld.global.f32 	%f96, [%rd8];
	atom.global.add.f32 	%f97, [%rd72], %f96;
$L__BB8_10:
	ret;

}
	// .globl	_Z21calculateBestDistanceILi8EEvPfS0_S0_PiS1_S1_ii
.visible .entry _Z21calculateBestDistanceILi8EEvPfS0_S0_PiS1_S1_ii(
	.param .u64 .ptr .align 1 _Z21calculateBestDistanceILi8EEvPfS0_S0_PiS1_S1_ii_param_0,
	.param .u64 .ptr .align 1 _Z21calculateBestDistanceILi8EEvPfS0_S0_PiS1_S1_ii_param_1,
	.param .u64 .ptr .align 1 _Z21calculateBestDistanceILi8EEvPfS0_S0_PiS1_S1_ii_param_2,
	.param .u64 .ptr .align 1 _Z21calculateBestDistanceILi8EEvPfS0_S0_PiS1_S1_ii_param_3,
	.param .u64 .ptr .align 1 _Z21calculateBestDistanceILi8EEvPfS0_S0_PiS1_S1_ii_param_4,
	.param .u64 .ptr .align 1 _Z21calculateBestDistanceILi8EEvPfS0_S0_PiS1_S1_ii_param_5,
	.param .u32 _Z21calculateBestDistanceILi8EEvPfS0_S0_PiS1_S1_ii_param_6,
	.param .u32 _Z21calculateBestDistanceILi8EEvPfS0_S0_PiS1_S1_ii_param_7
)
{
	.reg .pred 	%p<6>;
	.reg .b32 	%r<54>;
	.reg .b32 	%f<53>;
	.reg .b64 	%rd<63>;

	ld.param.u64 	%rd16, [_Z21calculateBestDistanceILi8EEvPfS0_S0_PiS1_S1_ii_param_0];
	ld.param.u64 	%rd17, [_Z21calculateBestDistanceILi8EEvPfS0_S0_PiS1_S1_ii_param_1];
	ld.param.u64 	%rd21, [_Z21calculateBestDistanceILi8EEvPfS0_S0_PiS1_S1_ii_param_5];
	ld.param.u32 	%r25, [_Z21calculateBestDistanceILi8EEvPfS0_S0_PiS1_S1_ii_param_6];
	ld.param.u32 	%r26, [_Z21calculateBestDistanceILi8EEvPfS0_S0_PiS1_S1_ii_param_7];
	mov.u32 	%r27, %tid.x;
	mov.u32 	%r28, %ctaid.x;
	mov.u32 	%r29, %ntid.x;
	mad.lo.s32 	%r1, %r28, %r29, %r27;
	setp.ge.u32 	%p1, %r1, %r25;
	@%p1 bra 	$L__BB9_7;
	cvta.to.global.u64 	%rd22, %rd16;
	setp.lt.s32 	%p2, %r26, 1;
	mul.wide.u32 	%rd23, %r1, 4;
	add.s64 	%rd1, %rd22, %rd23;
	add.s32 	%r31, %r25, %r1;
	mul.wide.u32 	%rd24, %r31, 4;
	add.s64 	%rd2, %rd22, %rd24;
	add.s32 	%r32, %r31, %r25;
	mul.wide.u32 	%rd25, %r32, 4;
	add.s64 	%rd3, %rd22, %rd25;
	add.s32 	%r33, %r32, %r25;
	mul.wide.u32 	%rd26, %r33, 4;
	add.s64 	%rd4, %rd22, %rd26;
	add.s32 	%r34, %r33, %r25;
	mul.wide.u32 	%rd27, %r34, 4;
	add.s64 	%rd5, %rd22, %rd27;
	add.s32 	%r35, %r34, %r25;
	mul.wide.u32 	%rd28, %r35, 4;
	add.s64 	%rd6, %rd22, %rd28;
	add.s32 	%r36, %r35, %r25;
	mul.wide.u32 	%rd29, %r36, 4;
	add.s64 	%rd7, %rd22, %rd29;
	add.s32 	%r37, %r36, %r25;
	mul.wide.u32 	%rd30, %r37, 4;
	add.s64 	%rd8, %rd22, %rd30;
	mov.b32 	%r53, -1;
	@%p2 bra 	$L__BB9_4;
	cvta.to.global.u64 	%rd9, %rd17;
	ld.global.f32 	%f1, [%rd1];
	ld.global.f32 	%f2, [%rd2];
	ld.global.f32 	%f3, [%rd3];
	ld.global.f32 	%f4, [%rd4];
	ld.global.f32 	%f5, [%rd5];
	ld.global.f32 	%f6, [%rd6];
	ld.global.f32 	%f7, [%rd7];
	ld.global.f32 	%f8, [%rd8];
	shl.b32 	%r40, %r26, 1;
	mul.wide.u32 	%rd10, %r40, 4;
	mul.lo.s32 	%r50, %r26, 3;
	shl.b32 	%r49, %r26, 2;
	mul.lo.s32 	%r48, %r26, 5;
	mul.lo.s32 	%r47, %r26, 6;
	mul.lo.s32 	%r46, %r26, 7;
	mul.wide.u32 	%rd11, %r26, 4;
	neg.s32 	%r45, %r26;
	mov.f32 	%f52, 0f7F7FFFFF;
	mov.b32 	%r53, -1;
	mov.b32 	%r51, 0;
	mov.u64 	%rd62, %rd9;
$L__BB9_3:
	ld.global.f32 	%f12, [%rd62];
	sub.f32 	%f13, %f1, %f12;
	fma.rn.f32 	%f14, %f13, %f13, 0f00000000;
	add.s64 	%rd31, %rd62, %rd11;
	ld.global.f32 	%f15, [%rd31];
	sub.f32 	%f16, %f2, %f15;
	fma.rn.f32 	%f17, %f16, %f16, %f14;
	add.s64 	%rd32, %rd62, %rd10;
	ld.global.f32 	%f18, [%rd32];
	sub.f32 	%f19, %f3, %f18;
	fma.rn.f32 	%f20, %f19, %f19, %f17;
	mul.wide.u32 	%rd33, %r50, 4;
	add.s64 	%rd34, %rd9, %rd33;
	ld.global.f32 	%f21, [%rd34];
	sub.f32 	%f22, %f4, %f21;
	fma.rn.f32 	%f23, %f22, %f22, %f20;
	mul.wide.u32 	%rd35, %r49, 4;
	add.s64 	%rd36, %rd9, %rd35;
	ld.global.f32 	%f24, [%rd36];
	sub.f32 	%f25, %f5, %f24;
	fma.rn.f32 	%f26, %f25, %f25, %f23;
	mul.wide.u32 	%rd37, %r48, 4;
	add.s64 	%rd38, %rd9, %rd37;
	ld.global.f32 	%f27, [%rd38];
	sub.f32 	%f28, %f6, %f27;
	fma.rn.f32 	%f29, %f28, %f28, %f26;
	mul.wide.u32 	%rd39, %r47, 4;
	add.s64 	%rd40, %rd9, %rd39;
	ld.global.f32 	%f30, [%rd40];
	sub.f32 	%f31, %f7, %f30;
	fma.rn.f32 	%f32, %f31, %f31, %f29;
	mul.wide.u32 	%rd41, %r46, 4;
	add.s64 	%rd42, %rd9, %rd41;
	ld.global.f32 	%f33, [%rd42];
	sub.f32 	%f34, %f8, %f33;
	fma.rn.f32 	%f35, %f34, %f34, %f32;
	setp.lt.f32 	%p3, %f35, %f52;
	selp.f32 	%f52, %f35, %f52, %p3;
	selp.b32 	%r53, %r51, %r53, %p3;
	add.s32 	%r51, %r51, 1;
	add.s64 	%rd62, %rd62, 4;
	add.s32 	%r50, %r50, 1;
	add.s32 	%r49, %r49, 1;
	add.s32 	%r48, %r48, 1;
	add.s32 	%r47, %r47, 1;
	add.s32 	%r46, %r46, 1;
	add.s32 	%r45, %r45, 1;
	setp.ne.s32 	%p4, %r45, 0;
	@%p4 bra 	$L__BB9_3;
$L__BB9_4:
	ld.param.u64 	%rd60, [_Z21calculateBestDistanceILi8EEvPfS0_S0_PiS1_S1_ii_param_3];
	cvta.to.global.u64 	%rd43, %rd21;
	mul.wide.u32 	%rd44, %r1, 4;
	add.s64 	%rd14, %rd43, %rd44;
	mov.b32 	%r41, 0;
	st.global.u32 	[%rd14], %r41;
	cvta.to.global.u64 	%rd45, %rd60;
	add.s64 	%rd15, %rd45, %rd44;
	ld.global.u32 	%r42, [%rd15];
	setp.eq.s32 	%p5, %r42, %r53;
	@%p5 bra 	$L__BB9_6;
	st.global.u32 	[%rd15], %r53;
	mov.b32 	%r43, 1;
	st.global.u32 	[%rd14], %r43;
$L__BB9_6:
	ld.param.u64 	%rd61, [_Z21calculateBestDistanceILi8EEvPfS0_S0_PiS1_S1_ii_param_4];
	ld.param.u64 	%rd59, [_Z21calculateBestDistanceILi8EEvPfS0_S0_PiS1_S1_ii_param_2];
	cvta.to.global.u64 	%rd46, %rd61;
	mul.wide.s32 	%rd47, %r53, 4;
	add.s64 	%rd48, %rd46, %rd47;
	atom.global.add.u32 	%r44, [%rd48], 1;
	cvta.to.global.u64 	%rd49, %rd59;
	add.s64 	%rd50, %rd49, %rd47;
	ld.global.f32 	%f36, [%rd1];
	atom.global.add.f32 	%f37, [%rd50], %f36;
	mul.wide.s32 	%rd51, %r26, 4;
	add.s64 	%rd52, %rd50, %rd51;
	ld.global.f32 	%f38, [%rd2];
	atom.global.add.f32 	%f39, [%rd52], %f38;
	add.s64 	%rd53, %rd52, %rd51;
	ld.global.f32 	%f40, [%rd3];
	atom.global.add.f32 	%f41, [%rd53], %f40;
	add.s64 	%rd54, %rd53, %rd51;
	ld.global.f32 	%f42, [%rd4];
	atom.global.add.f32 	%f43, [%rd54], %f42;
	add.s64 	%rd55, %rd54, %rd51;
	ld.global.f32 	%f44, [%rd5];
	atom.global.add.f32 	%f45, [%rd55], %f44;
	add.s64 	%rd56, %rd55, %rd51;
	ld.global.f32 	%f46, [%rd6];
	atom.global.add.f32 	%f47, [%rd56], %f46;
	add.s64 	%rd57, %rd56, %rd51;
	ld.global.f32 	%f48, [%rd7];
	atom.global.add.f32 	%f49, [%rd57], %f48;
	add.s64 	%rd58, %rd57, %rd51;
	ld.global.f32 	%f50, [%rd8];
	atom.global.add.f32 	%f51, [%rd58], %f50;
$L__BB9_7:
	ret;

}
	// .globl	_Z21calculateBestDistanceILi9EEvPfS0_S0_PiS1_S1_ii
.visible .entry _Z21calculateBestDistanceILi9EEvPfS0_S0_PiS1_S1_ii(
	.param .u64 .ptr .align 1 _Z21calculateBestDistanceILi9EEvPfS0_S0_PiS1_S1_ii_param_0,
	.param .u64 .ptr .align 1 _Z21calculateBestDistanceILi9EEvPfS0_S0_PiS1_S1_ii_param_1,
	.param .u64 .ptr .align 1 _Z21calculateBestDistanceILi9EEvPfS0_S0_PiS1_S1_ii_param_2,
	.param .u64 .ptr .align 1 _Z21calculateBestDistanceILi9EEvPfS0_S0_PiS1_S1_ii_param_3,
	.param .u64 .ptr .align 1 _Z21calculateBestDistanceILi9EEvPfS0_S0_PiS1_S1_ii_param_4,
	.param .u64 .ptr .align 1 _Z21calculateBestDistanceILi9EEvPfS0_S0_PiS1_S1_ii_param_5,
	.param .u32 _Z21calculateBestDistanceILi9EEvPfS0_S0_PiS1_S1_ii_param_6,
	.param .u32 _Z21calculateBestDistanceILi9EEvPfS0_S0_PiS1_S1_ii_param_7
)
{
	.reg .pred 	%p<6>;
	.reg .b32 	%r<59>;
	.reg .b32 	%f<59>;
	.reg .b64 	%rd<70>;

	ld.param.u64 	%rd16, [_Z21calculateBestDistanceILi9EEvPfS0_S0_PiS1_S1_ii_param_0];
	ld.param.u32 	%r28, [_Z21calculateBestDistanceILi9EEvPfS0_S0_PiS1_S1_ii_param_6];
	ld.param.u32 	%r29, [_Z21calculateBestDistanceILi9EEvPfS0_S0_PiS1_S1_ii_param_7];
	mov.u32 	%r30, %tid.x;
	mov.u32 	%r31, %ctaid.x;
	mov.u32 	%r32, %ntid.x;
	mad.lo.s32 	%r1, %r31, %r32, %r30;
	setp.ge.u32 	%p1, %r1, %r28;
	@%p1 bra 	$L__BB10_7;
	cvta.to.global.u64 	%rd22, %rd16;
	setp.lt.s32 	%p2, %r29, 1;
	mul.wide.u32 	%rd23, %r1, 4;
	add.s64 	%rd1, %rd22, %rd23;
	add.s32 	%r34, %r28, %r1;
	mul.wide.u32 	%rd24, %r34, 4;
	add.s64 	%rd2, %rd22, %rd24;
	add.s32 	%r35, %r34, %r28;
	mul.wide.u32 	%rd25, %r35, 4;
	add.s64 	%rd3, %rd22, %rd25;
	add.s32 	%r36, %r35, %r28;
	mul.wide.u32 	%rd26, %r36, 4;
	add.s64 	%rd4, %rd22, %rd26;
	add.s32 	%r37, %r36, %r28;
	mul.wide.u32 	%rd27, %r37, 4;
	add.s64 	%rd5, %rd22, %rd27;
	add.s32 	%r38, %r37, %r28;
	mul.wide.u32 	%rd28, %r38, 4;
	add.s64 	%rd6, %rd22, %rd28;
	add.s32 	%r39, %r38, %r28;
	mul.wide.u32 	%rd29, %r39, 4;
	add.s64 	%rd7, %rd22, %rd29;
	add.s32 	%r40, %r39, %r28;
	mul.wide.u32 	%rd30, %r40, 4;
	add.s64 	%rd8, %rd22, %rd30;
	add.s32 	%r41, %r40, %r28;
	mul.wide.u32 	%rd31, %r41, 4;
	add.s64 	%rd9, %rd22, %rd31;
	mov.b32 	%r58, -1;
	@%p2 bra 	$L__BB10_4;
	ld.param.u64 	%rd64, [_Z21calculateBestDistanceILi9EEvPfS0_S0_PiS1_S1_ii_param_1];
	cvta.to.global.u64 	%rd10, %rd64;
	ld.global.f32 	%f1, [%rd1];
	ld.global.f32 	%f2, [%rd2];
	ld.global.f32 	%f3, [%rd3];
	ld.global.f32 	%f4, [%rd4];
	ld.global.f32 	%f5, [%rd5];
	ld.global.f32 	%f6, [%rd6];
	ld.global.f32 	%f7, [%rd7];
	ld.global.f32 	%f8, [%rd8];
	ld.global.f32 	%f9, [%rd9];
	shl.b32 	%r44, %r29, 1;
	mul.wide.u32 	%rd11, %r44, 4;
	mul.lo.s32 	%r55, %r29, 3;
	shl.b32 	%r54, %r29, 2;
	mul.lo.s32 	%r53, %r29, 5;
	mul.lo.s32 	%r52, %r29, 6;
	mul.lo.s32 	%r51, %r29, 7;
	shl.b32 	%r50, %r29, 3;
	neg.s32 	%r49, %r29;
	mov.f32 	%f58, 0f7F7FFFFF;
	mov.b32 	%r58, -1;
	mov.b32 	%r56, 0;
	mov.u64 	%rd69, %rd10;
$L__BB10_3:
	ld.global.f32 	%f13, [%rd69];
	sub.f32 	%f14, %f1, %f13;
	fma.rn.f32 	%f15, %f14, %f14, 0f00000000;
	mul.wide.u32 	%rd32, %r29, 4;
	add.s64 	%rd33, %rd69, %rd32;
	ld.global.f32 	%f16, [%rd33];
	sub.f32 	%f17, %f2, %f16;
	fma.rn.f32 	%f18, %f17, %f17, %f15;
	add.s64 	%rd34, %rd69, %rd11;
	ld.global.f32 	%f19, [%rd34];
	sub.f32 	%f20, %f3, %f19;
	fma.rn.f32 	%f21, %f20, %f20, %f18;
	mul.wide.u32 	%rd35, %r55, 4;
	add.s64 	%rd36, %rd10, %rd35;
	ld.global.f32 	%f22, [%rd36];
	sub.f32 	%f23, %f4, %f22;
	fma.rn.f32 	%f24, %f23, %f23, %f21;
	mul.wide.u32 	%rd37, %r54, 4;
	add.s64 	%rd38, %rd10, %rd37;
	ld.global.f32 	%f25, [%rd38];
	sub.f32 	%f26, %f5, %f25;
	fma.rn.f32 	%f27, %f26, %f26, %f24;
	mul.wide.u32 	%rd39, %r53, 4;
	add.s64 	%rd40, %rd10, %rd39;
	ld.global.f32 	%f28, [%rd40];
	sub.f32 	%f29, %f6, %f28;
	fma.rn.f32 	%f30, %f29, %f29, %f27;
	mul.wide.u32 	%rd41, %r52, 4;
	add.s64 	%rd42, %rd10, %rd41;
	ld.global.f32 	%f31, [%rd42];
	sub.f32 	%f32, %f7, %f31;
	fma.rn.f32 	%f33, %f32, %f32, %f30;
	mul.wide.u32 	%rd43, %r51, 4;
	add.s64 	%rd44, %rd10, %rd43;
	ld.global.f32 	%f34, [%rd44];
	sub.f32 	%f35, %f8, %f34;
	fma.rn.f32 	%f36, %f35, %f35, %f33;
	mul.wide.u32 	%rd45, %r50, 4;
	add.s64 	%rd46, %rd10, %rd45;
	ld.global.f32 	%f37, [%rd46];
	sub.f32 	%f38, %f9, %f37;
	fma.rn.f32 	%f39, %f38, %f38, %f36;
	setp.lt.f32 	%p3, %f39, %f58;
	selp.f32 	%f58, %f39, %f58, %p3;
	selp.b32 	%r58, %r56, %r58, %p3;
	add.s32 	%r56, %r56, 1;
	add.s64 	%rd69, %rd69, 4;
	add.s32 	%r55, %r55, 1;
	add.s32 	%r54, %r54, 1;
	add.s32 	%r53, %r53, 1;
	add.s32 	%r52, %r52, 1;
	add.s32 	%r51, %r51, 1;
	add.s32 	%r50, %r50, 1;
	add.s32 	%r49, %r49, 1;
	setp.ne.s32 	%p4, %r49, 0;
	@%p4 bra 	$L__BB10_3;
$L__BB10_4:
	ld.param.u64 	%rd68, [_Z21calculateBestDistanceILi9EEvPfS0_S0_PiS1_S1_ii_param_5];
	ld.param.u64 	%rd66, [_Z21calculateBestDistanceILi9EEvPfS0_S0_PiS1_S1_ii_param_3];
	cvta.to.global.u64 	%rd47, %rd68;
	mul.wide.u32 	%rd48, %r1, 4;
	add.s64 	%rd14, %rd47, %rd48;
	mov.b32 	%r45, 0;
	st.global.u32 	[%rd14], %r45;
	cvta.to.global.u64 	%rd49, %rd66;
	add.s64 	%rd15, %rd49, %rd48;
	ld.global.u32 	%r46, [%rd15];
	setp.eq.s32 	%p5, %r46, %r58;
	@%p5 bra 	$L__BB10_6;
	st.global.u32 	[%rd15], %r58;
	mov.b32 	%r47, 1;
	st.global.u32 	[%rd14], %r47;
$L__BB10_6:
	ld.param.u64 	%rd67, [_Z21calculateBestDistanceILi9EEvPfS0_S0_PiS1_S1_ii_param_4];
	ld.param.u64 	%rd65, [_Z21calculateBestDistanceILi9EEvPfS0_S0_PiS1_S1_ii_param_2];
	cvta.to.global.u64 	%rd50, %rd67;
	mul.wide.s32 	%rd51, %r58, 4;
	add.s64 	%rd52, %rd50, %rd51;
	atom.global.add.u32 	%r48, [%rd52], 1;
	cvta.to.global.u64 	%rd53, %rd65;
	add.s64 	%rd54, %rd53, %rd51;
	ld.global.f32 	%f40, [%rd1];
	atom.global.add.f32 	%f41, [%rd54], %f40;
	mul.wide.s32 	%rd55, %r29, 4;
	add.s64 	%rd56, %rd54, %rd55;
	ld.global.f32 	%f42, [%rd2];
	atom.global.add.f32 	%f43, [%rd56], %f42;
	add.s64 	%rd57, %rd56, %rd55;
	ld.global.f32 	%f44, [%rd3];
	atom.global.add.f32 	%f45, [%rd57], %f44;
	add.s64 	%rd58, %rd57, %rd55;
	ld.global.f32 	%f46, [%rd4];
	atom.global.add.f32 	%f47, [%rd58], %f46;
	add.s64 	%rd59, %rd58, %rd55;
	ld.global.f32 	%f48, [%rd5];
	atom.global.add.f32 	%f49, [%rd59], %f48;
	add.s64 	%rd60, %rd59, %rd55;
	ld.global.f32 	%f50, [%rd6];
	atom.global.add.f32 	%f51, [%rd60], %f50;
	add.s64 	%rd61, %rd60, %rd55;
	ld.global.f32 	%f52, [%rd7];
	atom.global.add.f32 	%f53, [%rd61], %f52;
	add.s64 	%rd62, %rd61, %rd55;
	ld.global.f32 	%f54, [%rd8];
	atom.global.add.f32 	%f55, [%rd62], %f54;
	add.s64 	%rd63, %rd62, %rd55;
	ld.global.f32 	%f56, [%rd9];
	atom.global.add.f32 	%f57, [%rd63], %f56;
$L__BB10_7:
	ret;

}
	// .globl	_Z21calculateBestDistanceILi10EEvPfS0_S0_PiS1_S1_ii
.visible .entry _Z21calculateBestDistanceILi10EEvPfS0_S0_PiS1_S1_ii(
	.param .u64 .ptr .align 1 _Z21calculateBestDistanceILi10EEvPfS0_S0_PiS1_S1_ii_param_0,
	.param .u64 .ptr .align 1 _Z21calculateBestDistanceILi10EEvPfS0_S0_PiS1_S1_ii_param_1,
	.param .u64 .ptr .align 1 _Z21calculateBestDistanceILi10EEvPfS0_S0_PiS1_S1_ii_param_2,
	.param .u64 .ptr .align 1 _Z21calculateBestDistanceILi10EEvPfS0_S0_PiS1_S1_ii_param_3,
	.param .u64 .ptr .align 1 _Z21calculateBestDistanceILi10EEvPfS0_S0_PiS1_S1_ii_param_4,
	.param .u64 .ptr .align 1 _Z21calculateBestDistanceILi10EEvPfS0_S0_PiS1_S1_ii_param_5,
	.param .u32 _Z21calculateBestDistanceILi10EEvPfS0_S0_PiS1_S1_ii_param_6,
	.param .u32 _Z21calculateBestDistanceILi10EEvPfS0_S0_PiS1_S1_ii_param_7
)
{
	.reg .pred 	%p<6>;
	.reg .b32 	%r<72>;
	.reg .b32 	%f<65>;
	.reg .b64 	%rd<82>;

	ld.param.u32 	%r31, [_Z21calculateBestDistanceILi10EEvPfS0_S0_PiS1_S1_ii_param_6];
	mov.u32 	%r33, %tid.x;
	mov.u32 	%r34, %ctaid.x;
	mov.u32 	%r35, %ntid.x;
	mad.lo.s32 	%r1, %r34, %r35, %r33;
	setp.ge.u32 	%p1, %r1, %r31;
	@%p1 bra 	$L__BB11_7;
	ld.param.u32 	%r57, [_Z21calculateBestDistanceILi10EEvPfS0_S0_PiS1_S1_ii_param_7];
	ld.param.u64 	%rd73, [_Z21calculateBestDistanceILi10EEvPfS0_S0_PiS1_S1_ii_param_0];
	cvta.to.global.u64 	%rd21, %rd73;
	setp.lt.s32 	%p2, %r57, 1;
	add.s32 	%r37, %r31, %r1;
	mul.wide.u32 	%rd22, %r37, 4;
	add.s64 	%rd1, %rd21, %rd22;
	add.s32 	%r38, %r37, %r31;
	mul.wide.u32 	%rd23, %r38, 4;
	add.s64 	%rd2, %rd21, %rd23;
	add.s32 	%r39, %r38, %r31;
	mul.wide.u32 	%rd24, %r39, 4;
	add.s64 	%rd3, %rd21, %rd24;
	add.s32 	%r40, %r39, %r31;
	mul.wide.u32 	%rd25, %r40, 4;
	add.s64 	%rd4, %rd21, %rd25;
	add.s32 	%r41, %r40, %r31;
	mul.wide.u32 	%rd26, %r41, 4;
	add.s64 	%rd5, %rd21, %rd26;
	add.s32 	%r42, %r41, %r31;
	mul.wide.u32 	%rd27, %r42, 4;
	add.s64 	%rd6, %rd21, %rd27;
	add.s32 	%r43, %r42, %r31;
	mul.wide.u32 	%rd28, %r43, 4;
	add.s64 	%rd7, %rd21, %rd28;
	add.s32 	%r44, %r43, %r31;
	mul.wide.u32 	%rd29, %r44, 4;
	add.s64 	%rd8, %rd21, %rd29;
	add.s32 	%r45, %r44, %r31;
	mul.wide.u32 	%rd30, %r45, 4;
	add.s64 	%rd9, %rd21, %rd30;
	mov.b32 	%r71, -1;
	@%p2 bra 	$L__BB11_4;
	ld.param.u32 	%r58, [_Z21calculateBestDistanceILi10EEvPfS0_S0_PiS1_S1_ii_param_7];
	ld.param.u64 	%rd76, [_Z21calculateBestDistanceILi10EEvPfS0_S0_PiS1_S1_ii_param_1];
	ld.param.u64 	%rd74, [_Z21calculateBestDistanceILi10EEvPfS0_S0_PiS1_S1_ii_param_0];
	cvta.to.global.u64 	%rd10, %rd76;
	cvta.to.global.u64 	%rd31, %rd74;
	mul.wide.u32 	%rd32, %r1, 4;
	add.s64 	%rd33, %rd31, %rd32;
	ld.global.f32 	%f1, [%rd33];
	ld.global.f32 	%f2, [%rd1];
	ld.global.f32 	%f3, [%rd2];
	ld.global.f32 	%f4, [%rd3];
	ld.global.f32 	%f5, [%rd4];
	ld.global.f32 	%f6, [%rd5];
	ld.global.f32 	%f7, [%rd6];
	ld.global.f32 	%f8, [%rd7];
	ld.global.f32 	%f9, [%rd8];
	ld.global.f32 	%f10, [%rd9];
	mul.lo.s32 	%r68, %r58, 3;
	shl.b32 	%r67, %r58, 2;
	mul.lo.s32 	%r66, %r58, 5;
	mul.lo.s32 	%r65, %r58, 6;
	mul.lo.s32 	%r64, %r58, 7;
	shl.b32 	%r63, %r58, 3;
	mul.lo.s32 	%r62, %r58, 9;
	neg.s32 	%r61, %r58;
	mov.f32 	%f64, 0f7F7FFFFF;
	mov.b32 	%r71, -1;
	mov.b32 	%r69, 0;
	mov.u64 	%rd81, %rd10;
$L__BB11_3:
	ld.param.u32 	%r59, [_Z21calculateBestDistanceILi10EEvPfS0_S0_PiS1_S1_ii_param_7];
	ld.global.f32 	%f14, [%rd81];
	sub.f32 	%f15, %f1, %f14;
	fma.rn.f32 	%f16, %f15, %f15, 0f00000000;
	mul.wide.u32 	%rd34, %r59, 4;
	add.s64 	%rd35, %rd81, %rd34;
	ld.global.f32 	%f17, [%rd35];
	sub.f32 	%f18, %f2, %f17;
	fma.rn.f32 	%f19, %f18, %f18, %f16;
	shl.b32 	%r48, %r59, 1;
	mul.wide.u32 	%rd36, %r48, 4;
	add.s64 	%rd37, %rd81, %rd36;
	ld.global.f32 	%f20, [%rd37];
	sub.f32 	%f21, %f3, %f20;
	fma.rn.f32 	%f22, %f21, %f21, %f19;
	mul.wide.u32 	%rd38, %r68, 4;
	add.s64 	%rd39, %rd10, %rd38;
	ld.global.f32 	%f23, [%rd39];
	sub.f32 	%f24, %f4, %f23;
	fma.rn.f32 	%f25, %f24, %f24, %f22;
	mul.wide.u32 	%rd40, %r67, 4;
	add.s64 	%rd41, %rd10, %rd40;
	ld.global.f32 	%f26, [%rd41];
	sub.f32 	%f27, %f5, %f26;
	fma.rn.f32 	%f28, %f27, %f27, %f25;
	mul.wide.u32 	%rd42, %r66, 4;
	add.s64 	%rd43, %rd10, %rd42;
	ld.global.f32 	%f29, [%rd43];
	sub.f32 	%f30, %f6, %f29;
	fma.rn.f32 	%f31, %f30, %f30, %f28;
	mul.wide.u32 	%rd44, %r65, 4;
	add.s64 	%rd45, %rd10, %rd44;
	ld.global.f32 	%f32, [%rd45];
	sub.f32 	%f33, %f7, %f32;
	fma.rn.f32 	%f34, %f33, %f33, %f31;
	mul.wide.u32 	%rd46, %r64, 4;
	add.s64 	%rd47, %rd10, %rd46;
	ld.global.f32 	%f35, [%rd47];
	sub.f32 	%f36, %f8, %f35;
	fma.rn.f32 	%f37, %f36, %f36, %f34;
	mul.wide.u32 	%rd48, %r63, 4;
	add.s64 	%rd49, %rd10, %rd48;
	ld.global.f32 	%f38, [%rd49];
	sub.f32 	%f39, %f9, %f38;
	fma.rn.f32 	%f40, %f39, %f39, %f37;
	mul.wide.u32 	%rd50, %r62, 4;
	add.s64 	%rd51, %rd10, %rd50;
	ld.global.f32 	%f41, [%rd51];
	sub.f32 	%f42, %f10, %f41;
	fma.rn.f32 	%f43, %f42, %f42, %f40;
	setp.lt.f32 	%p3, %f43, %f64;
	selp.f32 	%f64, %f43, %f64, %p3;
	selp.b32 	%r71, %r69, %r71, %p3;
	add.s32 	%r69, %r69, 1;
	add.s64 	%rd81, %rd81, 4;
	add.s32 	%r68, %r68, 1;
	add.s32 	%r67, %r67, 1;
	add.s32 	%r66, %r66, 1;
	add.s32 	%r65, %r65, 1;
	add.s32 	%r64, %r64, 1;
	add.s32 	%r63, %r63, 1;
	add.s32 	%r62, %r62, 1;
	add.s32 	%r61, %r61, 1;
	setp.ne.s32 	%p4, %r61, 0;
	@%p4 bra 	$L__BB11_3;
$L__BB11_4:
	ld.param.u64 	%rd80, [_Z21calculateBestDistanceILi10EEvPfS0_S0_PiS1_S1_ii_param_5];
	ld.param.u64 	%rd78, [_Z21calculateBestDistanceILi10EEvPfS0_S0_PiS1_S1_ii_param_3];
	cvta.to.global.u64 	%rd52, %rd80;
	mul.wide.u32 	%rd53, %r1, 4;
	add.s64 	%rd13, %rd52, %rd53;
	mov.b32 	%r49, 0;
	st.global.u32 	[%rd13], %r49;
	cvta.to.global.u64 	%rd54, %rd78;
	add.s64 	%rd14, %rd54, %rd53;
	ld.global.u32 	%r50, [%rd14];
	setp.eq.s32 	%p5, %r50, %r71;
	@%p5 bra 	$L__BB11_6;
	st.global.u32 	[%rd14], %r71;
	mov.b32 	%r51, 1;
	st.global.u32 	[%rd13], %r51;
$L__BB11_6:
	ld.param.u32 	%r60, [_Z21calculateBestDistanceILi10EEvPfS0_S0_PiS1_S1_ii_param_7];
	ld.param.u64 	%rd79, [_Z21calculateBestDistanceILi10EEvPfS0_S0_PiS1_S1_ii_param_4];
	ld.param.u64 	%rd77, [_Z21calculateBestDistanceILi10EEvPfS0_S0_PiS1_S1_ii_param_2];
	ld.param.u64 	%rd75, [_Z21calculateBestDistanceILi10EEvPfS0_S0_PiS1_S1_ii_param_0];
	cvta.to.global.u64 	%rd55, %rd79;
	mul.wide.s32 	%rd56, %r71, 4;
	add.s64 	%rd57, %rd55, %rd56;
	atom.global.add.u32 	%r52, [%rd57], 1;
	cvta.to.global.u64 	%rd58, %rd77;
	add.s64 	%rd59, %rd58, %rd56;
	cvta.to.global.u64 	%rd60, %rd75;
	mov.u32 	%r53, %ctaid.x;
	mov.u32 	%r54, %ntid.x;
	mov.u32 	%r55, %tid.x;
	mad.lo.s32 	%r56, %r53, %r54, %r55;
	mul.wide.u32 	%rd61, %r56, 4;
	add.s64 	%rd62, %rd60, %rd61;
	ld.global.f32 	%f44, [%rd62];
	atom.global.add.f32 	%f45, [%rd59], %f44;
	mul.wide.s32 	%rd63, %r60, 4;
	add.s64 	%rd64, %rd59, %rd63;
	ld.global.f32 	%f46, [%rd1];
	atom.global.add.f32 	%f47, [%rd64], %f46;
	add.s64 	%rd65, %rd64, %rd63;
	ld.global.f32 	%f48, [%rd2];
	atom.global.add.f32 	%f49, [%rd65], %f48;
	add.s64 	%rd66, %rd65, %rd63;
	ld.global.f32 	%f50, [%rd3];
	atom.global.add.f32 	%f51, [%rd66], %f50;
	add.s64 	%rd67, %rd66, %rd63;
	ld.global.f32 	%f52, [%rd4];
	atom.global.add.f32 	%f53, [%rd67], %f52;
	add.s64 	%rd68, %rd67, %rd63;
	ld.global.f32 	%f54, [%rd5];
	atom.global.add.f32 	%f55, [%rd68], %f54;
	add.s64 	%rd69, %rd68, %rd63;
	ld.global.f32 	%f56, [%rd6];
	atom.global.add.f32 	%f57, [%rd69], %f56;
	add.s64 	%rd70, %rd69, %rd63;
	ld.global.f32 	%f58, [%rd7];
	atom.global.add.f32 	%f59, [%rd70], %f58;
	add.s64 	%rd71, %rd70, %rd63;
	ld.global.f32 	%f60, [%rd8];
	atom.global.add.f32 	%f61, [%rd71], %f60;
	add.s64 	%rd72, %rd71, %rd63;
	ld.global.f32 	%f62, [%rd9];
	atom.global.add.f32 	%f63, [%rd72], %f62;
$L__BB11_7:
	ret;

}
	// .globl	_Z21calculateBestDistanceILi11EEvPfS0_S0_PiS1_S1_ii
.visible .entry _Z21calculateBestDistanceILi11EEvPfS0_S0_PiS1_S1_ii(
	.param .u64 .ptr .align 1 _Z21calculateBestDistanceILi11EEvPfS0_S0_PiS1_S1_ii_param_0,
	.param .u64 .ptr .align 1 _Z21calculateBestDistanceILi11EEvPfS0_S0_PiS1_S1_ii_param_1,
	.param .u64 .ptr .align 1 _Z21calculateBestDistanceILi11EEvPfS0_S0_PiS1_S1_ii_param_2,
	.param .u64 .ptr .align 1 _Z21calculateBestDistanceILi11EEvPfS0_S0_PiS1_S1_ii_param_3,
	.param .u64 .ptr .align 1 _Z21calculateBestDistanceILi11EEvPfS0_S0_PiS1_S1_ii_param_4,
	.param .u64 .ptr .align 1 _Z21calculateBestDistanceILi11EEvPfS0_S0_PiS1_S1_ii_param_5,
	.param .u32 _Z21calculateBestDistanceILi11EEvPfS0_S0_PiS1_S1_ii_param_6,
	.param .u32 _Z21calculateBestDistanceILi11EEvPfS0_S0_PiS1_S1_ii_param_7
)
{
	.reg .pred 	%p<6>;
	.reg .b32 	%r<69>;
	.reg .b32 	%f<71>;
	.reg .b64 	%rd<76>;

	ld.param.u64 	%rd19, [_Z21calculateBestDistanceILi11EEvPfS0_S0_PiS1_S1_ii_param_0];
	ld.param.u64 	%rd20, [_Z21calculateBestDistanceILi11EEvPfS0_S0_PiS1_S1_ii_param_1];
	ld.param.u64 	%rd22, [_Z21calculateBestDistanceILi11EEvPfS0_S0_PiS1_S1_ii_param_3];
	ld.param.u64 	%rd23, [_Z21calculateBestDistanceILi11EEvPfS0_S0_PiS1_S1_ii_param_4];
	ld.param.u64 	%rd24, [_Z21calculateBestDistanceILi11EEvPfS0_S0_PiS1_S1_ii_param_5];
	ld.param.u32 	%r34, [_Z21calculateBestDistanceILi11EEvPfS0_S0_PiS1_S1_ii_param_6];
	ld.param.u32 	%r35, [_Z21calculateBestDistanceILi11EEvPfS0_S0_PiS1_S1_ii_param_7];
	mov.u32 	%r36, %tid.x;
	mov.u32 	%r37, %ctaid.x;
	mov.u32 	%r38, %ntid.x;
	mad.lo.s32 	%r1, %r37, %r38, %r36;
	setp.ge.u32 	%p1, %r1, %r34;
	@%p1 bra 	$L__BB12_7;
	cvta.to.global.u64 	%rd25, %rd19;
	setp.lt.s32 	%p2, %r35, 1;
	mul.wide.u32 	%rd26, %r1, 4;
	add.s64 	%rd1, %rd25, %rd26;
	add.s32 	%r40, %r34, %r1;
	mul.wide.u32 	%rd27, %r40, 4;
	add.s64 	%rd2, %rd25, %rd27;
	add.s32 	%r41, %r40, %r34;
	mul.wide.u32 	%rd28, %r41, 4;
	add.s64 	%rd3, %rd25, %rd28;
	add.s32 	%r42, %r41, %r34;
	mul.wide.u32 	%rd29, %r42, 4;
	add.s64 	%rd4, %rd25, %rd29;
	add.s32 	%r43, %r42, %r34;
	mul.wide.u32 	%rd30, %r43, 4;
	add.s64 	%rd5, %rd25, %rd30;
	add.s32 	%r44, %r43, %r34;
	mul.wide.u32 	%rd31, %r44, 4;
	add.s64 	%rd6, %rd25, %rd31;
	add.s32 	%r45, %r44, %r34;
	mul.wide.u32 	%rd32, %r45, 4;
	add.s64 	%rd7, %rd25, %rd32;
	add.s32 	%r46, %r45, %r34;
	mul.wide.u32 	%rd33, %r46, 4;
	add.s64 	%rd8, %rd25, %rd33;
	add.s32 	%r47, %r46, %r34;
	mul.wide.u32 	%rd34, %r47, 4;
	add.s64 	%rd9, %rd25, %rd34;
	add.s32 	%r48, %r47, %r34;
	mul.wide.u32 	%rd35, %r48, 4;
	add.s64 	%rd10, %rd25, %rd35;
	add.s32 	%r49, %r48, %r34;
	mul.wide.u32 	%rd36, %r49, 4;
	add.s64 	%rd11, %rd25, %rd36;
	mov.b32 	%r68, -1;
	@%p2 bra 	$L__BB12_4;
	cvta.to.global.u64 	%rd12, %rd20;
	ld.global.f32 	%f1, [%rd1];
	ld.global.f32 	%f2, [%rd2];
	ld.global.f32 	%f3, [%rd3];
	ld.global.f32 	%f4, [%rd4];
	ld.global.f32 	%f5, [%rd5];
	ld.global.f32 	%f6, [%rd6];
	ld.global.f32 	%f7, [%rd7];
	ld.global.f32 	%f8, [%rd8];
	ld.global.f32 	%f9, [%rd9];
	ld.global.f32 	%f10, [%rd10];
	ld.global.f32 	%f11, [%rd11];
	shl.b32 	%r52, %r35, 1;
	mul.wide.u32 	%rd13, %r52, 4;
	mul.lo.s32 	%r65, %r35, 3;
	shl.b32 	%r64, %r35, 2;
	mul.lo.s32 	%r63, %r35, 5;
	mul.lo.s32 	%r62, %r35, 6;
	mul.lo.s32 	%r61, %r35, 7;
	shl.b32 	%r60, %r35, 3;
	mul.lo.s32 	%r59, %r35, 9;
	mul.lo.s32 	%r58, %r35, 10;
	mul.wide.u32 	%rd14, %r35, 4;
	neg.s32 	%r57, %r35;
	mov.f32 	%f70, 0f7F7FFFFF;
	mov.b32 	%r68, -1;
	mov.b32 	%r66, 0;
	mov.u64 	%rd75, %rd12;
$L__BB12_3:
	ld.global.f32 	%f15, [%rd75];
	sub.f32 	%f16, %f1, %f15;
	fma.rn.f32 	%f17, %f16, %f16, 0f00000000;
	add.s64 	%rd37, %rd75, %rd14;
	ld.global.f32 	%f18, [%rd37];
	sub.f32 	%f19, %f2, %f18;
	fma.rn.f32 	%f20, %f19, %f19, %f17;
	add.s64 	%rd38, %rd75, %rd13;
	ld.global.f32 	%f21, [%rd38];
	sub.f32 	%f22, %f3, %f21;
	fma.rn.f32 	%f23, %f22, %f22, %f20;
	mul.wide.u32 	%rd39, %r65, 4;
	add.s64 	%rd40, %rd12, %rd39;
	ld.global.f32 	%f24, [%rd40];
	sub.f32 	%f25, %f4, %f24;
	fma.rn.f32 	%f26, %f25, %f25, %f23;
	mul.wide.u32 	%rd41, %r64, 4;
	add.s64 	%rd42, %rd12, %rd41;
	ld.global.f32 	%f27, [%rd42];
	sub.f32 	%f28, %f5, %f27;
	fma.rn.f32 	%f29, %f28, %f28, %f26;
	mul.wide.u32 	%rd43, %r63, 4;
	add.s64 	%rd44, %rd12, %rd43;
	ld.global.f32 	%f30, [%rd44];
	sub.f32 	%f31, %f6, %f30;
	fma.rn.f32 	%f32, %f31, %f31, %f29;
	mul.wide.u32 	%rd45, %r62, 4;
	add.s64 	%rd46, %rd12, %rd45;
	ld.global.f32 	%f33, [%rd46];
	sub.f32 	%f34, %f7, %f33;
	fma.rn.f32 	%f35, %f34, %f34, %f32;
	mul.wide.u32 	%rd47, %r61, 4;
	add.s64 	%rd48, %rd12, %rd47;
	ld.global.f32 	%f36, [%rd48];
	sub.f32 	%f37, %f8, %f36;
	fma.rn.f32 	%f38, %f37, %f37, %f35;
	mul.wide.u32 	%rd49, %r60, 4;
	add.s64 	%rd50, %rd12, %rd49;
	ld.global.f32 	%f39, [%rd50];
	sub.f32 	%f40, %f9, %f39;
	fma.rn.f32 	%f41, %f40, %f40, %f38;
	mul.wide.u32 	%rd51, %r59, 4;
	add.s64 	%rd52, %rd12, %rd51;
	ld.global.f32 	%f42, [%rd52];
	sub.f32 	%f43, %f10, %f42;
	fma.rn.f32 	%f44, %f43, %f43, %f41;
	mul.wide.u32 	%rd53, %r58, 4;
	add.s64 	%rd54, %rd12, %rd53;
	ld.global.f32 	%f45, [%rd54];
	sub.f32 	%f46, %f11, %f45;
	fma.rn.f32 	%f47, %f46, %f46, %f44;
	setp.lt.f32 	%p3, %f47, %f70;
	selp.f32 	%f70, %f47, %f70, %p3;
	selp.b32 	%r68, %r66, %r68, %p3;
	add.s32 	%r66, %r66, 1;
	add.s64 	%rd75, %rd75, 4;
	add.s32 	%r65, %r65, 1;
	add.s32 	%r64, %r64, 1;
	add.s32 	%r63, %r63, 1;
	add.s32 	%r62, %r62, 1;
	add.s32 	%r61, %r61, 1;
	add.s32 	%r60, %r60, 1;
	add.s32 	%r59, %r59, 1;
	add.s32 	%r58, %r58, 1;
	add.s32 	%r57, %r57, 1;
	setp.ne.s32 	%p4, %r57, 0;
	@%p4 bra 	$L__BB12_3;
$L__BB12_4:
	cvta.to.global.u64 	%rd55, %rd24;
	mul.wide.u32 	%rd56, %r1, 4;
	add.s64 	%rd17, %rd55, %rd56;
	mov.b32 	%r53, 0;
	st.global.u32 	[%rd17], %r53;
	cvta.to.global.u64 	%rd57, %rd22;
	add.s64 	%rd18, %rd57, %rd56;
	ld.global.u32 	%r54, [%rd18];
	setp.eq.s32 	%p5, %r54, %r68;
	@%p5 bra 	$L__BB12_6;
	st.global.u32 	[%rd18], %r68;
	mov.b32 	%r55, 1;
	st.global.u32 	[%rd17], %r55;
$L__BB12_6:
	ld.param.u64 	%rd74, [_Z21calculateBestDistanceILi11EEvPfS0_S0_PiS1_S1_ii_param_2];
	cvta.to.global.u64 	%rd58, %rd23;
	mul.wide.s32 	%rd59, %r68, 4;
	add.s64 	%rd60, %rd58, %rd59;
	atom.global.add.u32 	%r56, [%rd60], 1;
	cvta.to.global.u64 	%rd61, %rd74;
	add.s64 	%rd62, %rd61, %rd59;
	ld.global.f32 	%f48, [%rd1];
	atom.global.add.f32 	%f49, [%rd62], %f48;
	mul.wide.s32 	%rd63, %r35, 4;
	add.s64 	%rd64, %rd62, %rd63;
	ld.global.f32 	%f50, [%rd2];
	atom.global.add.f32 	%f51, [%rd64], %f50;
	add.s64 	%rd65, %rd64, %rd63;
	ld.global.f32 	%f52, [%rd3];
	atom.global.add.f32 	%f53, [%rd65], %f52;
	add.s64 	%rd66, %rd65, %rd63;
	ld.global.f32 	%f54, [%rd4];
	atom.global.add.f32 	%f55, [%rd66], %f54;
	add.s64 	%rd67, %rd66, %rd63;
	ld.global.f32 	%f56, [%rd5];
	atom.global.add.f32 	%f57, [%rd67], %f56;
	add.s64 	%rd68, %rd67, %rd63;
	ld.global.f32 	%f58, [%rd6];
	atom.global.add.f32 	%f59, [%rd68], %f58;
	add.s64 	%rd69, %rd68, %rd63;
	ld.global.f32 	%f60, [%rd7];
	atom.global.add.f32 	%f61, [%rd69], %f60;
	add.s64 	%rd70, %rd69, %rd63;
	ld.global.f32 	%f62, [%rd8];
	atom.global.add.f32 	%f63, [%rd70], %f62;
	add.s64 	%rd71, %rd70, %rd63;
	ld.global.f32 	%f64, [%rd9];
	atom.global.add.f32 	%f65, [%rd71], %f64;
	add.s64 	%rd72, %rd71, %rd63;
	ld.global.f32 	%f66, [%rd10];
	atom.global.add.f32 	%f67, [%rd72], %f66;
	add.s64 	%rd73, %rd72, %rd63;
	ld.global.f32 	%f68, [%rd11];
	atom.global.add.f32 	%f69, [%rd73], %f68;
$L__BB12_7:
	ret;

}
	// .globl	_Z21calculateBestDistanceILi12EEvPfS0_S0_PiS1_S1_ii
.visible .entry _Z21calculateBestDistanceILi12EEvPfS0_S0_PiS1_S1_ii(
	.param .u64 .ptr .align 1 _Z21calculateBestDistanceILi12EEvPfS0_S0_PiS1_S1_ii_param_0,
	.param .u64 .ptr .align 1 _Z21calculateBestDistanceILi12EEvPfS0_S0_PiS1_S1_ii_param_1,
	.param .u64 .ptr .align 1 _Z21calculateBestDistanceILi12EEvPfS0_S0_PiS1_S1_ii_param_2,
	.param .u64 .ptr .align 1 _Z21calculateBestDistanceILi12EEvPfS0_S0_PiS1_S1_ii_param_3,
	.param .u64 .ptr .align 1 _Z21calculateBestDistanceILi12EEvPfS0_S0_PiS1_S1_ii_param_4,
	.param .u64 .ptr .align 1 _Z21calculateBestDistanceILi12EEvPfS0_S0_PiS1_S1_ii_param_5,
	.param .u32 _Z21calculateBestDistanceILi12EEvPfS0_S0_PiS1_S1_ii_param_6,
	.param .u32 _Z21calculateBestDistanceILi12EEvPfS0_S0_PiS1_S1_ii_param_7
)
{
	.reg .pred 	%p<6>;
	.reg .b32 	%r<74>;
	.reg .b32 	%f<77>;
	.reg .b64 	%rd<83>;

	ld.param.u64 	%rd20, [_Z21calculateBestDistanceILi12EEvPfS0_S0_PiS1_S1_ii_param_0];
	ld.param.u64 	%rd21, [_Z21calculateBestDistanceILi12EEvPfS0_S0_PiS1_S1_ii_param_1];
	ld.param.u64 	%rd25, [_Z21calculateBestDistanceILi12EEvPfS0_S0_PiS1_S1_ii_param_5];
	ld.param.u32 	%r37, [_Z21calculateBestDistanceILi12EEvPfS0_S0_PiS1_S1_ii_param_6];
	ld.param.u32 	%r38, [_Z21calculateBestDistanceILi12EEvPfS0_S0_PiS1_S1_ii_param_7];
	mov.u32 	%r39, %tid.x;
	mov.u32 	%r40, %ctaid.x;
	mov.u32 	%r41, %ntid.x;
	mad.lo.s32 	%r1, %r40, %r41, %r39;
	setp.ge.u32 	%p1, %r1, %r37;
	@%p1 bra 	$L__BB13_7;
	cvta.to.global.u64 	%rd26, %rd20;
	setp.lt.s32 	%p2, %r38, 1;
	mul.wide.u32 	%rd27, %r1, 4;
	add.s64 	%rd1, %rd26, %rd27;
	add.s32 	%r43, %r37, %r1;
	mul.wide.u32 	%rd28, %r43, 4;
	add.s64 	%rd2, %rd26, %rd28;
	add.s32 	%r44, %r43, %r37;
	mul.wide.u32 	%rd29, %r44, 4;
	add.s64 	%rd3, %rd26, %rd29;
	add.s32 	%r45, %r44, %r37;
	mul.wide.u32 	%rd30, %r45, 4;
	add.s64 	%rd4, %rd26, %rd30;
	add.s32 	%r46, %r45, %r37;
	mul.wide.u32 	%rd31, %r46, 4;
	add.s64 	%rd5, %rd26, %rd31;
	add.s32 	%r47, %r46, %r37;
	mul.wide.u32 	%rd32, %r47, 4;
	add.s64 	%rd6, %rd26, %rd32;
	add.s32 	%r48, %r47, %r37;
	mul.wide.u32 	%rd33, %r48, 4;
	add.s64 	%rd7, %rd26, %rd33;
	add.s32 	%r49, %r48, %r37;
	mul.wide.u32 	%rd34, %r49, 4;
	add.s64 	%rd8, %rd26, %rd34;
	add.s32 	%r50, %r49, %r37;
	mul.wide.u32 	%rd35, %r50, 4;
	add.s64 	%rd9, %rd26, %rd35;
	add.s32 	%r51, %r50, %r37;
	mul.wide.u32 	%rd36, %r51, 4;
	add.s64 	%rd10, %rd26, %rd36;
	add.s32 	%r52, %r51, %r37;
	mul.wide.u32 	%rd37, %r52, 4;
	add.s64 	%rd11, %rd26, %rd37;
	add.s32 	%r53, %r52, %r37;
	mul.wide.u32 	%rd38, %r53, 4;
	add.s64 	%rd12, %rd26, %rd38;
	mov.b32 	%r73, -1;
	@%p2 bra 	$L__BB13_4;
	cvta.to.global.u64 	%rd13, %rd21;
	ld.global.f32 	%f1, [%rd1];
	ld.global.f32 	%f2, [%rd2];
	ld.global.f32 	%f3, [%rd3];
	ld.global.f32 	%f4, [%rd4];
	ld.global.f32 	%f5, [%rd5];
	ld.global.f32 	%f6, [%rd6];
	ld.global.f32 	%f7, [%rd7];
	ld.global.f32 	%f8, [%rd8];
	ld.global.f32 	%f9, [%rd9];
	ld.global.f32 	%f10, [%rd10];
	ld.global.f32 	%f11, [%rd11];
	ld.global.f32 	%f12, [%rd12];
	shl.b32 	%r56, %r38, 1;
	mul.wide.u32 	%rd14, %r56, 4;
	mul.lo.s32 	%r70, %r38, 3;
	shl.b32 	%r69, %r38, 2;
	mul.lo.s32 	%r68, %r38, 5;
	mul.lo.s32 	%r67, %r38, 6;
	mul.lo.s32 	%r66, %r38, 7;
	shl.b32 	%r65, %r38, 3;
	mul.lo.s32 	%r64, %r38, 9;
	mul.lo.s32 	%r63, %r38, 10;
	mul.lo.s32 	%r62, %r38, 11;
	mul.wide.u32 	%rd15, %r38, 4;
	neg.s32 	%r61, %r38;
	mov.f32 	%f76, 0f7F7FFFFF;
	mov.b32 	%r73, -1;
	mov.b32 	%r71, 0;
	mov.u64 	%rd82, %rd13;
$L__BB13_3:
	ld.global.f32 	%f16, [%rd82];
	sub.f32 	%f17, %f1, %f16;
	fma.rn.f32 	%f18, %f17, %f17, 0f00000000;
	add.s64 	%rd39, %rd82, %rd15;
	ld.global.f32 	%f19, [%rd39];
	sub.f32 	%f20, %f2, %f19;
	fma.rn.f32 	%f21, %f20, %f20, %f18;
	add.s64 	%rd40, %rd82, %rd14;
	ld.global.f32 	%f22, [%rd40];
	sub.f32 	%f23, %f3, %f22;
	fma.rn.f32 	%f24, %f23, %f23, %f21;
	mul.wide.u32 	%rd41, %r70, 4;
	add.s64 	%rd42, %rd13, %rd41;
	ld.global.f32 	%f25, [%rd42];
	sub.f32 	%f26, %f4, %f25;
	fma.rn.f32 	%f27, %f26, %f26, %f24;
	mul.wide.u32 	%rd43, %r69, 4;
	add.s64 	%rd44, %rd13, %rd43;
	ld.global.f32 	%f28, [%rd44];
	sub.f32 	%f29, %f5, %f28;
	fma.rn.f32 	%f30, %f29, %f29, %f27;
	mul.wide.u32 	%rd45, %r68, 4;
	add.s64 	%rd46, %rd13, %rd45;
	ld.global.f32 	%f31, [%rd46];
	sub.f32 	%f32, %f6, %f31;
	fma.rn.f32 	%f33, %f32, %f32, %f30;
	mul.wide.u32 	%rd47, %r67, 4;
	add.s64 	%rd48, %rd13, %rd47;
	ld.global.f32 	%f34, [%rd48];
	sub.f32 	%f35, %f7, %f34;
	fma.rn.f32 	%f36, %f35, %f35, %f33;
	mul.wide.u32 	%rd49, %r66, 4;
	add.s64 	%rd50, %rd13, %rd49;
	ld.global.f32 	%f37, [%rd50];
	sub.f32 	%f38, %f8, %f37;
	fma.rn.f32 	%f39, %f38, %f38, %f36;
	mul.wide.u32 	%rd51, %r65, 4;
	add.s64 	%rd52, %rd13, %rd51;
	ld.global.f32 	%f40, [%rd52];
	sub.f32 	%f41, %f9, %f40;
	fma.rn.f32 	%f42, %f41, %f41, %f39;
	mul.wide.u32 	%rd53, %r64, 4;
	add.s64 	%rd54, %rd13, %rd53;
	ld.global.f32 	%f43, [%rd54];
	sub.f32 	%f44, %f10, %f43;
	fma.rn.f32 	%f45, %f44, %f44, %f42;
	mul.wide.u32 	%rd55, %r63, 4;
	add.s64 	%rd56, %rd13, %rd55;
	ld.global.f32 	%f46, [%rd56];
	sub.f32 	%f47, %f11, %f46;
	fma.rn.f32 	%f48, %f47, %f47, %f45;
	mul.wide.u32 	%rd57, %r62, 4;
	add.s64 	%rd58, %rd13, %rd57;
	ld.global.f32 	%f49, [%rd58];
	sub.f32 	%f50, %f12, %f49;
	fma.rn.f32 	%f51, %f50, %f50, %f48;
	setp.lt.f32 	%p3, %f51, %f76;
	selp.f32 	%f76, %f51, %f76, %p3;
	selp.b32 	%r73, %r71, %r73, %p3;
	add.s32 	%r71, %r71, 1;
	add.s64 	%rd82, %rd82, 4;
	add.s32 	%r70, %r70, 1;
	add.s32 	%r69, %r69, 1;
	add.s32 	%r68, %r68, 1;
	add.s32 	%r67, %r67, 1;
	add.s32 	%r66, %r66, 1;
	add.s32 	%r65, %r65, 1;
	add.s32 	%r64, %r64, 1;
	add.s32 	%r63, %r63, 1;
	add.s32 	%r62, %r62, 1;
	add.s32 	%r61, %r61, 1;
	setp.ne.s32 	%p4, %r61, 0;
	@%p4 bra 	$L__BB13_3;
$L__BB13_4:
	ld.param.u64 	%rd80, [_Z21calculateBestDistanceILi12EEvPfS0_S0_PiS1_S1_ii_param_3];
	cvta.to.global.u64 	%rd59, %rd25;
	mul.wide.u32 	%rd60, %r1, 4;
	add.s64 	%rd18, %rd59, %rd60;
	mov.b32 	%r57, 0;
	st.global.u32 	[%rd18], %r57;
	cvta.to.global.u64 	%rd61, %rd80;
	add.s64 	%rd19, %rd61, %rd60;
	ld.global.u32 	%r58, [%rd19];
	setp.eq.s32 	%p5, %r58, %r73;
	@%p5 bra 	$L__BB13_6;
	st.global.u32 	[%rd19], %r73;
	mov.b32 	%r59, 1;
	st.global.u32 	[%rd18], %r59;
$L__BB13_6:
	ld.param.u64 	%rd81, [_Z21calculateBestDistanceILi12EEvPfS0_S0_PiS1_S1_ii_param_4];
	ld.param.u64 	%rd79, [_Z21calculateBestDistanceILi12EEvPfS0_S0_PiS1_S1_ii_param_2];
	cvta.to.global.u64 	%rd62, %rd81;
	mul.wide.s32 	%rd63, %r73, 4;
	add.s64 	%rd64, %rd62, %rd63;
	atom.global.add.u32 	%r60, [%rd64], 1;
	cvta.to.global.u64 	%rd65, %rd79;
	add.s64 	%rd66, %rd65, %rd63;
	ld.global.f32 	%f52, [%rd1];
	atom.global.add.f32 	%f53, [%rd66], %f52;
	mul.wide.s32 	%rd67, %r38, 4;
	add.s64 	%rd68, %rd66, %rd67;
	ld.global.f32 	%f54, [%rd2];
	atom.global.add.f32 	%f55, [%rd68], %f54;
	add.s64 	%rd69, %rd68, %rd67;
	ld.global.f32 	%f56, [%rd3];
	atom.global.add.f32 	%f57, [%rd69], %f56;
	add.s64 	%rd70, %rd69, %rd67;
	ld.global.f32 	%f58, [%rd4];
	atom.global.add.f32 	%f59, [%rd70], %f58;
	add.s64 	%rd71, %rd70, %rd67;
	ld.global.f32 	%f60, [%rd5];
	atom.global.add.f32 	%f61, [%rd71], %f60;
	add.s64 	%rd72, %rd71, %rd67;
	ld.global.f32 	%f62, [%rd6];
	atom.global.add.f32 	%f63, [%rd72], %f62;
	add.s64 	%rd73, %rd72, %rd67;
	ld.global.f32 	%f64, [%rd7];
	atom.global.add.f32 	%f65, [%rd73], %f64;
	add.s64 	%rd74, %rd73, %rd67;
	ld.global.f32 	%f66, [%rd8];
	atom.global.add.f32 	%f67, [%rd74], %f66;
	add.s64 	%rd75, %rd74, %rd67;
	ld.global.f32 	%f68, [%rd9];
	atom.global.add.f32 	%f69, [%rd75], %f68;
	add.s64 	%rd76, %rd75, %rd67;
	ld.global.f32 	%f70, [%rd10];
	atom.global.add.f32 	%f71, [%rd76], %f70;
	add.s64 	%rd77, %rd76, %rd67;
	ld.global.f32 	%f72, [%rd11];
	atom.global.add.f32 	%f73, [%rd77], %f72;
	add.s64 	%rd78, %rd77, %rd67;
	ld.global.f32 	%f74, [%rd12];
	atom.global.add.f32 	%f75, [%rd78], %f74;
$L__BB13_7:
	ret;

}
	// .globl	_Z21calculateBestDistanceILi13EEvPfS0_S0_PiS1_S1_ii
.visible .entry _Z21calculateBestDistanceILi13EEvPfS0_S0_PiS1_S1_ii(
	.param .u64 .ptr .align 1 _Z21calculateBestDistanceILi13EEvPfS0_S0_PiS1_S1_ii_param_0,
	.param .u64 .ptr .align 1 _Z21calculateBestDistanceILi13EEvPfS0_S0_PiS1_S1_ii_param_1,
	.param .u64 .ptr .align 1 _Z21calculateBestDistanceILi13EEvPfS0_S0_PiS1_S1_ii_param_2,
	.param .u64 .ptr .align 1 _Z21calculateBestDistanceILi13EEvPfS0_S0_PiS1_S1_ii_param_3,
	.param .u64 .ptr .align 1 _Z21calculateBestDistanceILi13EEvPfS0_S0_PiS1_S1_ii_param_4,
	.param .u64 .ptr .align 1 _Z21calculateBestDistanceILi13EEvPfS0_S0_PiS1_S1_ii_param_5,
	.param .u32 _Z21calculateBestDistanceILi13EEvPfS0_S0_PiS1_S1_ii_param_6,
	.param .u32 _Z21calculateBestDistanceILi13EEvPfS0_S0_PiS1_S1_ii_param_7
)
{
	.reg .pred 	%p<6>;
	.reg .b32 	%r<79>;
	.reg .b32 	%f<83>;
	.reg .b64 	%rd<90>;

	ld.param.u64 	%rd20, [_Z21calculateBestDistanceILi13EEvPfS0_S0_PiS1_S1_ii_param_0];
	ld.param.u32 	%r40, [_Z21calculateBestDistanceILi13EEvPfS0_S0_PiS1_S1_ii_param_6];
	ld.param.u32 	%r41, [_Z21calculateBestDistanceILi13EEvPfS0_S0_PiS1_S1_ii_param_7];
	mov.u32 	%r42, %tid.x;
	mov.u32 	%r43, %ctaid.x;
	mov.u32 	%r44, %ntid.x;
	mad.lo.s32 	%r1, %r43, %r44, %r42;
	setp.ge.u32 	%p1, %r1, %r40;
	@%p1 bra 	$L__BB14_7;
	cvta.to.global.u64 	%rd26, %rd20;
	setp.lt.s32 	%p2, %r41, 1;
	mul.wide.u32 	%rd27, %r1, 4;
	add.s64 	%rd1, %rd26, %rd27;
	add.s32 	%r46, %r40, %r1;
	mul.wide.u32 	%rd28, %r46, 4;
	add.s64 	%rd2, %rd26, %rd28;
	add.s32 	%r47, %r46, %r40;
	mul.wide.u32 	%rd29, %r47, 4;
	add.s64 	%rd3, %rd26, %rd29;
	add.s32 	%r48, %r47, %r40;
	mul.wide.u32 	%rd30, %r48, 4;
	add.s64 	%rd4, %rd26, %rd30;
	add.s32 	%r49, %r48, %r40;
	mul.wide.u32 	%rd31, %r49, 4;
	add.s64 	%rd5, %rd26, %rd31;
	add.s32 	%r50, %r49, %r40;
	mul.wide.u32 	%rd32, %r50, 4;
	add.s64 	%rd6, %rd26, %rd32;
	add.s32 	%r51, %r50, %r40;
	mul.wide.u32 	%rd33, %r51, 4;
	add.s64 	%rd7, %rd26, %rd33;
	add.s32 	%r52, %r51, %r40;
	mul.wide.u32 	%rd34, %r52, 4;
	add.s64 	%rd8, %rd26, %rd34;
	add.s32 	%r53, %r52, %r40;
	mul.wide.u32 	%rd35, %r53, 4;
	add.s64 	%rd9, %rd26, %rd35;
	add.s32 	%r54, %r53, %r40;
	mul.wide.u32 	%rd36, %r54, 4;
	add.s64 	%rd10, %rd26, %rd36;
	add.s32 	%r55, %r54, %r40;
	mul.wide.u32 	%rd37, %r55, 4;
	add.s64 	%rd11, %rd26, %rd37;
	add.s32 	%r56, %r55, %r40;
	mul.wide.u32 	%rd38, %r56, 4;
	add.s64 	%rd12, %rd26, %rd38;
	add.s32 	%r57, %r56, %r40;
	mul.wide.u32 	%rd39, %r57, 4;
	add.s64 	%rd13, %rd26, %rd39;
	mov.b32 	%r78, -1;
	@%p2 bra 	$L__BB14_4;
	ld.param.u64 	%rd84, [_Z21calculateBestDistanceILi13EEvPfS0_S0_PiS1_S1_ii_param_1];
	cvta.to.global.u64 	%rd14, %rd84;
	ld.global.f32 	%f1, [%rd1];
	ld.global.f32 	%f2, [%rd2];
	ld.global.f32 	%f3, [%rd3];
	ld.global.f32 	%f4, [%rd4];
	ld.global.f32 	%f5, [%rd5];
	ld.global.f32 	%f6, [%rd6];
	ld.global.f32 	%f7, [%rd7];
	ld.global.f32 	%f8, [%rd8];
	ld.global.f32 	%f9, [%rd9];
	ld.global.f32 	%f10, [%rd10];
	ld.global.f32 	%f11, [%rd11];
	ld.global.f32 	%f12, [%rd12];
	ld.global.f32 	%f13, [%rd13];
	shl.b32 	%r60, %r41, 1;
	mul.wide.u32 	%rd15, %r60, 4;
	mul.lo.s32 	%r75, %r41, 3;
	shl.b32 	%r74, %r41, 2;
	mul.lo.s32 	%r73, %r41, 5;
	mul.lo.s32 	%r72, %r41, 6;
	mul.lo.s32 	%r71, %r41, 7;
	shl.b32 	%r70, %r41, 3;
	mul.lo.s32 	%r69, %r41, 9;
	mul.lo.s32 	%r68, %r41, 10;
	mul.lo.s32 	%r67, %r41, 11;
	mul.lo.s32 	%r66, %r41, 12;
	neg.s32 	%r65, %r41;
	mov.f32 	%f82, 0f7F7FFFFF;
	mov.b32 	%r78, -1;
	mov.b32 	%r76, 0;
	mov.u64 	%rd89, %rd14;
$L__BB14_3:
	ld.global.f32 	%f17, [%rd89];
	sub.f32 	%f18, %f1, %f17;
	fma.rn.f32 	%f19, %f18, %f18, 0f00000000;
	mul.wide.u32 	%rd40, %r41, 4;
	add.s64 	%rd41, %rd89, %rd40;
	ld.global.f32 	%f20, [%rd41];
	sub.f32 	%f21, %f2, %f20;
	fma.rn.f32 	%f22, %f21, %f21, %f19;
	add.s64 	%rd42, %rd89, %rd15;
	ld.global.f32 	%f23, [%rd42];
	sub.f32 	%f24, %f3, %f23;
	fma.rn.f32 	%f25, %f24, %f24, %f22;
	mul.wide.u32 	%rd43, %r75, 4;
	add.s64 	%rd44, %rd14, %rd43;
	ld.global.f32 	%f26, [%rd44];
	sub.f32 	%f27, %f4, %f26;
	fma.rn.f32 	%f28, %f27, %f27, %f25;
	mul.wide.u32 	%rd45, %r74, 4;
	add.s64 	%rd46, %rd14, %rd45;
	ld.global.f32 	%f29, [%rd46];
	sub.f32 	%f30, %f5, %f29;
	fma.rn.f32 	%f31, %f30, %f30, %f28;
	mul.wide.u32 	%rd47, %r73, 4;
	add.s64 	%rd48, %rd14, %rd47;
	ld.global.f32 	%f32, [%rd48];
	sub.f32 	%f33, %f6, %f32;
	fma.rn.f32 	%f34, %f33, %f33, %f31;
	mul.wide.u32 	%rd49, %r72, 4;
	add.s64 	%rd50, %rd14, %rd49;
	ld.global.f32 	%f35, [%rd50];
	sub.f32 	%f36, %f7, %f35;
	fma.rn.f32 	%f37, %f36, %f36, %f34;
	mul.wide.u32 	%rd51, %r71, 4;
	add.s64 	%rd52, %rd14, %rd51;
	ld.global.f32 	%f38, [%rd52];
	sub.f32 	%f39, %f8, %f38;
	fma.rn.f32 	%f40, %f39, %f39, %f37;
	mul.wide.u32 	%rd53, %r70, 4;
	add.s64 	%rd54, %rd14, %rd53;
	ld.global.f32 	%f41, [%rd54];
	sub.f32 	%f42, %f9, %f41;
	fma.rn.f32 	%f43, %f42, %f42, %f40;
	mul.wide.u32 	%rd55, %r69, 4;
	add.s64 	%rd56, %rd14, %rd55;
	ld.global.f32 	%f44, [%rd56];
	sub.f32 	%f45, %f10, %f44;
	fma.rn.f32 	%f46, %f45, %f45, %f43;
	mul.wide.u32 	%rd57, %r68, 4;
	add.s64 	%rd58, %rd14, %rd57;
	ld.global.f32 	%f47, [%rd58];
	sub.f32 	%f48, %f11, %f47;
	fma.rn.f32 	%f49, %f48, %f48, %f46;
	mul.wide.u32 	%rd59, %r67, 4;
	add.s64 	%rd60, %rd14, %rd59;
	ld.global.f32 	%f50, [%rd60];
	sub.f32 	%f51, %f12, %f50;
	fma.rn.f32 	%f52, %f51, %f51, %f49;
	mul.wide.u32 	%rd61, %r66, 4;
	add.s64 	%rd62, %rd14, %rd61;
	ld.global.f32 	%f53, [%rd62];
	sub.f32 	%f54, %f13, %f53;
	fma.rn.f32 	%f55, %f54, %f54, %f52;
	setp.lt.f32 	%p3, %f55, %f82;
	selp.f32 	%f82, %f55, %f82, %p3;
	selp.b32 	%r78, %r76, %r78, %p3;
	add.s32 	%r76, %r76, 1;
	add.s64 	%rd89, %rd89, 4;
	add.s32 	%r75, %r75, 1;
	add.s32 	%r74, %r74, 1;
	add.s32 	%r73, %r73, 1;
	add.s32 	%r72, %r72, 1;
	add.s32 	%r71, %r71, 1;
	add.s32 	%r70, %r70, 1;
	add.s32 	%r69, %r69, 1;
	add.s32 	%r68, %r68, 1;
	add.s32 	%r67, %r67, 1;
	add.s32 	%r66, %r66, 1;
	add.s32 	%r65, %r65, 1;
	setp.ne.s32 	%p4, %r65, 0;
	@%p4 bra 	$L__BB14_3;
$L__BB14_4:
	ld.param.u64 	%rd88, [_Z21calculateBestDistanceILi13EEvPfS0_S0_PiS1_S1_ii_param_5];
	ld.param.u64 	%rd86, [_Z21calculateBestDistanceILi13EEvPfS0_S0_PiS1_S1_ii_param_3];
	cvta.to.global.u64 	%rd63, %rd88;
	mul.wide.u32 	%rd64, %r1, 4;
	add.s64 	%rd18, %rd63, %rd64;
	mov.b32 	%r61, 0;
	st.global.u32 	[%rd18], %r61;
	cvta.to.global.u64 	%rd65, %rd86;
	add.s64 	%rd19, %rd65, %rd64;
	ld.global.u32 	%r62, [%rd19];
	setp.eq.s32 	%p5, %r62, %r78;
	@%p5 bra 	$L__BB14_6;
	st.global.u32 	[%rd19], %r78;
	mov.b32 	%r63, 1;
	st.global.u32 	[%rd18], %r63;
$L__BB14_6:
	ld.param.u64 	%rd87, [_Z21calculateBestDistanceILi13EEvPfS0_S0_PiS1_S1_ii_param_4];
	ld.param.u64 	%rd85, [_Z21calculateBestDistanceILi13EEvPfS0_S0_PiS1_S1_ii_param_2];
	cvta.to.global.u64 	%rd66, %rd87;
	mul.wide.s32 	%rd67, %r78, 4;
	add.s64 	%rd68, %rd66, %rd67;
	atom.global.add.u32 	%r64, [%rd68], 1;
	cvta.to.global.u64 	%rd69, %rd85;
	add.s64 	%rd70, %rd69, %rd67;
	ld.global.f32 	%f56, [%rd1];
	atom.global.add.f32 	%f57, [%rd70], %f56;
	mul.wide.s32 	%rd71, %r41, 4;
	add.s64 	%rd72, %rd70, %rd71;
	ld.global.f32 	%f58, [%rd2];
	atom.global.add.f32 	%f59, [%rd72], %f58;
	add.s64 	%rd73, %rd72, %rd71;
	ld.global.f32 	%f60, [%rd3];
	atom.global.add.f32 	%f61, [%rd73], %f60;
	add.s64 	%rd74, %rd73, %rd71;
	ld.global.f32 	%f62, [%rd4];
	atom.global.add.f32 	%f63, [%rd74], %f62;
	add.s64 	%rd75, %rd74, %rd71;
	ld.global.f32 	%f64, [%rd5];
	atom.global.add.f32 	%f65, [%rd75], %f64;
	add.s64 	%rd76, %rd75, %rd71;
	ld.global.f32 	%f66, [%rd6];
	atom.global.add.f32 	%f67, [%rd76], %f66;
	add.s64 	%rd77, %rd76, %rd71;
	ld.global.f32 	%f68, [%rd7];
	atom.global.add.f32 	%f69, [%rd77], %f68;
	add.s64 	%rd78, %rd77, %rd71;
	ld.global.f32 	%f70, [%rd8];
	atom.global.add.f32 	%f71, [%rd78], %f70;
	add.s64 	%rd79, %rd78, %rd71;
	ld.global.f32 	%f72, [%rd9];
	atom.global.add.f32 	%f73, [%rd79], %f72;
	add.s64 	%rd80, %rd79, %rd71;
	ld.global.f32 	%f74, [%rd10];
	atom.global.add.f32 	%f75, [%rd80], %f74;
	add.s64 	%rd81, %rd80, %rd71;
	ld.global.f32 	%f76, [%rd11];
	atom.global.add.f32 	%f77, [%rd81], %f76;
	add.s64 	%rd82, %rd81, %rd71;
	ld.global.f32 	%f78, [%rd12];
	atom.global.add.f32 	%f79, [%rd82], %f78;
	add.s64 	%rd83, %rd82, %rd71;
	ld.global.f32 	%f80, [%rd13];
	atom.global.add.f32 	%f81, [%rd83], %f80;
$L__BB14_7:
	ret;

}
	// .globl	_Z21calculateBestDistanceILi14EEvPfS0_S0_PiS1_S1_ii
.visible .entry _Z21calculateBestDistanceILi14EEvPfS0_S0_PiS1_S1_ii(
	.param .u64 .ptr .align 1 _Z21calculateBestDistanceILi14EEvPfS0_S0_PiS1_S1_ii_param_0,
	.param .u64 .ptr .align 1 _Z21calculateBestDistanceILi14EEvPfS0_S0_PiS1_S1_ii_param_1,
	.param .u64 .ptr .align 1 _Z21calculateBestDistanceILi14EEvPfS0_S0_PiS1_S1_ii_param_2,
	.param .u64 .ptr .align 1 _Z21calculateBestDistanceILi14EEvPfS0_S0_PiS1_S1_ii_param_3,
	.param .u64 .ptr .align 1 _Z21calculateBestDistanceILi14EEvPfS0_S0_PiS1_S1_ii_param_4,
	.param .u64 .ptr .align 1 _Z21calculateBestDistanceILi14EEvPfS0_S0_PiS1_S1_ii_param_5,
	.param .u32 _Z21calculateBestDistanceILi14EEvPfS0_S0_PiS1_S1_ii_param_6,
	.param .u32 _Z21calculateBestDistanceILi14EEvPfS0_S0_PiS1_S1_ii_param_7
)
{
	.reg .pred 	%p<6>;
	.reg .b32 	%r<92>;
	.reg .b32 	%f<89>;
	.reg .b64 	%rd<102>;

	ld.param.u32 	%r43, [_Z21calculateBestDistanceILi14EEvPfS0_S0_PiS1_S1_ii_param_6];
	mov.u32 	%r45, %tid.x;
	mov.u32 	%r46, %ctaid.x;
	mov.u32 	%r47, %ntid.x;
	mad.lo.s32 	%r1, %r46, %r47, %r45;
	setp.ge.u32 	%p1, %r1, %r43;
	@%p1 bra 	$L__BB15_7;
	ld.param.u32 	%r73, [_Z21calculateBestDistanceILi14EEvPfS0_S0_PiS1_S1_ii_param_7];
	ld.param.u64 	%rd93, [_Z21calculateBestDistanceILi14EEvPfS0_S0_PiS1_S1_ii_param_0];
	cvta.to.global.u64 	%rd25, %rd93;
	setp.lt.s32 	%p2, %r73, 1;
	add.s32 	%r49, %r43, %r1;
	mul.wide.u32 	%rd26, %r49, 4;
	add.s64 	%rd1, %rd25, %rd26;
	add.s32 	%r50, %r49, %r43;
	mul.wide.u32 	%rd27, %r50, 4;
	add.s64 	%rd2, %rd25, %rd27;
	add.s32 	%r51, %r50, %r43;
	mul.wide.u32 	%rd28, %r51, 4;
	add.s64 	%rd3, %rd25, %rd28;
	add.s32 	%r52, %r51, %r43;
	mul.wide.u32 	%rd29, %r52, 4;
	add.s64 	%rd4, %rd25, %rd29;
	add.s32 	%r53, %r52, %r43;
	mul.wide.u32 	%rd30, %r53, 4;
	add.s64 	%rd5, %rd25, %rd30;
	add.s32 	%r54, %r53, %r43;
	mul.wide.u32 	%rd31, %r54, 4;
	add.s64 	%rd6, %rd25, %rd31;
	add.s32 	%r55, %r54, %r43;
	mul.wide.u32 	%rd32, %r55, 4;
	add.s64 	%rd7, %rd25, %rd32;
	add.s32 	%r56, %r55, %r43;
	mul.wide.u32 	%rd33, %r56, 4;
	add.s64 	%rd8, %rd25, %rd33;
	add.s32 	%r57, %r56, %r43;
	mul.wide.u32 	%rd34, %r57, 4;
	add.s64 	%rd9, %rd25, %rd34;
	add.s32 	%r58, %r57, %r43;
	mul.wide.u32 	%rd35, %r58, 4;
	add.s64 	%rd10, %rd25, %rd35;
	add.s32 	%r59, %r58, %r43;
	mul.wide.u32 	%rd36, %r59, 4;
	add.s64 	%rd11, %rd25, %rd36;
	add.s32 	%r60, %r59, %r43;
	mul.wide.u32 	%rd37, %r60, 4;
	add.s64 	%rd12, %rd25, %rd37;
	add.s32 	%r61, %r60, %r43;
	mul.wide.u32 	%rd38, %r61, 4;
	add.s64 	%rd13, %rd25, %rd38;
	mov.b32 	%r91, -1;
	@%p2 bra 	$L__BB15_4;
	ld.param.u32 	%r74, [_Z21calculateBestDistanceILi14EEvPfS0_S0_PiS1_S1_ii_param_7];
	ld.param.u64 	%rd96, [_Z21calculateBestDistanceILi14EEvPfS0_S0_PiS1_S1_ii_param_1];
	ld.param.u64 	%rd94, [_Z21calculateBestDistanceILi14EEvPfS0_S0_PiS1_S1_ii_param_0];
	cvta.to.global.u64 	%rd14, %rd96;
	cvta.to.global.u64 	%rd39, %rd94;
	mul.wide.u32 	%rd40, %r1, 4;
	add.s64 	%rd41, %rd39, %rd40;
	ld.global.f32 	%f1, [%rd41];
	ld.global.f32 	%f2, [%rd1];
	ld.global.f32 	%f3, [%rd2];
	ld.global.f32 	%f4, [%rd3];
	ld.global.f32 	%f5, [%rd4];
	ld.global.f32 	%f6, [%rd5];
	ld.global.f32 	%f7, [%rd6];
	ld.global.f32 	%f8, [%rd7];
	ld.global.f32 	%f9, [%rd8];
	ld.global.f32 	%f10, [%rd9];
	ld.global.f32 	%f11, [%rd10];
	ld.global.f32 	%f12, [%rd11];
	ld.global.f32 	%f13, [%rd12];
	ld.global.f32 	%f14, [%rd13];
	mul.lo.s32 	%r88, %r74, 3;
	shl.b32 	%r87, %r74, 2;
	mul.lo.s32 	%r86, %r74, 5;
	mul.lo.s32 	%r85, %r74, 6;
	mul.lo.s32 	%r84, %r74, 7;
	shl.b32 	%r83, %r74, 3;
	mul.lo.s32 	%r82, %r74, 9;
	mul.lo.s32 	%r81, %r74, 10;
	mul.lo.s32 	%r80, %r74, 11;
	mul.lo.s32 	%r79, %r74, 12;
	mul.lo.s32 	%r78, %r74, 13;
	neg.s32 	%r77, %r74;
	mov.f32 	%f88, 0f7F7FFFFF;
	mov.b32 	%r91, -1;
	mov.b32 	%r89, 0;
	mov.u64 	%rd101, %rd14;
$L__BB15_3:
	ld.param.u32 	%r75, [_Z21calculateBestDistanceILi14EEvPfS0_S0_PiS1_S1_ii_param_7];
	ld.global.f32 	%f18, [%rd101];
	sub.f32 	%f19, %f1, %f18;
	fma.rn.f32 	%f20, %f19, %f19, 0f00000000;
	mul.wide.u32 	%rd42, %r75, 4;
	add.s64 	%rd43, %rd101, %rd42;
	ld.global.f32 	%f21, [%rd43];
	sub.f32 	%f22, %f2, %f21;
	fma.rn.f32 	%f23, %f22, %f22, %f20;
	shl.b32 	%r64, %r75, 1;
	mul.wide.u32 	%rd44, %r64, 4;
	add.s64 	%rd45, %rd101, %rd44;
	ld.global.f32 	%f24, [%rd45];
	sub.f32 	%f25, %f3, %f24;
	fma.rn.f32 	%f26, %f25, %f25, %f23;
	mul.wide.u32 	%rd46, %r88, 4;
	add.s64 	%rd47, %rd14, %rd46;
	ld.global.f32 	%f27, [%rd47];
	sub.f32 	%f28, %f4, %f27;
	fma.rn.f32 	%f29, %f28, %f28, %f26;
	mul.wide.u32 	%rd48, %r87, 4;
	add.s64 	%rd49, %rd14, %rd48;
	ld.global.f32 	%f30, [%rd49];
	sub.f32 	%f31, %f5, %f30;
	fma.rn.f32 	%f32, %f31, %f31, %f29;
	mul.wide.u32 	%rd50, %r86, 4;
	add.s64 	%rd51, %rd14, %rd50;
	ld.global.f32 	%f33, [%rd51];
	sub.f32 	%f34, %f6, %f33;
	fma.rn.f32 	%f35, %f34, %f34, %f32;
	mul.wide.u32 	%rd52, %r85, 4;
	add.s64 	%rd53, %rd14, %rd52;
	ld.global.f32 	%f36, [%rd53];
	sub.f32 	%f37, %f7, %f36;
	fma.rn.f32 	%f38, %f37, %f37, %f35;
	mul.wide.u32 	%rd54, %r84, 4;
	add.s64 	%rd55, %rd14, %rd54;
	ld.global.f32 	%f39, [%rd55];
	sub.f32 	%f40, %f8, %f39;
	fma.rn.f32 	%f41, %f40, %f40, %f38;
	mul.wide.u32 	%rd56, %r83, 4;
	add.s64 	%rd57, %rd14, %rd56;
	ld.global.f32 	%f42, [%rd57];
	sub.f32 	%f43, %f9, %f42;
	fma.rn.f32 	%f44, %f43, %f43, %f41;
	mul.wide.u32 	%rd58, %r82, 4;
	add.s64 	%rd59, %rd14, %rd58;
	ld.global.f32 	%f45, [%rd59];
	sub.f32 	%f46, %f10, %f45;
	fma.rn.f32 	%f47, %f46, %f46, %f44;
	mul.wide.u32 	%rd60, %r81, 4;
	add.s64 	%rd61, %rd14, %rd60;
	ld.global.f32 	%f48, [%rd61];
	sub.f32 	%f49, %f11, %f48;
	fma.rn.f32 	%f50, %f49, %f49, %f47;
	mul.wide.u32 	%rd62, %r80, 4;
	add.s64 	%rd63, %rd14, %rd62;
	ld.global.f32 	%f51, [%rd63];
	sub.f32 	%f52, %f12, %f51;
	fma.rn.f32 	%f53, %f52, %f52, %f50;
	mul.wide.u32 	%rd64, %r79, 4;
	add.s64 	%rd65, %rd14, %rd64;
	ld.global.f32 	%f54, [%rd65];
	sub.f32 	%f55, %f13, %f54;
	fma.rn.f32 	%f56, %f55, %f55, %f53;
	mul.wide.u32 	%rd66, %r78, 4;
	add.s64 	%rd67, %rd14, %rd66;
	ld.global.f32 	%f57, [%rd67];
	sub.f32 	%f58, %f14, %f57;
	fma.rn.f32 	%f59, %f58, %f58, %f56;
	setp.lt.f32 	%p3, %f59, %f88;
	selp.f32 	%f88, %f59, %f88, %p3;
	selp.b32 	%r91, %r89, %r91, %p3;
	add.s32 	%r89, %r89, 1;
	add.s64 	%rd101, %rd101, 4;
	add.s32 	%r88, %r88, 1;
	add.s32 	%r87, %r87, 1;
	add.s32 	%r86, %r86, 1;
	add.s32 	%r85, %r85, 1;
	add.s32 	%r84, %r84, 1;
	add.s32 	%r83, %r83, 1;
	add.s32 	%r82, %r82, 1;
	add.s32 	%r81, %r81, 1;
	add.s32 	%r80, %r80, 1;
	add.s32 	%r79, %r79, 1;
	add.s32 	%r78, %r78, 1;
	add.s32 	%r77, %r77, 1;
	setp.ne.s32 	%p4, %r77, 0;
	@%p4 bra 	$L__BB15_3;
$L__BB15_4:
	ld.param.u64 	%rd100, [_Z21calculateBestDistanceILi14EEvPfS0_S0_PiS1_S1_ii_param_5];
	ld.param.u64 	%rd98, [_Z21calculateBestDistanceILi14EEvPfS0_S0_PiS1_S1_ii_param_3];
	cvta.to.global.u64 	%rd68, %rd100;
	mul.wide.u32 	%rd69, %r1, 4;
	add.s64 	%rd17, %rd68, %rd69;
	mov.b32 	%r65, 0;
	st.global.u32 	[%rd17], %r65;
	cvta.to.global.u64 	%rd70, %rd98;
	add.s64 	%rd18, %rd70, %rd69;
	ld.global.u32 	%r66, [%rd18];
	setp.eq.s32 	%p5, %r66, %r91;
	@%p5 bra 	$L__BB15_6;
	st.global.u32 	[%rd18], %r91;
	mov.b32 	%r67, 1;
	st.global.u32 	[%rd17], %r67;
$L__BB15_6:
	ld.param.u32 	%r76, [_Z21calculateBestDistanceILi14EEvPfS0_S0_PiS1_S1_ii_param_7];
	ld.param.u64 	%rd99, [_Z21calculateBestDistanceILi14EEvPfS0_S0_PiS1_S1_ii_param_4];
	ld.param.u64 	%rd97, [_Z21calculateBestDistanceILi14EEvPfS0_S0_PiS1_S1_ii_param_2];
	ld.param.u64 	%rd95, [_Z21calculateBestDistanceILi14EEvPfS0_S0_PiS1_S1_ii_param_0];
	cvta.to.global.u64 	%rd71, %rd99;
	mul.wide.s32 	%rd72, %r91, 4;
	add.s64 	%rd73, %rd71, %rd72;
	atom.global.add.u32 	%r68, [%rd73], 1;
	cvta.to.global.u64 	%rd74, %rd97;
	add.s64 	%rd75, %rd74, %rd72;
	cvta.to.global.u64 	%rd76, %rd95;
	mov.u32 	%r69, %ctaid.x;
	mov.u32 	%r70, %ntid.x;
	mov.u32 	%r71, %tid.x;
	mad.lo.s32 	%r72, %r69, %r70, %r71;
	mul.wide.u32 	%rd77, %r72, 4;
	add.s64 	%rd78, %rd76, %rd77;
	ld.global.f32 	%f60, [%rd78];
	atom.global.add.f32 	%f61, [%rd75], %f60;
	mul.wide.s32 	%rd79, %r76, 4;
	add.s64 	%rd80, %rd75, %rd79;
	ld.global.f32 	%f62, [%rd1];
	atom.global.add.f32 	%f63, [%rd80], %f62;
	add.s64 	%rd81, %rd80, %rd79;
	ld.global.f32 	%f64, [%rd2];
	atom.global.add.f32 	%f65, [%rd81], %f64;
	add.s64 	%rd82, %rd81, %rd79;
	ld.global.f32 	%f66, [%rd3];
	atom.global.add.f32 	%f67, [%rd82], %f66;
	add.s64 	%rd83, %rd82, %rd79;
	ld.global.f32 	%f68, [%rd4];
	atom.global.add.f32 	%f69, [%rd83], %f68;
	add.s64 	%rd84, %rd83, %rd79;
	ld.global.f32 	%f70, [%rd5];
	atom.global.add.f32 	%f71, [%rd84], %f70;
	add.s64 	%rd85, %rd84, %rd79;
	ld.global.f32 	%f72, [%rd6];
	atom.global.add.f32 	%f73, [%rd85], %f72;
	add.s64 	%rd86, %rd85, %rd79;
	ld.global.f32 	%f74, [%rd7];
	atom.global.add.f32 	%f75, [%rd86], %f74;
	add.s64 	%rd87, %rd86, %rd79;
	ld.global.f32 	%f76, [%rd8];
	atom.global.add.f32 	%f77, [%rd87], %f76;
	add.s64 	%rd88, %rd87, %rd79;
	ld.global.f32 	%f78, [%rd9];
	atom.global.add.f32 	%f79, [%rd88], %f78;
	add.s64 	%rd89, %rd88, %rd79;
	ld.global.f32 	%f80, [%rd10];
	atom.global.add.f32 	%f81, [%rd89], %f80;
	add.s64 	%rd90, %rd89, %rd79;
	ld.global.f32 	%f82, [%rd11];
	atom.global.add.f32 	%f83, [%rd90], %f82;
	add.s64 	%rd91, %rd90, %rd79;
	ld.global.f32 	%f84, [%rd12];
	atom.global.add.f32 	%f85, [%rd91], %f84;
	add.s64 	%rd92, %rd91, %rd79;
	ld.global.f32 	%f86, [%rd13];
	atom.global.add.f32 	%f87, [%rd92], %f86;
$L__BB15_7:
	ret;

}
	// .globl	_Z21calculateBestDistanceILi15EEvPfS0_S0_PiS1_S1_ii
.visible .entry _Z21calculateBestDistanceILi15EEvPfS0_S0_PiS1_S1_ii(
	.param .u64 .ptr .align 1 _Z21calculateBestDistanceILi15EEvPfS0_S0_PiS1_S1_ii_param_0,
	.param .u64 .ptr .align 1 _Z21calculateBestDistanceILi15EEvPfS0_S0_PiS1_S1_ii_param_1,
	.param .u64 .ptr .align 1 _Z21calculateBestDistanceILi15EEvPfS0_S0_PiS1_S1_ii_param_2,
	.param .u64 .ptr .align 1 _Z21calculateBestDistanceILi15EEvPfS0_S0_PiS1_S1_ii_param_3,
	.param .u64 .ptr .align 1 _Z21calculateBestDistanceILi15EEvPfS0_S0_PiS1_S1_ii_param_4,
	.param .u64 .ptr .align 1 _Z21calculateBestDistanceILi15EEvPfS0_S0_PiS1_S1_ii_param_5,
	.param .u32 _Z21calculateBestDistanceILi15EEvPfS0_S0_PiS1_S1_ii_param_6,
	.param .u32 _Z21calculateBestDistanceILi15EEvPfS0_S0_PiS1_S1_ii_param_7
)
{
	.reg .pred 	%p<6>;
	.reg .b32 	%r<89>;
	.reg .b32 	%f<95>;
	.reg .b64 	%rd<96>;

	ld.param.u64 	%rd23, [_Z21calculateBestDistanceILi15EEvPfS0_S0_PiS1_S1_ii_param_0];
	ld.param.u64 	%rd24, [_Z21calculateBestDistanceILi15EEvPfS0_S0_PiS1_S1_ii_param_1];
	ld.param.u64 	%rd26, [_Z21calculateBestDistanceILi15EEvPfS0_S0_PiS1_S1_ii_param_3];
	ld.param.u64 	%rd27, [_Z21calculateBestDistanceILi15EEvPfS0_S0_PiS1_S1_ii_param_4];
	ld.param.u64 	%rd28, [_Z21calculateBestDistanceILi15EEvPfS0_S0_PiS1_S1_ii_param_5];
	ld.param.u32 	%r46, [_Z21calculateBestDistanceILi15EEvPfS0_S0_PiS1_S1_ii_param_6];
	ld.param.u32 	%r47, [_Z21calculateBestDistanceILi15EEvPfS0_S0_PiS1_S1_ii_param_7];
	mov.u32 	%r48, %tid.x;
	mov.u32 	%r49, %ctaid.x;
	mov.u32 	%r50, %ntid.x;
	mad.lo.s32 	%r1, %r49, %r50, %r48;
	setp.ge.u32 	%p1, %r1, %r46;
	@%p1 bra 	$L__BB16_7;
	cvta.to.global.u64 	%rd29, %rd23;
	setp.lt.s32 	%p2, %r47, 1;
	mul.wide.u32 	%rd30, %r1, 4;
	add.s64 	%rd1, %rd29, %rd30;
	add.s32 	%r52, %r46, %r1;
	mul.wide.u32 	%rd31, %r52, 4;
	add.s64 	%rd2, %rd29, %rd31;
	add.s32 	%r53, %r52, %r46;
	mul.wide.u32 	%rd32, %r53, 4;
	add.s64 	%rd3, %rd29, %rd32;
	add.s32 	%r54, %r53, %r46;
	mul.wide.u32 	%rd33, %r54, 4;
	add.s64 	%rd4, %rd29, %rd33;
	add.s32 	%r55, %r54, %r46;
	mul.wide.u32 	%rd34, %r55, 4;
	add.s64 	%rd5, %rd29, %rd34;
	add.s32 	%r56, %r55, %r46;
	mul.wide.u32 	%rd35, %r56, 4;
	add.s64 	%rd6, %rd29, %rd35;
	add.s32 	%r57, %r56, %r46;
	mul.wide.u32 	%rd36, %r57, 4;
	add.s64 	%rd7, %rd29, %rd36;
	add.s32 	%r58, %r57, %r46;
	mul.wide.u32 	%rd37, %r58, 4;
	add.s64 	%rd8, %rd29, %rd37;
	add.s32 	%r59, %r58, %r46;
	mul.wide.u32 	%rd38, %r59, 4;
	add.s64 	%rd9, %rd29, %rd38;
	add.s32 	%r60, %r59, %r46;
	mul.wide.u32 	%rd39, %r60, 4;
	add.s64 	%rd10, %rd29, %rd39;
	add.s32 	%r61, %r60, %r46;
	mul.wide.u32 	%rd40, %r61, 4;
	add.s64 	%rd11, %rd29, %rd40;
	add.s32 	%r62, %r61, %r46;
	mul.wide.u32 	%rd41, %r62, 4;
	add.s64 	%rd12, %rd29, %rd41;
	add.s32 	%r63, %r62, %r46;
	mul.wide.u32 	%rd42, %r63, 4;
	add.s64 	%rd13, %rd29, %rd42;
	add.s32 	%r64, %r63, %r46;
	mul.wide.u32 	%rd43, %r64, 4;
	add.s64 	%rd14, %rd29, %rd43;
	add.s32 	%r65, %r64, %r46;
	mul.wide.u32 	%rd44, %r65, 4;
	add.s64 	%rd15, %rd29, %rd44;
	mov.b32 	%r88, -1;
	@%p2 bra 	$L__BB16_4;
	cvta.to.global.u64 	%rd16, %rd24;
	ld.global.f32 	%f1, [%rd1];
	ld.global.f32 	%f2, [%rd2];
	ld.global.f32 	%f3, [%rd3];
	ld.global.f32 	%f4, [%rd4];
	ld.global.f32 	%f5, [%rd5];
	ld.global.f32 	%f6, [%rd6];
	ld.global.f32 	%f7, [%rd7];
	ld.global.f32 	%f8, [%rd8];
	ld.global.f32 	%f9, [%rd9];
	ld.global.f32 	%f10, [%rd10];
	ld.global.f32 	%f11, [%rd11];
	ld.global.f32 	%f12, [%rd12];
	ld.global.f32 	%f13, [%rd13];
	ld.global.f32 	%f14, [%rd14];
	ld.global.f32 	%f15, [%rd15];
	shl.b32 	%r68, %r47, 1;
	mul.wide.u32 	%rd17, %r68, 4;
	mul.lo.s32 	%r85, %r47, 3;
	shl.b32 	%r84, %r47, 2;
	mul.lo.s32 	%r83, %r47, 5;
	mul.lo.s32 	%r82, %r47, 6;
	mul.lo.s32 	%r81, %r47, 7;
	shl.b32 	%r80, %r47, 3;
	mul.lo.s32 	%r79, %r47, 9;
	mul.lo.s32 	%r78, %r47, 10;
	mul.lo.s32 	%r77, %r47, 11;
	mul.lo.s32 	%r76, %r47, 12;
	mul.lo.s32 	%r75, %r47, 13;
	mul.lo.s32 	%r74, %r47, 14;
	mul.wide.u32 	%rd18, %r47, 4;
	neg.s32 	%r73, %r47;
	mov.f32 	%f94, 0f7F7FFFFF;
	mov.b32 	%r88, -1;
	mov.b32 	%r86, 0;
	mov.u64 	%rd95, %rd16;
$L__BB16_3:
	ld.global.f32 	%f19, [%rd95];
	sub.f32 	%f20, %f1, %f19;
	fma.rn.f32 	%f21, %f20, %f20, 0f00000000;
	add.s64 	%rd45, %rd95, %rd18;
	ld.global.f32 	%f22, [%rd45];
	sub.f32 	%f23, %f2, %f22;
	fma.rn.f32 	%f24, %f23, %f23, %f21;
	add.s64 	%rd46, %rd95, %rd17;
	ld.global.f32 	%f25, [%rd46];
	sub.f32 	%f26, %f3, %f25;
	fma.rn.f32 	%f27, %f26, %f26, %f24;
	mul.wide.u32 	%rd47, %r85, 4;
	add.s64 	%rd48, %rd16, %rd47;
	ld.global.f32 	%f28, [%rd48];
	sub.f32 	%f29, %f4, %f28;
	fma.rn.f32 	%f30, %f29, %f29, %f27;
	mul.wide.u32 	%rd49, %r84, 4;
	add.s64 	%rd50, %rd16, %rd49;
	ld.global.f32 	%f31, [%rd50];
	sub.f32 	%f32, %f5, %f31;
	fma.rn.f32 	%f33, %f32, %f32, %f30;
	mul.wide.u32 	%rd51, %r83, 4;
	add.s64 	%rd52, %rd16, %rd51;
	ld.global.f32 	%f34, [%rd52];
	sub.f32 	%f35, %f6, %f34;
	fma.rn.f32 	%f36, %f35, %f35, %f33;
	mul.wide.u32 	%rd53, %r82, 4;
	add.s64 	%rd54, %rd16, %rd53;
	ld.global.f32 	%f37, [%rd54];
	sub.f32 	%f38, %f7, %f37;
	fma.rn.f32 	%f39, %f38, %f38, %f36;
	mul.wide.u32 	%rd55, %r81, 4;
	add.s64 	%rd56, %rd16, %rd55;
	ld.global.f32 	%f40, [%rd56];
	sub.f32 	%f41, %f8, %f40;
	fma.rn.f32 	%f42, %f41, %f41, %f39;
	mul.wide.u32 	%rd57, %r80, 4;
	add.s64 	%rd58, %rd16, %rd57;
	ld.global.f32 	%f43, [%rd58];
	sub.f32 	%f44, %f9, %f43;
	fma.rn.f32 	%f45, %f44, %f44, %f42;
	mul.wide.u32 	%rd59, %r79, 4;
	add.s64 	%rd60, %rd16, %rd59;
	ld.global.f32 	%f46, [%rd60];
	sub.f32 	%f47, %f10, %f46;
	fma.rn.f32 	%f48, %f47, %f47, %f45;
	mul.wide.u32 	%rd61, %r78, 4;
	add.s64 	%rd62, %rd16, %rd61;
	ld.global.f32 	%f49, [%rd62];
	sub.f32 	%f50, %f11, %f49;
	fma.rn.f32 	%f51, %f50, %f50, %f48;
	mul.wide.u32 	%rd63, %r77, 4;
	add.s64 	%rd64, %rd16, %rd63;
	ld.global.f32 	%f52, [%rd64];
	sub.f32 	%f53, %f12, %f52;
	fma.rn.f32 	%f54, %f53, %f53, %f51;
	mul.wide.u32 	%rd65, %r76, 4;
	add.s64 	%rd66, %rd16, %rd65;
	ld.global.f32 	%f55, [%rd66];
	sub.f32 	%f56, %f13, %f55;
	fma.rn.f32 	%f57, %f56, %f56, %f54;
	mul.wide.u32 	%rd67, %r75, 4;
	add.s64 	%rd68, %rd16, %rd67;
	ld.global.f32 	%f58, [%rd68];
	sub.f32 	%f59, %f14, %f58;
	fma.rn.f32 	%f60, %f59, %f59, %f57;
	mul.wide.u32 	%rd69, %r74, 4;
	add.s64 	%rd70, %rd16, %rd69;
	ld.global.f32 	%f61, [%rd70];
	sub.f32 	%f62, %f15, %f61;
	fma.rn.f32 	%f63, %f62, %f62, %f60;
	setp.lt.f32 	%p3, %f63, %f94;
	selp.f32 	%f94, %f63, %f94, %p3;
	selp.b32 	%r88, %r86, %r88, %p3;
	add.s32 	%r86, %r86, 1;
	add.s64 	%rd95, %rd95, 4;
	add.s32 	%r85, %r85, 1;
	add.s32 	%r84, %r84, 1;
	add.s32 	%r83, %r83, 1;
	add.s32 	%r82, %r82, 1;
	add.s32 	%r81, %r81, 1;
	add.s32 	%r80, %r80, 1;
	add.s32 	%r79, %r79, 1;
	add.s32 	%r78, %r78, 1;
	add.s32 	%r77, %r77, 1;
	add.s32 	%r76, %r76, 1;
	add.s32 	%r75, %r75, 1;
	add.s32 	%r74, %r74, 1;
	add.s32 	%r73, %r73, 1;
	setp.ne.s32 	%p4, %r73, 0;
	@%p4 bra 	$L__BB16_3;
$L__BB16_4:
	cvta.to.global.u64 	%rd71, %rd28;
	mul.wide.u32 	%rd72, %r1, 4;
	add.s64 	%rd21, %rd71, %rd72;
	mov.b32 	%r69, 0;
	st.global.u32 	[%rd21], %r69;
	cvta.to.global.u64 	%rd73, %rd26;
	add.s64 	%rd22, %rd73, %rd72;
	ld.global.u32 	%r70, [%rd22];
	setp.eq.s32 	%p5, %r70, %r88;
	@%p5 bra 	$L__BB16_6;
	st.global.u32 	[%rd22], %r88;
	mov.b32 	%r71, 1;
	st.global.u32 	[%rd21], %r71;
$L__BB16_6:
	ld.param.u64 	%rd94, [_Z21calculateBestDistanceILi15EEvPfS0_S0_PiS1_S1_ii_param_2];
	cvta.to.global.u64 	%rd74, %rd27;
	mul.wide.s32 	%rd75, %r88, 4;
	add.s64 	%rd76, %rd74, %rd75;
	atom.global.add.u32 	%r72, [%rd76], 1;
	cvta.to.global.u64 	%rd77, %rd94;
	add.s64 	%rd78, %rd77, %rd75;
	ld.global.f32 	%f64, [%rd1];
	atom.global.add.f32 	%f65, [%rd78], %f64;
	mul.wide.s32 	%rd79, %r47, 4;
	add.s64 	%rd80, %rd78, %rd79;
	ld.global.f32 	%f66, [%rd2];
	atom.global.add.f32 	%f67, [%rd80], %f66;
	add.s64 	%rd81, %rd80, %rd79;
	ld.global.f32 	%f68, [%rd3];
	atom.global.add.f32 	%f69, [%rd81], %f68;
	add.s64 	%rd82, %rd81, %rd79;
	ld.global.f32 	%f70, [%rd4];
	atom.global.add.f32 	%f71, [%rd82], %f70;
	add.s64 	%rd83, %rd82, %rd79;
	ld.global.f32 	%f72, [%rd5];
	atom.global.add.f32 	%f73, [%rd83], %f72;
	add.s64 	%rd84, %rd83, %rd79;
	ld.global.f32 	%f74, [%rd6];
	atom.global.add.f32 	%f75, [%rd84], %f74;
	add.s64 	%rd85, %rd84, %rd79;
	ld.global.f32 	%f76, [%rd7];
	atom.global.add.f32 	%f77, [%rd85], %f76;
	add.s64 	%rd86, %rd85, %rd79;
	ld.global.f32 	%f78, [%rd8];
	atom.global.add.f32 	%f79, [%rd86], %f78;
	add.s64 	%rd87, %rd86, %rd79;
	ld.global.f32 	%f80, [%rd9];
	atom.global.add.f32 	%f81, [%rd87], %f80;
	add.s64 	%rd88, %rd87, %rd79;
	ld.global.f32 	%f82, [%rd10];
	atom.global.add.f32 	%f83, [%rd88], %f82;
	add.s64 	%rd89, %rd88, %rd79;
	ld.global.f32 	%f84, [%rd11];
	atom.global.add.f32 	%f85, [%rd89], %f84;
	add.s64 	%rd90, %rd89, %rd79;
	ld.global.f32 	%f86, [%rd12];
	atom.global.add.f32 	%f87, [%rd90], %f86;
	add.s64 	%rd91, %rd90, %rd79;
	ld.global.f32 	%f88, [%rd13];
	atom.global.add.f32 	%f89, [%rd91], %f88;
	add.s64 	%rd92, %rd91, %rd79;
	ld.global.f32 	%f90, [%rd14];
	atom.global.add.f32 	%f91, [%rd92], %f90;
	add.s64 	%rd93, %rd92, %rd79;
	ld.global.f32 	%f92, [%rd15];
	atom.global.add.f32 	%f93, [%rd93], %f92;
$L__BB16_7:
	ret;

}
	// .globl	_Z21calculateBestDistanceILi16EEvPfS0_S0_PiS1_S1_ii
.visible .entry _Z21calculateBestDistanceILi16EEvPfS0_S0_PiS1_S1_ii(
	.param .u64 .ptr .align 1 _Z21calculateBestDistanceILi16EEvPfS0_S0_PiS1_S1_ii_param_0,
	.param .u64 .ptr .align 1 _Z21calculateBestDistanceILi16EEvPfS0_S0_PiS1_S1_ii_param_1,
	.param .u64 .ptr .align 1 _Z21calculateBestDistanceILi16EEvPfS0_S0_PiS1_S1_ii_param_2,
	.param .u64 .ptr .align 1 _Z21calculateBestDistanceILi16EEvPfS0_S0_PiS1_S1_ii_param_3,
	.param .u64 .ptr .align 1 _Z21calculateBestDistanceILi16EEvPfS0_S0_PiS1_S1_ii_param_4,
	.param .u64 .ptr .align 1 _Z21calculateBestDistanceILi16EEvPfS0_S0_PiS1_S1_ii_param_5,
	.param .u32 _Z21calculateBestDistanceILi16EEvPfS0_S0_PiS1_S1_ii_param_6,
	.param .u32 _Z21calculateBestDistanceILi16EEvPfS0_S0_PiS1_S1_ii_param_7
)
{
	.reg .pred 	%p<6>;
	.reg .b32 	%r<94>;
	.reg .b32 	%f<101>;
	.reg .b64 	%rd<103>;

	ld.param.u64 	%rd24, [_Z21calculateBestDistanceILi16EEvPfS0_S0_PiS1_S1_ii_param_0];
	ld.param.u64 	%rd25, [_Z21calculateBestDistanceILi16EEvPfS0_S0_PiS1_S1_ii_param_1];
	ld.param.u64 	%rd29, [_Z21calculateBestDistanceILi16EEvPfS0_S0_PiS1_S1_ii_param_5];
	ld.param.u32 	%r49, [_Z21calculateBestDistanceILi16EEvPfS0_S0_PiS1_S1_ii_param_6];
	ld.param.u32 	%r50, [_Z21calculateBestDistanceILi16EEvPfS0_S0_PiS1_S1_ii_param_7];
	mov.u32 	%r51, %tid.x;
	mov.u32 	%r52, %ctaid.x;
	mov.u32 	%r53, %ntid.x;
	mad.lo.s32 	%r1, %r52, %r53, %r51;
	setp.ge.u32 	%p1, %r1, %r49;
	@%p1 bra 	$L__BB17_7;
	cvta.to.global.u64 	%rd30, %rd24;
	setp.lt.s32 	%p2, %r50, 1;
	mul.wide.u32 	%rd31, %r1, 4;
	add.s64 	%rd1, %rd30, %rd31;
	add.s32 	%r55, %r49, %r1;
	mul.wide.u32 	%rd32, %r55, 4;
	add.s64 	%rd2, %rd30, %rd32;
	add.s32 	%r56, %r55, %r49;
	mul.wide.u32 	%rd33, %r56, 4;
	add.s64 	%rd3, %rd30, %rd33;
	add.s32 	%r57, %r56, %r49;
	mul.wide.u32 	%rd34, %r57, 4;
	add.s64 	%rd4, %rd30, %rd34;
	add.s32 	%r58, %r57, %r49;
	mul.wide.u32 	%rd35, %r58, 4;
	add.s64 	%rd5, %rd30, %rd35;
	add.s32 	%r59, %r58, %r49;
	mul.wide.u32 	%rd36, %r59, 4;
	add.s64 	%rd6, %rd30, %rd36;
	add.s32 	%r60, %r59, %r49;
	mul.wide.u32 	%rd37, %r60, 4;
	add.s64 	%rd7, %rd30, %rd37;
	add.s32 	%r61, %r60, %r49;
	mul.wide.u32 	%rd38, %r61, 4;
	add.s64 	%rd8, %rd30, %rd38;
	add.s32 	%r62, %r61, %r49;
	mul.wide.u32 	%rd39, %r62, 4;
	add.s64 	%rd9, %rd30, %rd39;
	add.s32 	%r63, %r62, %r49;
	mul.wide.u32 	%rd40, %r63, 4;
	add.s64 	%rd10, %rd30, %rd40;
	add.s32 	%r64, %r63, %r49;
	mul.wide.u32 	%rd41, %r64, 4;
	add.s64 	%rd11, %rd30, %rd41;
	add.s32 	%r65, %r64, %r49;
	mul.wide.u32 	%rd42, %r65, 4;
	add.s64 	%rd12, %rd30, %rd42;
	add.s32 	%r66, %r65, %r49;
	mul.wide.u32 	%rd43, %r66, 4;
	add.s64 	%rd13, %rd30, %rd43;
	add.s32 	%r67, %r66, %r49;
	mul.wide.u32 	%rd44, %r67, 4;
	add.s64 	%rd14, %rd30, %rd44;
	add.s32 	%r68, %r67, %r49;
	mul.wide.u32 	%rd45, %r68, 4;
	add.s64 	%rd15, %rd30, %rd45;
	add.s32 	%r69, %r68, %r49;
	mul.wide.u32 	%rd46, %r69, 4;
	add.s64 	%rd16, %rd30, %rd46;
	mov.b32 	%r93, -1;
	@%p2 bra 	$L__BB17_4;
	cvta.to.global.u64 	%rd17, %rd25;
	ld.global.f32 	%f1, [%rd1];
	ld.global.f32 	%f2, [%rd2];
	ld.global.f32 	%f3, [%rd3];
	ld.global.f32 	%f4, [%rd4];
	ld.global.f32 	%f5, [%rd5];
	ld.global.f32 	%f6, [%rd6];
	ld.global.f32 	%f7, [%rd7];
	ld.global.f32 	%f8, [%rd8];
	ld.global.f32 	%f9, [%rd9];
	ld.global.f32 	%f10, [%rd10];
	ld.global.f32 	%f11, [%rd11];
	ld.global.f32 	%f12, [%rd12];
	ld.global.f32 	%f13, [%rd13];
	ld.global.f32 	%f14, [%rd14];
	ld.global.f32 	%f15, [%rd15];
	ld.global.f32 	%f16, [%rd16];
	shl.b32 	%r72, %r50, 1;
	mul.wide.u32 	%rd18, %r72, 4;
	mul.lo.s32 	%r90, %r50, 3;
	shl.b32 	%r89, %r50, 2;
	mul.lo.s32 	%r88, %r50, 5;
	mul.lo.s32 	%r87, %r50, 6;
	mul.lo.s32 	%r86, %r50, 7;
	shl.b32 	%r85, %r50, 3;
	mul.lo.s32 	%r84, %r50, 9;
	mul.lo.s32 	%r83, %r50, 10;
	mul.lo.s32 	%r82, %r50, 11;
	mul.lo.s32 	%r81, %r50, 12;
	mul.lo.s32 	%r80, %r50, 13;
	mul.lo.s32 	%r79, %r50, 14;
	mul.lo.s32 	%r78, %r50, 15;
	mul.wide.u32 	%rd19, %r50, 4;
	neg.s32 	%r77, %r50;
	mov.f32 	%f100, 0f7F7FFFFF;
	mov.b32 	%r93, -1;
	mov.b32 	%r91, 0;
	mov.u64 	%rd102, %rd17;
$L__BB17_3:
	ld.global.f32 	%f20, [%rd102];
	sub.f32 	%f21, %f1, %f20;
	fma.rn.f32 	%f22, %f21, %f21, 0f00000000;
	add.s64 	%rd47, %rd102, %rd19;
	ld.global.f32 	%f23, [%rd47];
	sub.f32 	%f24, %f2, %f23;
	fma.rn.f32 	%f25, %f24, %f24, %f22;
	add.s64 	%rd48, %rd102, %rd18;
	ld.global.f32 	%f26, [%rd48];
	sub.f32 	%f27, %f3, %f26;
	fma.rn.f32 	%f28, %f27, %f27, %f25;
	mul.wide.u32 	%rd49, %r90, 4;
	add.s64 	%rd50, %rd17, %rd49;
	ld.global.f32 	%f29, [%rd50];
	sub.f32 	%f30, %f4, %f29;
	fma.rn.f32 	%f31, %f30, %f30, %f28;
	mul.wide.u32 	%rd51, %r89, 4;
	add.s64 	%rd52, %rd17, %rd51;
	ld.global.f32 	%f32, [%rd52];
	sub.f32 	%f33, %f5, %f32;
	fma.rn.f32 	%f34, %f33, %f33, %f31;
	mul.wide.u32 	%rd53, %r88, 4;
	add.s64 	%rd54, %rd17, %rd53;
	ld.global.f32 	%f35, [%rd54];
	sub.f32 	%f36, %f6, %f35;
	fma.rn.f32 	%f37, %f36, %f36, %f34;
	mul.wide.u32 	%rd55, %r87, 4;
	add.s64 	%rd56, %rd17, %rd55;
	ld.global.f32 	%f38, [%rd56];
	sub.f32 	%f39, %f7, %f38;
	fma.rn.f32 	%f40, %f39, %f39, %f37;
	mul.wide.u32 	%rd57, %r86, 4;
	add.s64 	%rd58, %rd17, %rd57;
	ld.global.f32 	%f41, [%rd58];
	sub.f32 	%f42, %f8, %f41;
	fma.rn.f32 	%f43, %f42, %f42, %f40;
	mul.wide.u32 	%rd59, %r85, 4;
	add.s64 	%rd60, %rd17, %rd59;
	ld.global.f32 	%f44, [%rd60];
	sub.f32 	%f45, %f9, %f44;
	fma.rn.f32 	%f46, %f45, %f45, %f43;
	mul.wide.u32 	%rd61, %r84, 4;
	add.s64 	%rd62, %rd17, %rd61;
	ld.global.f32 	%f47, [%rd62];
	sub.f32 	%f48, %f10, %f47;
	fma.rn.f32 	%f49, %f48, %f48, %f46;
	mul.wide.u32 	%rd63, %r83, 4;
	add.s64 	%rd64, %rd17, %rd63;
	ld.global.f32 	%f50, [%rd64];
	sub.f32 	%f51, %f11, %f50;
	fma.rn.f32 	%f52, %f51, %f51, %f49;
	mul.wide.u32 	%rd65, %r82, 4;
	add.s64 	%rd66, %rd17, %rd65;
	ld.global.f32 	%f53, [%rd66];
	sub.f32 	%f54, %f12, %f53;
	fma.rn.f32 	%f55, %f54, %f54, %f52;
	mul.wide.u32 	%rd67, %r81, 4;
	add.s64 	%rd68, %rd17, %rd67;
	ld.global.f32 	%f56, [%rd68];
	sub.f32 	%f57, %f13, %f56;
	fma.rn.f32 	%f58, %f57, %f57, %f55;
	mul.wide.u32 	%rd69, %r80, 4;
	add.s64 	%rd70, %rd17, %rd69;
	ld.global.f32 	%f59, [%rd70];
	sub.f32 	%f60, %f14, %f59;
	fma.rn.f32 	%f61, %f60, %f60, %f58;
	mul.wide.u32 	%rd71, %r79, 4;
	add.s64 	%rd72, %rd17, %rd71;
	ld.global.f32 	%f62, [%rd72];
	sub.f32 	%f63, %f15, %f62;
	fma.rn.f32 	%f64, %f63, %f63, %f61;
	mul.wide.u32 	%rd73, %r78, 4;
	add.s64 	%rd74, %rd17, %rd73;
	ld.global.f32 	%f65, [%rd74];
	sub.f32 	%f66, %f16, %f65;
	fma.rn.f32 	%f67, %f66, %f66, %f64;
	setp.lt.f32 	%p3, %f67, %f100;
	selp.f32 	%f100, %f67, %f100, %p3;
	selp.b32 	%r93, %r91, %r93, %p3;
	add.s32 	%r91, %r91, 1;
	add.s64 	%rd102, %rd102, 4;
	add.s32 	%r90, %r90, 1;
	add.s32 	%r89, %r89, 1;
	add.s32 	%r88, %r88, 1;
	add.s32 	%r87, %r87, 1;
	add.s32 	%r86, %r86, 1;
	add.s32 	%r85, %r85, 1;
	add.s32 	%r84, %r84, 1;
	add.s32 	%r83, %r83, 1;
	add.s32 	%r82, %r82, 1;
	add.s32 	%r81, %r81, 1;
	add.s32 	%r80, %r80, 1;
	add.s32 	%r79, %r79, 1;
	add.s32 	%r78, %r78, 1;
	add.s32 	%r77, %r77, 1;
	setp.ne.s32 	%p4, %r77, 0;
	@%p4 bra 	$L__BB17_3;
$L__BB17_4:
	ld.param.u64 	%rd100, [_Z21calculateBestDistanceILi16EEvPfS0_S0_PiS1_S1_ii_param_3];
	cvta.to.global.u64 	%rd75, %rd29;
	mul.wide.u32 	%rd76, %r1, 4;
	add.s64 	%rd22, %rd75, %rd76;
	mov.b32 	%r73, 0;
	st.global.u32 	[%rd22], %r73;
	cvta.to.global.u64 	%rd77, %rd100;
	add.s64 	%rd23, %rd77, %rd76;
	ld.global.u32 	%r74, [%rd23];
	setp.eq.s32 	%p5, %r74, %r93;
	@%p5 bra 	$L__BB17_6;
	st.global.u32 	[%rd23], %r93;
	mov.b32 	%r75, 1;
	st.global.u32 	[%rd22], %r75;
$L__BB17_6:
	ld.param.u64 	%rd101, [_Z21calculateBestDistanceILi16EEvPfS0_S0_PiS1_S1_ii_param_4];
	ld.param.u64 	%rd99, [_Z21calculateBestDistanceILi16EEvPfS0_S0_PiS1_S1_ii_param_2];
	cvta.to.global.u64 	%rd78, %rd101;
	mul.wide.s32 	%rd79, %r93, 4;
	add.s64 	%rd80, %rd78, %rd79;
	atom.global.add.u32 	%r76, [%rd80], 1;
	cvta.to.global.u64 	%rd81, %rd99;
	add.s64 	%rd82, %rd81, %rd79;
	ld.global.f32 	%f68, [%rd1];
	atom.global.add.f32 	%f69, [%rd82], %f68;
	mul.wide.s32 	%rd83, %r50, 4;
	add.s64 	%rd84, %rd82, %rd83;
	ld.global.f32 	%f70, [%rd2];
	atom.global.add.f32 	%f71, [%rd84], %f70;
	add.s64 	%rd85, %rd84, %rd83;
	ld.global.f32 	%f72, [%rd3];
	atom.global.add.f32 	%f73, [%rd85], %f72;
	add.s64 	%rd86, %rd85, %rd83;
	ld.global.f32 	%f74, [%rd4];
	atom.global.add.f32 	%f75, [%rd86], %f74;
	add.s64 	%rd87, %rd86, %rd83;
	ld.global.f32 	%f76, [%rd5];
	atom.global.add.f32 	%f77, [%rd87], %f76;
	add.s64 	%rd88, %rd87, %rd83;
	ld.global.f32 	%f78, [%rd6];
	atom.global.add.f32 	%f79, [%rd88], %f78;
	add.s64 	%rd89, %rd88, %rd83;
	ld.global.f32 	%f80, [%rd7];
	atom.global.add.f32 	%f81, [%rd89], %f80;
	add.s64 	%rd90, %rd89, %rd83;
	ld.global.f32 	%f82, [%rd8];
	atom.global.add.f32 	%f83, [%rd90], %f82;
	add.s64 	%rd91, %rd90, %rd83;
	ld.global.f32 	%f84, [%rd9];
	atom.global.add.f32 	%f85, [%rd91], %f84;
	add.s64 	%rd92, %rd91, %rd83;
	ld.global.f32 	%f86, [%rd10];
	atom.global.add.f32 	%f87, [%rd92], %f86;
	add.s64 	%rd93, %rd92, %rd83;
	ld.global.f32 	%f88, [%rd11];
	atom.global.add.f32 	%f89, [%rd93], %f88;
	add.s64 	%rd94, %rd93, %rd83;
	ld.global.f32 	%f90, [%rd12];
	atom.global.add.f32 	%f91, [%rd94], %f90;
	add.s64 	%rd95, %rd94, %rd83;
	ld.global.f32 	%f92, [%rd13];
	atom.global.add.f32 	%f93, [%rd95], %f92;
	add.s64 	%rd96, %rd95, %rd83;
	ld.global.f32 	%f94, [%rd14];
	atom.global.add.f32 	%f95, [%rd96], %f94;
	add.s64 	%rd97, %rd96, %rd83;
	ld.global.f32 	%f96, [%rd15];
	atom.global.add.f32 	%f97, [%rd97], %f96;
	add.s64 	%rd98, %rd97, %rd83;
	ld.global.f32 	%f98, [%rd16];
	atom.global.add.f32 	%f99, [%rd98], %f98;
$L__BB17_7:
	ret;

}
	// .globl	_Z21calculateBestDistanceILi17EEvPfS0_S0_PiS1_S1_ii
.visible .entry _Z21calculateBestDistanceILi17EEvPfS0_S0_PiS1_S1_ii(
	.param .u64 .ptr .align 1 _Z21calculateBestDistanceILi17EEvPfS0_S0_PiS1_S1_ii_param_0,
	.param .u64 .ptr .align 1 _Z21calculateBestDistanceILi17EEvPfS0_S0_PiS1_S1_ii_param_1,
	.param .u64 .ptr .align 1 _Z21calculateBestDistanceILi17EEvPfS0_S0_PiS1_S1_ii_param_2,
	.param .u64 .ptr .align 1 _Z21calculateBestDistanceILi17EEvPfS0_S0_PiS1_S1_ii_param_3,
	.param .u64 .ptr .align 1 _Z21calculateBestDistanceILi17EEvPfS0_S0_PiS1_S1_ii_param_4,
	.param .u64 .ptr .align 1 _Z21calculateBestDistanceILi17EEvPfS0_S0_PiS1_S1_ii_param_5,
	.param .u32 _Z21calculateBestDistanceILi17EEvPfS0_S0_PiS1_S1_ii_param_6,
	.param .u32 _Z21calculateBestDistanceILi17EEvPfS0_S0_PiS1_S1_ii_param_7
)
{
	.reg .pred 	%p<6>;
	.reg .b32 	%r<99>;
	.reg .b32 	%f<107>;
	.reg .b64 	%rd<110>;

	ld.param.u64 	%rd24, [_Z21calculateBestDistanceILi17EEvPfS0_S0_PiS1_S1_ii_param_0];
	ld.param.u32 	%r52, [_Z21calculateBestDistanceILi17EEvPfS0_S0_PiS1_S1_ii_param_6];
	ld.param.u32 	%r53, [_Z21calculateBestDistanceILi17EEvPfS0_S0_PiS1_S1_ii_param_7];
	mov.u32 	%r54, %tid.x;
	mov.u32 	%r55, %ctaid.x;
	mov.u32 	%r56, %ntid.x;
	mad.lo.s32 	%r1, %r55, %r56, %r54;
	setp.ge.u32 	%p1, %r1, %r52;
	@%p1 bra 	$L__BB18_7;
	cvta.to.global.u64 	%rd30, %rd24;
	setp.lt.s32 	%p2, %r53, 1;
	mul.wide.u32 	%rd31, %r1, 4;
	add.s64 	%rd1, %rd30, %rd31;
	add.s32 	%r58, %r52, %r1;
	mul.wide.u32 	%rd32, %r58, 4;
	add.s64 	%rd2, %rd30, %rd32;
	add.s32 	%r59, %r58, %r52;
	mul.wide.u32 	%rd33, %r59, 4;
	add.s64 	%rd3, %rd30, %rd33;
	add.s32 	%r60, %r59, %r52;
	mul.wide.u32 	%rd34, %r60, 4;
	add.s64 	%rd4, %rd30, %rd34;
	add.s32 	%r61, %r60, %r52;
	mul.wide.u32 	%rd35, %r61, 4;
	add.s64 	%rd5, %rd30, %rd35;
	add.s32 	%r62, %r61, %r52;
	mul.wide.u32 	%rd36, %r62, 4;
	add.s64 	%rd6, %rd30, %rd36;
	add.s32 	%r63, %r62, %r52;
	mul.wide.u32 	%rd37, %r63, 4;
	add.s64 	%rd7, %rd30, %rd37;
	add.s32 	%r64, %r63, %r52;
	mul.wide.u32 	%rd38, %r64, 4;
	add.s64 	%rd8, %rd30, %rd38;
	add.s32 	%r65, %r64, %r52;
	mul.wide.u32 	%rd39, %r65, 4;
	add.s64 	%rd9, %rd30, %rd39;
	add.s32 	%r66, %r65, %r52;
	mul.wide.u32 	%rd40, %r66, 4;
	add.s64 	%rd10, %rd30, %rd40;
	add.s32 	%r67, %r66, %r52;
	mul.wide.u32 	%rd41, %r67, 4;
	add.s64 	%rd11, %rd30, %rd41;
	add.s32 	%r68, %r67, %r52;
	mul.wide.u32 	%rd42, %r68, 4;
	add.s64 	%rd12, %rd30, %rd42;
	add.s32 	%r69, %r68, %r52;
	mul.wide.u32 	%rd43, %r69, 4;
	add.s64 	%rd13, %rd30, %rd43;
	add.s32 	%r70, %r69, %r52;
	mul.wide.u32 	%rd44, %r70, 4;
	add.s64 	%rd14, %rd30, %rd44;
	add.s32 	%r71, %r70, %r52;
	mul.wide.u32 	%rd45, %r71, 4;
	add.s64 	%rd15, %rd30, %rd45;
	add.s32 	%r72, %r71, %r52;
	mul.wide.u32 	%rd46, %r72, 4;
	add.s64 	%rd16, %rd30, %rd46;
	add.s32 	%r73, %r72, %r52;
	mul.wide.u32 	%rd47, %r73, 4;
	add.s64 	%rd17, %rd30, %rd47;
	mov.b32 	%r98, -1;
	@%p2 bra 	$L__BB18_4;
	ld.param.u64 	%rd104, [_Z21calculateBestDistanceILi17EEvPfS0_S0_PiS1_S1_ii_param_1];
	cvta.to.global.u64 	%rd18, %rd104;
	ld.global.f32 	%f1, [%rd1];
	ld.global.f32 	%f2, [%rd2];
	ld.global.f32 	%f3, [%rd3];
	ld.global.f32 	%f4, [%rd4];
	ld.global.f32 	%f5, [%rd5];
	ld.global.f32 	%f6, [%rd6];
	ld.global.f32 	%f7, [%rd7];
	ld.global.f32 	%f8, [%rd8];
	ld.global.f32 	%f9, [%rd9];
	ld.global.f32 	%f10, [%rd10];
	ld.global.f32 	%f11, [%rd11];
	ld.global.f32 	%f12, [%rd12];
	ld.global.f32 	%f13, [%rd13];
	ld.global.f32 	%f14, [%rd14];
	ld.global.f32 	%f15, [%rd15];
	ld.global.f32 	%f16, [%rd16];
	ld.global.f32 	%f17, [%rd17];
	shl.b32 	%r76, %r53, 1;
	mul.wide.u32 	%rd19, %r76, 4;
	mul.lo.s32 	%r95, %r53, 3;
	shl.b32 	%r94, %r53, 2;
	mul.lo.s32 	%r93, %r53, 5;
	mul.lo.s32 	%r92, %r53, 6;
	mul.lo.s32 	%r91, %r53, 7;
	shl.b32 	%r90, %r53, 3;
	mul.lo.s32 	%r89, %r53, 9;
	mul.lo.s32 	%r88, %r53, 10;
	mul.lo.s32 	%r87, %r53, 11;
	mul.lo.s32 	%r86, %r53, 12;
	mul.lo.s32 	%r85, %r53, 13;
	mul.lo.s32 	%r84, %r53, 14;
	mul.lo.s32 	%r83, %r53, 15;
	shl.b32 	%r82, %r53, 4;
	neg.s32 	%r81, %r53;
	mov.f32 	%f106, 0f7F7FFFFF;
	mov.b32 	%r98, -1;
	mov.b32 	%r96, 0;
	mov.u64 	%rd109, %rd18;
$L__BB18_3:
	ld.global.f32 	%f21, [%rd109];
	sub.f32 	%f22, %f1, %f21;
	fma.rn.f32 	%f23, %f22, %f22, 0f00000000;
	mul.wide.u32 	%rd48, %r53, 4;
	add.s64 	%rd49, %rd109, %rd48;
	ld.global.f32 	%f24, [%rd49];
	sub.f32 	%f25, %f2, %f24;
	fma.rn.f32 	%f26, %f25, %f25, %f23;
	add.s64 	%rd50, %rd109, %rd19;
	ld.global.f32 	%f27, [%rd50];
	sub.f32 	%f28, %f3, %f27;
	fma.rn.f32 	%f29, %f28, %f28, %f26;
	mul.wide.u32 	%rd51, %r95, 4;
	add.s64 	%rd52, %rd18, %rd51;
	ld.global.f32 	%f30, [%rd52];
	sub.f32 	%f31, %f4, %f30;
	fma.rn.f32 	%f32, %f31, %f31, %f29;
	mul.wide.u32 	%rd53, %r94, 4;
	add.s64 	%rd54, %rd18, %rd53;
	ld.global.f32 	%f33, [%rd54];
	sub.f32 	%f34, %f5, %f33;
	fma.rn.f32 	%f35, %f34, %f34, %f32;
	mul.wide.u32 	%rd55, %r93, 4;
	add.s64 	%rd56, %rd18, %rd55;
	ld.global.f32 	%f36, [%rd56];
	sub.f32 	%f37, %f6, %f36;
	fma.rn.f32 	%f38, %f37, %f37, %f35;
	mul.wide.u32 	%rd57, %r92, 4;
	add.s64 	%rd58, %rd18, %rd57;
	ld.global.f32 	%f39, [%rd58];
	sub.f32 	%f40, %f7, %f39;
	fma.rn.f32 	%f41, %f40, %f40, %f38;
	mul.wide.u32 	%rd59, %r91, 4;
	add.s64 	%rd60, %rd18, %rd59;
	ld.global.f32 	%f42, [%rd60];
	sub.f32 	%f43, %f8, %f42;
	fma.rn.f32 	%f44, %f43, %f43, %f41;
	mul.wide.u32 	%rd61, %r90, 4;
	add.s64 	%rd62, %rd18, %rd61;
	ld.global.f32 	%f45, [%rd62];
	sub.f32 	%f46, %f9, %f45;
	fma.rn.f32 	%f47, %f46, %f46, %f44;
	mul.wide.u32 	%rd63, %r89, 4;
	add.s64 	%rd64, %rd18, %rd63;
	ld.global.f32 	%f48, [%rd64];
	sub.f32 	%f49, %f10, %f48;
	fma.rn.f32 	%f50, %f49, %f49, %f47;
	mul.wide.u32 	%rd65, %r88, 4;
	add.s64 	%rd66, %rd18, %rd65;
	ld.global.f32 	%f51, [%rd66];
	sub.f32 	%f52, %f11, %f51;
	fma.rn.f32 	%f53, %f52, %f52, %f50;
	mul.wide.u32 	%rd67, %r87, 4;
	add.s64 	%rd68, %rd18, %rd67;
	ld.global.f32 	%f54, [%rd68];
	sub.f32 	%f55, %f12, %f54;
	fma.rn.f32 	%f56, %f55, %f55, %f53;
	mul.wide.u32 	%rd69, %r86, 4;
	add.s64 	%rd70, %rd18, %rd69;
	ld.global.f32 	%f57, [%rd70];
	sub.f32 	%f58, %f13, %f57;
	fma.rn.f32 	%f59, %f58, %f58, %f56;
	mul.wide.u32 	%rd71, %r85, 4;
	add.s64 	%rd72, %rd18, %rd71;
	ld.global.f32 	%f60, [%rd72];
	sub.f32 	%f61, %f14, %f60;
	fma.rn.f32 	%f62, %f61, %f61, %f59;
	mul.wide.u32 	%rd73, %r84, 4;
	add.s64 	%rd74, %rd18, %rd73;
	ld.global.f32 	%f63, [%rd74];
	sub.f32 	%f64, %f15, %f63;
	fma.rn.f32 	%f65, %f64, %f64, %f62;
	mul.wide.u32 	%rd75, %r83, 4;
	add.s64 	%rd76, %rd18, %rd75;
	ld.global.f32 	%f66, [%rd76];
	sub.f32 	%f67, %f16, %f66;
	fma.rn.f32 	%f68, %f67, %f67, %f65;
	mul.wide.u32 	%rd77, %r82, 4;
	add.s64 	%rd78, %rd18, %rd77;
	ld.global.f32 	%f69, [%rd78];
	sub.f32 	%f70, %f17, %f69;
	fma.rn.f32 	%f71, %f70, %f70, %f68;
	setp.lt.f32 	%p3, %f71, %f106;
	selp.f32 	%f106, %f71, %f106, %p3;
	selp.b32 	%r98, %r96, %r98, %p3;
	add.s32 	%r96, %r96, 1;
	add.s64 	%rd109, %rd109, 4;
	add.s32 	%r95, %r95, 1;
	add.s32 	%r94, %r94, 1;
	add.s32 	%r93, %r93, 1;
	add.s32 	%r92, %r92, 1;
	add.s32 	%r91, %r91, 1;
	add.s32 	%r90, %r90, 1;
	add.s32 	%r89, %r89, 1;
	add.s32 	%r88, %r88, 1;
	add.s32 	%r87, %r87, 1;
	add.s32 	%r86, %r86, 1;
	add.s32 	%r85, %r85, 1;
	add.s32 	%r84, %r84, 1;
	add.s32 	%r83, %r83, 1;
	add.s32 	%r82, %r82, 1;
	add.s32 	%r81, %r81, 1;
	setp.ne.s32 	%p4, %r81, 0;
	@%p4 bra 	$L__BB18_3;
$L__BB18_4:
	ld.param.u64 	%rd108, [_Z21calculateBestDistanceILi17EEvPfS0_S0_PiS1_S1_ii_param_5];
	ld.param.u64 	%rd106, [_Z21calculateBestDistanceILi17EEvPfS0_S0_PiS1_S1_ii_param_3];
	cvta.to.global.u64 	%rd79, %rd108;
	mul.wide.u32 	%rd80, %r1, 4;
	add.s64 	%rd22, %rd79, %rd80;
	mov.b32 	%r77, 0;
	st.global.u32 	[%rd22], %r77;
	cvta.to.global.u64 	%rd81, %rd106;
	add.s64 	%rd23, %rd81, %rd80;
	ld.global.u32 	%r78, [%rd23];
	setp.eq.s32 	%p5, %r78, %r98;
	@%p5 bra 	$L__BB18_6;
	st.global.u32 	[%rd23], %r98;
	mov.b32 	%r79, 1;
	st.global.u32 	[%rd22], %r79;
$L__BB18_6:
	ld.param.u64 	%rd107, [_Z21calculateBestDistanceILi17EEvPfS0_S0_PiS1_S1_ii_param_4];
	ld.param.u64 	%rd105, [_Z21calculateBestDistanceILi17EEvPfS0_S0_PiS1_S1_ii_param_2];
	cvta.to.global.u64 	%rd82, %rd107;
	mul.wide.s32 	%rd83, %r98, 4;
	add.s64 	%rd84, %rd82, %rd83;
	atom.global.add.u32 	%r80, [%rd84], 1;
	cvta.to.global.u64 	%rd85, %rd105;
	add.s64 	%rd86, %rd85, %rd83;
	ld.global.f32 	%f72, [%rd1];
	atom.global.add.f32 	%f73, [%rd86], %f72;
	mul.wide.s32 	%rd87, %r53, 4;
	add.s64 	%rd88, %rd86, %rd87;
	ld.global.f32 	%f74, [%rd2];
	atom.global.add.f32 	%f75, [%rd88], %f74;
	add.s64 	%rd89, %rd88, %rd87;
	ld.global.f32 	%f76, [%rd3];
	atom.global.add.f32 	%f77, [%rd89], %f76;
	add.s64 	%rd90, %rd89, %rd87;
	ld.global.f32 	%f78, [%rd4];
	atom.global.add.f32 	%f79, [%rd90], %f78;
	add.s64 	%rd91, %rd90, %rd87;
	ld.global.f32 	%f80, [%rd5];
	atom.global.add.f32 	%f81, [%rd91], %f80;
	add.s64 	%rd92, %rd91, %rd87;
	ld.global.f32 	%f82, [%rd6];
	atom.global.add.f32 	%f83, [%rd92], %f82;
	add.s64 	%rd93, %rd92, %rd87;
	ld.global.f32 	%f84, [%rd7];
	atom.global.add.f32 	%f85, [%rd93], %f84;
	add.s64 	%rd94, %rd93, %rd87;
	ld.global.f32 	%f86, [%rd8];
	atom.global.add.f32 	%f87, [%rd94], %f86;
	add.s64 	%rd95, %rd94, %rd87;
	ld.global.f32 	%f88, [%rd9];
	atom.global.add.f32 	%f89, [%rd95], %f88;
	add.s64 	%rd96, %rd95, %rd87;
	ld.global.f32 	%f90, [%rd10];
	atom.global.add.f32 	%f91, [%rd96], %f90;
	add.s64 	%rd97, %rd96, %rd87;
	ld.global.f32 	%f92, [%rd11];
	atom.global.add.f32 	%f93, [%rd97], %f92;
	add.s64 	%rd98, %rd97, %rd87;
	ld.global.f32 	%f94, [%rd12];
	atom.global.add.f32 	%f95, [%rd98], %f94;
	add.s64 	%rd99, %rd98, %rd87;
	ld.global.f32 	%f96, [%rd13];
	atom.global.add.f32 	%f97, [%rd99], %f96;
	add.s64 	%rd100, %rd99, %rd87;
	ld.global.f32 	%f98, [%rd14];
	atom.global.add.f32 	%f99, [%rd100], %f98;
	add.s64 	%rd101, %rd100, %rd87;
	ld.global.f32 	%f100, [%rd15];
	atom.global.add.f32 	%f101, [%rd101], %f100;
	add.s64 	%rd102, %rd101, %rd87;
	ld.global.f32 	%f102, [%rd16];
	atom.global.add.f32 	%f103, [%rd102], %f102;
	add.s64 	%rd103, %rd102, %rd87;
	ld.global.f32 	%f104, [%rd17];
	atom.global.add.f32 	%f105, [%rd103], %f104;
$L__BB18_7:
	ret;

}
	// .globl	_Z21calculateBestDistanceILi18EEvPfS0_S0_PiS1_S1_ii
.visible .entry _Z21calculateBestDistanceILi18EEvPfS0_S0_PiS1_S1_ii(
	.param .u64 .ptr .align 1 _Z21calculateBestDistanceILi18EEvPfS0_S0_PiS1_S1_ii_param_0,
	.param .u64 .ptr .align 1 _Z21calculateBestDistanceILi18EEvPfS0_S0_PiS1_S1_ii_param_1,
	.param .u64 .ptr .align 1 _Z21calculateBestDistanceILi18EEvPfS0_S0_PiS1_S1_ii_param_2,
	.param .u64 .ptr .align 1 _Z21calculateBestDistanceILi18EEvPfS0_S0_PiS1_S1_ii_param_3,
	.param .u64 .ptr .align 1 _Z21calculateBestDistanceILi18EEvPfS0_S0_PiS1_S1_ii_param_4,
	.param .u64 .ptr .align 1 _Z21calculateBestDistanceILi18EEvPfS0_S0_PiS1_S1_ii_param_5,
	.param .u32 _Z21calculateBestDistanceILi18EEvPfS0_S0_PiS1_S1_ii_param_6,
	.param .u32 _Z21calculateBestDistanceILi18EEvPfS0_S0_PiS1_S1_ii_param_7
)
{
	.reg .pred 	%p<6>;
	.reg .b32 	%r<112>;
	.reg .b32 	%f<113>;
	.reg .b64 	%rd<122>;

	ld.param.u32 	%r55, [_Z21calculateBestDistanceILi18EEvPfS0_S0_PiS1_S1_ii_param_6];
	mov.u32 	%r57, %tid.x;
	mov.u32 	%r58, %ctaid.x;
	mov.u32 	%r59, %ntid.x;
	mad.lo.s32 	%r1, %r58, %r59, %r57;
	setp.ge.u32 	%p1, %r1, %r55;
	@%p1 bra 	$L__BB19_7;
	ld.param.u32 	%r89, [_Z21calculateBestDistanceILi18EEvPfS0_S0_PiS1_S1_ii_param_7];
	ld.param.u64 	%rd113, [_Z21calculateBestDistanceILi18EEvPfS0_S0_PiS1_S1_ii_param_0];
	cvta.to.global.u64 	%rd29, %rd113;
	setp.lt.s32 	%p2, %r89, 1;
	add.s32 	%r61, %r55, %r1;
	mul.wide.u32 	%rd30, %r61, 4;
	add.s64 	%rd1, %rd29, %rd30;
	add.s32 	%r62, %r61, %r55;
	mul.wide.u32 	%rd31, %r62, 4;
	add.s64 	%rd2, %rd29, %rd31;
	add.s32 	%r63, %r62, %r55;
	mul.wide.u32 	%rd32, %r63, 4;
	add.s64 	%rd3, %rd29, %rd32;
	add.s32 	%r64, %r63, %r55;
	mul.wide.u32 	%rd33, %r64, 4;
	add.s64 	%rd4, %rd29, %rd33;
	add.s32 	%r65, %r64, %r55;
	mul.wide.u32 	%rd34, %r65, 4;
	add.s64 	%rd5, %rd29, %rd34;
	add.s32 	%r66, %r65, %r55;
	mul.wide.u32 	%rd35, %r66, 4;
	add.s64 	%rd6, %rd29, %rd35;
	add.s32 	%r67, %r66, %r55;
	mul.wide.u32 	%rd36, %r67, 4;
	add.s64 	%rd7, %rd29, %rd36;
	add.s32 	%r68, %r67, %r55;
	mul.wide.u32 	%rd37, %r68, 4;
	add.s64 	%rd8, %rd29, %rd37;
	add.s32 	%r69, %r68, %r55;
	mul.wide.u32 	%rd38, %r69, 4;
	add.s64 	%rd9, %rd29, %rd38;
	add.s32 	%r70, %r69, %r55;
	mul.wide.u32 	%rd39, %r70, 4;
	add.s64 	%rd10, %rd29, %rd39;
	add.s32 	%r71, %r70, %r55;
	mul.wide.u32 	%rd40, %r71, 4;
	add.s64 	%rd11, %rd29, %rd40;
	add.s32 	%r72, %r71, %r55;
	mul.wide.u32 	%rd41, %r72, 4;
	add.s64 	%rd12, %rd29, %rd41;
	add.s32 	%r73, %r72, %r55;
	mul.wide.u32 	%rd42, %r73, 4;
	add.s64 	%rd13, %rd29, %rd42;
	add.s32 	%r74, %r73, %r55;
	mul.wide.u32 	%rd43, %r74, 4;
	add.s64 	%rd14, %rd29, %rd43;
	add.s32 	%r75, %r74, %r55;
	mul.wide.u32 	%rd44, %r75, 4;
	add.s64 	%rd15, %rd29, %rd44;
	add.s32 	%r76, %r75, %r55;
	mul.wide.u32 	%rd45, %r76, 4;
	add.s64 	%rd16, %rd29, %rd45;
	add.s32 	%r77, %r76, %r55;
	mul.wide.u32 	%rd46, %r77, 4;
	add.s64 	%rd17, %rd29, %rd46;
	mov.b32 	%r111, -1;
	@%p2 bra 	$L__BB19_4;
	ld.param.u32 	%r90, [_Z21calculateBestDistanceILi18EEvPfS0_S0_PiS1_S1_ii_param_7];
	ld.param.u64 	%rd116, [_Z21calculateBestDistanceILi18EEvPfS0_S0_PiS1_S1_ii_param_1];
	ld.param.u64 	%rd114, [_Z21calculateBestDistanceILi18EEvPfS0_S0_PiS1_S1_ii_param_0];
	cvta.to.global.u64 	%rd18, %rd116;
	cvta.to.global.u64 	%rd47, %rd114;
	mul.wide.u32 	%rd48, %r1, 4;
	add.s64 	%rd49, %rd47, %rd48;
	ld.global.f32 	%f1, [%rd49];
	ld.global.f32 	%f2, [%rd1];
	ld.global.f32 	%f3, [%rd2];
	ld.global.f32 	%f4, [%rd3];
	ld.global.f32 	%f5, [%rd4];
	ld.global.f32 	%f6, [%rd5];
	ld.global.f32 	%f7, [%rd6];
	ld.global.f32 	%f8, [%rd7];
	ld.global.f32 	%f9, [%rd8];
	ld.global.f32 	%f10, [%rd9];
	ld.global.f32 	%f11, [%rd10];
	ld.global.f32 	%f12, [%rd11];
	ld.global.f32 	%f13, [%rd12];
	ld.global.f32 	%f14, [%rd13];
	ld.global.f32 	%f15, [%rd14];
	ld.global.f32 	%f16, [%rd15];
	ld.global.f32 	%f17, [%rd16];
	ld.global.f32 	%f18, [%rd17];
	mul.lo.s32 	%r108, %r90, 3;
	shl.b32 	%r107, %r90, 2;
	mul.lo.s32 	%r106, %r90, 5;
	mul.lo.s32 	%r105, %r90, 6;
	mul.lo.s32 	%r104, %r90, 7;
	shl.b32 	%r103, %r90, 3;
	mul.lo.s32 	%r102, %r90, 9;
	mul.lo.s32 	%r101, %r90, 10;
	mul.lo.s32 	%r100, %r90, 11;
	mul.lo.s32 	%r99, %r90, 12;
	mul.lo.s32 	%r98, %r90, 13;
	mul.lo.s32 	%r97, %r90, 14;
	mul.lo.s32 	%r96, %r90, 15;
	shl.b32 	%r95, %r90, 4;
	mul.lo.s32 	%r94, %r90, 17;
	neg.s32 	%r93, %r90;
	mov.f32 	%f112, 0f7F7FFFFF;
	mov.b32 	%r111, -1;
	mov.b32 	%r109, 0;
	mov.u64 	%rd121, %rd18;
$L__BB19_3:
	ld.param.u32 	%r91, [_Z21calculateBestDistanceILi18EEvPfS0_S0_PiS1_S1_ii_param_7];
	ld.global.f32 	%f22, [%rd121];
	sub.f32 	%f23, %f1, %f22;
	fma.rn.f32 	%f24, %f23, %f23, 0f00000000;
	mul.wide.u32 	%rd50, %r91, 4;
	add.s64 	%rd51, %rd121, %rd50;
	ld.global.f32 	%f25, [%rd51];
	sub.f32 	%f26, %f2, %f25;
	fma.rn.f32 	%f27, %f26, %f26, %f24;
	shl.b32 	%r80, %r91, 1;
	mul.wide.u32 	%rd52, %r80, 4;
	add.s64 	%rd53, %rd121, %rd52;
	ld.global.f32 	%f28, [%rd53];
	sub.f32 	%f29, %f3, %f28;
	fma.rn.f32 	%f30, %f29, %f29, %f27;
	mul.wide.u32 	%rd54, %r108, 4;
	add.s64 	%rd55, %rd18, %rd54;
	ld.global.f32 	%f31, [%rd55];
	sub.f32 	%f32, %f4, %f31;
	fma.rn.f32 	%f33, %f32, %f32, %f30;
	mul.wide.u32 	%rd56, %r107, 4;
	add.s64 	%rd57, %rd18, %rd56;
	ld.global.f32 	%f34, [%rd57];
	sub.f32 	%f35, %f5, %f34;
	fma.rn.f32 	%f36, %f35, %f35, %f33;
	mul.wide.u32 	%rd58, %r106, 4;
	add.s64 	%rd59, %rd18, %rd58;
	ld.global.f32 	%f37, [%rd59];
	sub.f32 	%f38, %f6, %f37;
	fma.rn.f32 	%f39, %f38, %f38, %f36;
	mul.wide.u32 	%rd60, %r105, 4;
	add.s64 	%rd61, %rd18, %rd60;
	ld.global.f32 	%f40, [%rd61];
	sub.f32 	%f41, %f7, %f40;
	fma.rn.f32 	%f42, %f41, %f41, %f39;
	mul.wide.u32 	%rd62, %r104, 4;
	add.s64 	%rd63, %rd18, %rd62;
	ld.global.f32 	%f43, [%rd63];
	sub.f32 	%f44, %f8, %f43;
	fma.rn.f32 	%f45, %f44, %f44, %f42;
	mul.wide.u32 	%rd64, %r103, 4;
	add.s64 	%rd65, %rd18, %rd64;
	ld.global.f32 	%f46, [%rd65];
	sub.f32 	%f47, %f9, %f46;
	fma.rn.f32 	%f48, %f47, %f47, %f45;
	mul.wide.u32 	%rd66, %r102, 4;
	add.s64 	%rd67, %rd18, %rd66;
	ld.global.f32 	%f49, [%rd67];
	sub.f32 	%f50, %f10, %f49;
	fma.rn.f32 	%f51, %f50, %f50, %f48;
	mul.wide.u32 	%rd68, %r101, 4;
	add.s64 	%rd69, %rd18, %rd68;
	ld.global.f32 	%f52, [%rd69];
	sub.f32 	%f53, %f11, %f52;
	fma.rn.f32 	%f54, %f53, %f53, %f51;
	mul.wide.u32 	%rd70, %r100, 4;
	add.s64 	%rd71, %rd18, %rd70;
	ld.global.f32 	%f55, [%rd71];
	sub.f32 	%f56, %f12, %f55;
	fma.rn.f32 	%f57, %f56, %f56, %f54;
	mul.wide.u32 	%rd72, %r99, 4;
	add.s64 	%rd73, %rd18, %rd72;
	ld.global.f32 	%f58, [%rd73];
	sub.f32 	%f59, %f13, %f58;
	fma.rn.f32 	%f60, %f59, %f59, %f57;
	mul.wide.u32 	%rd74, %r98, 4;
	add.s64 	%rd75, %rd18, %rd74;
	ld.global.f32 	%f61, [%rd75];
	sub.f32 	%f62, %f14, %f61;
	fma.rn.f32 	%f63, %f62, %f62, %f60;
	mul.wide.u32 	%rd76, %r97, 4;
	add.s64 	%rd77, %rd18, %rd76;
	ld.global.f32 	%f64, [%rd77];
	sub.f32 	%f65, %f15, %f64;
	fma.rn.f32 	%f66, %f65, %f65, %f63;
	mul.wide.u32 	%rd78, %r96, 4;
	add.s64 	%rd79, %rd18, %rd78;
	ld.global.f32 	%f67, [%rd79];
	sub.f32 	%f68, %f16, %f67;
	fma.rn.f32 	%f69, %f68, %f68, %f66;
	mul.wide.u32 	%rd80, %r95, 4;
	add.s64 	%rd81, %rd18, %rd80;
	ld.global.f32 	%f70, [%rd81];
	sub.f32 	%f71, %f17, %f70;
	fma.rn.f32 	%f72, %f71, %f71, %f69;
	mul.wide.u32 	%rd82, %r94, 4;
	add.s64 	%rd83, %rd18, %rd82;
	ld.global.f32 	%f73, [%rd83];
	sub.f32 	%f74, %f18, %f73;
	fma.rn.f32 	%f75, %f74, %f74, %f72;
	setp.lt.f32 	%p3, %f75, %f112;
	selp.f32 	%f112, %f75, %f112, %p3;
	selp.b32 	%r111, %r109, %r111, %p3;
	add.s32 	%r109, %r109, 1;
	add.s64 	%rd121, %rd121, 4;
	add.s32 	%r108, %r108, 1;
	add.s32 	%r107, %r107, 1;
	add.s32 	%r106, %r106, 1;
	add.s32 	%r105, %r105, 1;
	add.s32 	%r104, %r104, 1;
	add.s32 	%r103, %r103, 1;
	add.s32 	%r102, %r102, 1;
	add.s32 	%r101, %r101, 1;
	add.s32 	%r100, %r100, 1;
	add.s32 	%r99, %r99, 1;
	add.s32 	%r98, %r98, 1;
	add.s32 	%r97, %r97, 1;
	add.s32 	%r96, %r96, 1;
	add.s32 	%r95, %r95, 1;
	add.s32 	%r94, %r94, 1;
	add.s32 	%r93, %r93, 1;
	setp.ne.s32 	%p4, %r93, 0;
	@%p4 bra 	$L__BB19_3;
$L__BB19_4:
	ld.param.u64 	%rd120, [_Z21calculateBestDistanceILi18EEvPfS0_S0_PiS1_S1_ii_param_5];
	ld.param.u64 	%rd118, [_Z21calculateBestDistanceILi18EEvPfS0_S0_PiS1_S1_ii_param_3];
	cvta.to.global.u64 	%rd84, %rd120;
	mul.wide.u32 	%rd85, %r1, 4;
	add.s64 	%rd21, %rd84, %rd85;
	mov.b32 	%r81, 0;
	st.global.u32 	[%rd21], %r81;
	cvta.to.global.u64 	%rd86, %rd118;
	add.s64 	%rd22, %rd86, %rd85;
	ld.global.u32 	%r82, [%rd22];
	setp.eq.s32 	%p5, %r82, %r111;
	@%p5 bra 	$L__BB19_6;
	st.global.u32 	[%rd22], %r111;
	mov.b32 	%r83, 1;
	st.global.u32 	[%rd21], %r83;
$L__BB19_6:
	ld.param.u32 	%r92, [_Z21calculateBestDistanceILi18EEvPfS0_S0_PiS1_S1_ii_param_7];
	ld.param.u64 	%rd119, [_Z21calculateBestDistanceILi18EEvPfS0_S0_PiS1_S1_ii_param_4];
	ld.param.u64 	%rd117, [_Z21calculateBestDistanceILi18EEvPfS0_S0_PiS1_S1_ii_param_2];
	ld.param.u64 	%rd115, [_Z21calculateBestDistanceILi18EEvPfS0_S0_PiS1_S1_ii_param_0];
	cvta.to.global.u64 	%rd87, %rd119;
	mul.wide.s32 	%rd88, %r111, 4;
	add.s64 	%rd89, %rd87, %rd88;
	atom.global.add.u32 	%r84, [%rd89], 1;
	cvta.to.global.u64 	%rd90, %rd117;
	add.s64 	%rd91, %rd90, %rd88;
	cvta.to.global.u64 	%rd92, %rd115;
	mov.u32 	%r85, %ctaid.x;
	mov.u32 	%r86, %ntid.x;
	mov.u32 	%r87, %tid.x;
	mad.lo.s32 	%r88, %r85, %r86, %r87;
	mul.wide.u32 	%rd93, %r88, 4;
	add.s64 	%rd94, %rd92, %rd93;
	ld.global.f32 	%f76, [%rd94];
	atom.global.add.f32 	%f77, [%rd91], %f76;
	mul.wide.s32 	%rd95, %r92, 4;
	add.s64 	%rd96, %rd91, %rd95;
	ld.global.f32 	%f78, [%rd1];
	atom.global.add.f32 	%f79, [%rd96], %f78;
	add.s64 	%rd97, %rd96, %rd95;
	ld.global.f32 	%f80, [%rd2];
	atom.global.add.f32 	%f81, [%rd97], %f80;
	add.s64 	%rd98, %rd97, %rd95;
	ld.global.f32 	%f82, [%rd3];
	atom.global.add.f32 	%f83, [%rd98], %f82;
	add.s64 	%rd99, %rd98, %rd95;
	ld.global.f32 	%f84, [%rd4];
	atom.global.add.f32 	%f85, [%rd99], %f84;
	add.s64 	%rd100, %rd99, %rd95;
	ld.global.f32 	%f86, [%rd5];
	atom.global.add.f32 	%f87, [%rd100], %f86;
	add.s64 	%rd101, %rd100, %rd95;
	ld.global.f32 	%f88, [%rd6];
	atom.global.add.f32 	%f89, [%rd101], %f88;
	add.s64 	%rd102, %rd101, %rd95;
	ld.global.f32 	%f90, [%rd7];
	atom.global.add.f32 	%f91, [%rd102], %f90;
	add.s64 	%rd103, %rd102, %rd95;
	ld.global.f32 	%f92, [%rd8];
	atom.global.add.f32 	%f93, [%rd103], %f92;
	add.s64 	%rd104, %rd103, %rd95;
	ld.global.f32 	%f94, [%rd9];
	atom.global.add.f32 	%f95, [%rd104], %f94;
	add.s64 	%rd105, %rd104, %rd95;
	ld.global.f32 	%f96, [%rd10];
	atom.global.add.f32 	%f97, [%rd105], %f96;
	add.s64 	%rd106, %rd105, %rd95;
	ld.global.f32 	%f98, [%rd11];
	atom.global.add.f32 	%f99, [%rd106], %f98;
	add.s64 	%rd107, %rd106, %rd95;
	ld.global.f32 	%f100, [%rd12];
	atom.global.add.f32 	%f101, [%rd107], %f100;
	add.s64 	%rd108, %rd107, %rd95;
	ld.global.f32 	%f102, [%rd13];
	atom.global.add.f32 	%f103, [%rd108], %f102;
	add.s64 	%rd109, %rd108, %rd95;
	ld.global.f32 	%f104, [%rd14];
	atom.global.add.f32 	%f105, [%rd109], %f104;
	add.s64 	%rd110, %rd109, %rd95;
	ld.global.f32 	%f106, [%rd15];
	atom.global.add.f32 	%f107, [%rd110], %f106;
	add.s64 	%rd111, %rd110, %rd95;
	ld.global.f32 	%f108, [%rd16];
	atom.global.add.f32 	%f109, [%rd111], %f108;
	add.s64 	%rd112, %rd111, %rd95;
	ld.global.f32 	%f110, [%rd17];
	atom.global.add.f32 	%f111, [%rd112], %f110;
$L__BB19_7:
	ret;

}
	// .globl	_Z21calculateBestDistanceILi19EEvPfS0_S0_PiS1_S1_ii
.visible .entry _Z21calculateBestDistanceILi19EEvPfS0_S0_PiS1_S1_ii(
	.param .u64 .ptr .align 1 _Z21calculateBestDistanceILi19EEvPfS0_S0_PiS1_S1_ii_param_0,
	.param .u64 .ptr .align 1 _Z21calculateBestDistanceILi19EEvPfS0_S0_PiS1_S1_ii_param_1,
	.param .u64 .ptr .align 1 _Z21calculateBestDistanceILi19EEvPfS0_S0_PiS1_S1_ii_param_2,
	.param .u64 .ptr .align 1 _Z21calculateBestDistanceILi19EEvPfS0_S0_PiS1_S1_ii_param_3,
	.param .u64 .ptr .align 1 _Z21calculateBestDistanceILi19EEvPfS0_S0_PiS1_S1_ii_param_4,
	.param .u64 .ptr .align 1 _Z21calculateBestDistanceILi19EEvPfS0_S0_PiS1_S1_ii_param_5,
	.param .u32 _Z21calculateBestDistanceILi19EEvPfS0_S0_PiS1_S1_ii_param_6,
	.param .u32 _Z21calculateBestDistanceILi19EEvPfS0_S0_PiS1_S1_ii_param_7
)
{
	.reg .pred 	%p<6>;
	.reg .b32 	%r<125>;
	.reg .b32 	%f<119>;
	.reg .b64 	%rd<129>;

	ld.param.u32 	%r58, [_Z21calculateBestDistanceILi19EEvPfS0_S0_PiS1_S1_ii_param_6];
	mov.u32 	%r60, %tid.x;
	mov.u32 	%r61, %ctaid.x;
	mov.u32 	%r62, %ntid.x;
	mad.lo.s32 	%r1, %r61, %r62, %r60;
	setp.ge.u32 	%p1, %r1, %r58;
	@%p1 bra 	$L__BB20_7;
	ld.param.u32 	%r101, [_Z21calculateBestDistanceILi19EEvPfS0_S0_PiS1_S1_ii_param_7];
	ld.param.u64 	%rd119, [_Z21calculateBestDistanceILi19EEvPfS0_S0_PiS1_S1_ii_param_0];
	cvta.to.global.u64 	%rd30, %rd119;
	setp.lt.s32 	%p2, %r101, 1;
	add.s32 	%r64, %r58, %r1;
	mul.wide.u32 	%rd31, %r64, 4;
	add.s64 	%rd1, %rd30, %rd31;
	add.s32 	%r65, %r64, %r58;
	mul.wide.u32 	%rd32, %r65, 4;
	add.s64 	%rd2, %rd30, %rd32;
	add.s32 	%r66, %r65, %r58;
	mul.wide.u32 	%rd33, %r66, 4;
	add.s64 	%rd3, %rd30, %rd33;
	add.s32 	%r67, %r66, %r58;
	mul.wide.u32 	%rd34, %r67, 4;
	add.s64 	%rd4, %rd30, %rd34;
	add.s32 	%r68, %r67, %r58;
	mul.wide.u32 	%rd35, %r68, 4;
	add.s64 	%rd5, %rd30, %rd35;
	add.s32 	%r69, %r68, %r58;
	mul.wide.u32 	%rd36, %r69, 4;
	add.s64 	%rd6, %rd30, %rd36;
	add.s32 	%r70, %r69, %r58;
	mul.wide.u32 	%rd37, %r70, 4;
	add.s64 	%rd7, %rd30, %rd37;
	add.s32 	%r71, %r70, %r58;
	mul.wide.u32 	%rd38, %r71, 4;
	add.s64 	%rd8, %rd30, %rd38;
	add.s32 	%r72, %r71, %r58;
	mul.wide.u32 	%rd39, %r72, 4;
	add.s64 	%rd9, %rd30, %rd39;
	add.s32 	%r73, %r72, %r58;
	mul.wide.u32 	%rd40, %r73, 4;
	add.s64 	%rd10, %rd30, %rd40;
	add.s32 	%r74, %r73, %r58;
	mul.wide.u32 	%rd41, %r74, 4;
	add.s64 	%rd11, %rd30, %rd41;
	add.s32 	%r75, %r74, %r58;
	mul.wide.u32 	%rd42, %r75, 4;
	add.s64 	%rd12, %rd30, %rd42;
	add.s32 	%r76, %r75, %r58;
	mul.wide.u32 	%rd43, %r76, 4;
	add.s64 	%rd13, %rd30, %rd43;
	add.s32 	%r77, %r76, %r58;
	mul.wide.u32 	%rd44, %r77, 4;
	add.s64 	%rd14, %rd30, %rd44;
	add.s32 	%r78, %r77, %r58;
	mul.wide.u32 	%rd45, %r78, 4;
	add.s64 	%rd15, %rd30, %rd45;
	add.s32 	%r79, %r78, %r58;
	mul.wide.u32 	%rd46, %r79, 4;
	add.s64 	%rd16, %rd30, %rd46;
	add.s32 	%r80, %r79, %r58;
	mul.wide.u32 	%rd47, %r80, 4;
	add.s64 	%rd17, %rd30, %rd47;
	add.s32 	%r81, %r80, %r58;
	mul.wide.u32 	%rd48, %r81, 4;
	add.s64 	%rd18, %rd30, %rd48;
	mov.b32 	%r124, -1;
	@%p2 bra 	$L__BB20_4;
	ld.param.u32 	%r102, [_Z21calculateBestDistanceILi19EEvPfS0_S0_PiS1_S1_ii_param_7];
	ld.param.u64 	%rd122, [_Z21calculateBestDistanceILi19EEvPfS0_S0_PiS1_S1_ii_param_1];
	ld.param.u64 	%rd120, [_Z21calculateBestDistanceILi19EEvPfS0_S0_PiS1_S1_ii_param_0];
	cvta.to.global.u64 	%rd128, %rd122;
	cvta.to.global.u64 	%rd49, %rd120;
	mul.wide.u32 	%rd50, %r1, 4;
	add.s64 	%rd51, %rd49, %rd50;
	ld.global.f32 	%f1, [%rd51];
	ld.global.f32 	%f2, [%rd1];
	ld.global.f32 	%f3, [%rd2];
	ld.global.f32 	%f4, [%rd3];
	ld.global.f32 	%f5, [%rd4];
	ld.global.f32 	%f6, [%rd5];
	ld.global.f32 	%f7, [%rd6];
	ld.global.f32 	%f8, [%rd7];
	ld.global.f32 	%f9, [%rd8];
	ld.global.f32 	%f10, [%rd9];
	ld.global.f32 	%f11, [%rd10];
	ld.global.f32 	%f12, [%rd11];
	ld.global.f32 	%f13, [%rd12];
	ld.global.f32 	%f14, [%rd13];
	ld.global.f32 	%f15, [%rd14];
	ld.global.f32 	%f16, [%rd15];
	ld.global.f32 	%f17, [%rd16];
	ld.global.f32 	%f18, [%rd17];
	ld.global.f32 	%f19, [%rd18];
	mul.lo.s32 	%r121, %r102, 3;
	shl.b32 	%r120, %r102, 2;
	mul.lo.s32 	%r119, %r102, 5;
	mul.lo.s32 	%r118, %r102, 6;
	mul.lo.s32 	%r117, %r102, 7;
	shl.b32 	%r116, %r102, 3;
	mul.lo.s32 	%r115, %r102, 9;
	mul.lo.s32 	%r114, %r102, 10;
	mul.lo.s32 	%r113, %r102, 11;
	mul.lo.s32 	%r112, %r102, 12;
	mul.lo.s32 	%r111, %r102, 13;
	mul.lo.s32 	%r110, %r102, 14;
	mul.lo.s32 	%r109, %r102, 15;
	shl.b32 	%r108, %r102, 4;
	mul.lo.s32 	%r107, %r102, 17;
	mul.lo.s32 	%r106, %r102, 18;
	neg.s32 	%r105, %r102;
	mov.f32 	%f118, 0f7F7FFFFF;
	mov.b32 	%r124, -1;
	mov.b32 	%r122, 0;
$L__BB20_3:
	ld.param.u32 	%r103, [_Z21calculateBestDistanceILi19EEvPfS0_S0_PiS1_S1_ii_param_7];
	ld.param.u64 	%rd123, [_Z21calculateBestDistanceILi19EEvPfS0_S0_PiS1_S1_ii_param_1];
	ld.global.f32 	%f23, [%rd128];
	sub.f32 	%f24, %f1, %f23;
	fma.rn.f32 	%f25, %f24, %f24, 0f00000000;
	mul.wide.u32 	%rd52, %r103, 4;
	add.s64 	%rd53, %rd128, %rd52;
	ld.global.f32 	%f26, [%rd53];
	sub.f32 	%f27, %f2, %f26;
	fma.rn.f32 	%f28, %f27, %f27, %f25;
	shl.b32 	%r88, %r103, 1;
	mul.wide.u32 	%rd54, %r88, 4;
	add.s64 	%rd55, %rd128, %rd54;
	ld.global.f32 	%f29, [%rd55];
	sub.f32 	%f30, %f3, %f29;
	fma.rn.f32 	%f31, %f30, %f30, %f28;
	cvta.to.global.u64 	%rd56, %rd123;
	mul.wide.u32 	%rd57, %r121, 4;
	add.s64 	%rd58, %rd56, %rd57;
	ld.global.f32 	%f32, [%rd58];
	sub.f32 	%f33, %f4, %f32;
	fma.rn.f32 	%f34, %f33, %f33, %f31;
	mul.wide.u32 	%rd59, %r120, 4;
	add.s64 	%rd60, %rd56, %rd59;
	ld.global.f32 	%f35, [%rd60];
	sub.f32 	%f36, %f5, %f35;
	fma.rn.f32 	%f37, %f36, %f36, %f34;
	mul.wide.u32 	%rd61, %r119, 4;
	add.s64 	%rd62, %rd56, %rd61;
	ld.global.f32 	%f38, [%rd62];
	sub.f32 	%f39, %f6, %f38;
	fma.rn.f32 	%f40, %f39, %f39, %f37;
	mul.wide.u32 	%rd63, %r118, 4;
	add.s64 	%rd64, %rd56, %rd63;
	ld.global.f32 	%f41, [%rd64];
	sub.f32 	%f42, %f7, %f41;
	fma.rn.f32 	%f43, %f42, %f42, %f40;
	mul.wide.u32 	%rd65, %r117, 4;
	add.s64 	%rd66, %rd56, %rd65;
	ld.global.f32 	%f44, [%rd66];
	sub.f32 	%f45, %f8, %f44;
	fma.rn.f32 	%f46, %f45, %f45, %f43;
	mul.wide.u32 	%rd67, %r116, 4;
	add.s64 	%rd68, %rd56, %rd67;
	ld.global.f32 	%f47, [%rd68];
	sub.f32 	%f48, %f9, %f47;
	fma.rn.f32 	%f49, %f48, %f48, %f46;
	mul.wide.u32 	%rd69, %r115, 4;
	add.s64 	%rd70, %rd56, %rd69;
	ld.global.f32 	%f50, [%rd70];
	sub.f32 	%f51, %f10, %f50;
	fma.rn.f32 	%f52, %f51, %f51, %f49;
	mul.wide.u32 	%rd71, %r114, 4;
	add.s64 	%rd72, %rd56, %rd71;
	ld.global.f32 	%f53, [%rd72];
	sub.f32 	%f54, %f11, %f53;
	fma.rn.f32 	%f55, %f54, %f54, %f52;
	mul.wide.u32 	%rd73, %r113, 4;
	add.s64 	%rd74, %rd56, %rd73;
	ld.global.f32 	%f56, [%rd74];
	sub.f32 	%f57, %f12, %f56;
	fma.rn.f32 	%f58, %f57, %f57, %f55;
	mul.wide.u32 	%rd75, %r112, 4;
	add.s64 	%rd76, %rd56, %rd75;
	ld.global.f32 	%f59, [%rd76];
	sub.f32 	%f60, %f13, %f59;
	fma.rn.f32 	%f61, %f60, %f60, %f58;
	mul.wide.u32 	%rd77, %r111, 4;
	add.s64 	%rd78, %rd56, %rd77;
	ld.global.f32 	%f62, [%rd78];
	sub.f32 	%f63, %f14, %f62;
	fma.rn.f32 	%f64, %f63, %f63, %f61;
	mul.wide.u32 	%rd79, %r110, 4;
	add.s64 	%rd80, %rd56, %rd79;
	ld.global.f32 	%f65, [%rd80];
	sub.f32 	%f66, %f15, %f65;
	fma.rn.f32 	%f67, %f66, %f66, %f64;
	mul.wide.u32 	%rd81, %r109, 4;
	add.s64 	%rd82, %rd56, %rd81;
	ld.global.f32 	%f68, [%rd82];
	sub.f32 	%f69, %f16, %f68;
	fma.rn.f32 	%f70, %f69, %f69, %f67;
	mul.wide.u32 	%rd83, %r108, 4;
	add.s64 	%rd84, %rd56, %rd83;
	ld.global.f32 	%f71, [%rd84];
	sub.f32 	%f72, %f17, %f71;
	fma.rn.f32 	%f73, %f72, %f72, %f70;
	mul.wide.u32 	%rd85, %r107, 4;
	add.s64 	%rd86, %rd56, %rd85;
	ld.global.f32 	%f74, [%rd86];
	sub.f32 	%f75, %f18, %f74;
	fma.rn.f32 	%f76, %f75, %f75, %f73;
	mul.wide.u32 	%rd87, %r106, 4;
	add.s64 	%rd88, %rd56, %rd87;
	ld.global.f32 	%f77, [%rd88];
	sub.f32 	%f78, %f19, %f77;
	fma.rn.f32 	%f79, %f78, %f78, %f76;
	setp.lt.f32 	%p3, %f79, %f118;
	selp.f32 	%f118, %f79, %f118, %p3;
	selp.b32 	%r124, %r122, %r124, %p3;
	add.s32 	%r122, %r122, 1;
	add.s64 	%rd128, %rd128, 4;
	add.s32 	%r121, %r121, 1;
	add.s32 	%r120, %r120, 1;
	add.s32 	%r119, %r119, 1;
	add.s32 	%r118, %r118, 1;
	add.s32 	%r117, %r117, 1;
	add.s32 	%r116, %r116, 1;
	add.s32 	%r115, %r115, 1;
	add.s32 	%r114, %r114, 1;
	add.s32 	%r113, %r113, 1;
	add.s32 	%r112, %r112, 1;
	add.s32 	%r111, %r111, 1;
	add.s32 	%r110, %r110, 1;
	add.s32 	%r109, %r109, 1;
	add.s32 	%r108, %r108, 1;
	add.s32 	%r107, %r107, 1;
	add.s32 	%r106, %r106, 1;
	add.s32 	%r105, %r105, 1;
	setp.ne.s32 	%p4, %r105, 0;
	@%p4 bra 	$L__BB20_3;
$L__BB20_4:
	ld.param.u64 	%rd127, [_Z21calculateBestDistanceILi19EEvPfS0_S0_PiS1_S1_ii_param_5];
	ld.param.u64 	%rd125, [_Z21calculateBestDistanceILi19EEvPfS0_S0_PiS1_S1_ii_param_3];
	mov.u32 	%r89, %ctaid.x;
	mov.u32 	%r90, %ntid.x;
	mov.u32 	%r91, %tid.x;
	mad.lo.s32 	%r92, %r89, %r90, %r91;
	cvta.to.global.u64 	%rd89, %rd127;
	mul.wide.u32 	%rd90, %r92, 4;
	add.s64 	%rd22, %rd89, %rd90;
	mov.b32 	%r93, 0;
	st.global.u32 	[%rd22], %r93;
	cvta.to.global.u64 	%rd91, %rd125;
	add.s64 	%rd23, %rd91, %rd90;
	ld.global.u32 	%r94, [%rd23];
	setp.eq.s32 	%p5, %r94, %r124;
	@%p5 bra 	$L__BB20_6;
	st.global.u32 	[%rd23], %r124;
	mov.b32 	%r95, 1;
	st.global.u32 	[%rd22], %r95;
$L__BB20_6:
	ld.param.u32 	%r104, [_Z21calculateBestDistanceILi19EEvPfS0_S0_PiS1_S1_ii_param_7];
	ld.param.u64 	%rd126, [_Z21calculateBestDistanceILi19EEvPfS0_S0_PiS1_S1_ii_param_4];
	ld.param.u64 	%rd124, [_Z21calculateBestDistanceILi19EEvPfS0_S0_PiS1_S1_ii_param_2];
	ld.param.u64 	%rd121, [_Z21calculateBestDistanceILi19EEvPfS0_S0_PiS1_S1_ii_param_0];
	cvta.to.global.u64 	%rd92, %rd126;
	mul.wide.s32 	%rd93, %r124, 4;
	add.s64 	%rd94, %rd92, %rd93;
	atom.global.add.u32 	%r96, [%rd94], 1;
	cvta.to.global.u64 	%rd95, %rd124;
	add.s64 	%rd96, %rd95, %rd93;
	cvta.to.global.u64 	%rd97, %rd121;
	add.s64 	%rd99, %rd97, %rd90;
	ld.global.f32 	%f80, [%rd99];
	atom.global.add.f32 	%f81, [%rd96], %f80;
	mul.wide.s32 	%rd100, %r104, 4;
	add.s64 	%rd101, %rd96, %rd100;
	ld.global.f32 	%f82, [%rd1];
	atom.global.add.f32 	%f83, [%rd101], %f82;
	add.s64 	%rd102, %rd101, %rd100;
	ld.global.f32 	%f84, [%rd2];
	atom.global.add.f32 	%f85, [%rd102], %f84;
	add.s64 	%rd103, %rd102, %rd100;
	ld.global.f32 	%f86, [%rd3];
	atom.global.add.f32 	%f87, [%rd103], %f86;
	add.s64 	%rd104, %rd103, %rd100;
	ld.global.f32 	%f88, [%rd4];
	atom.global.add.f32 	%f89, [%rd104], %f88;
	add.s64 	%rd105, %rd104, %rd100;
	ld.global.f32 	%f90, [%rd5];
	atom.global.add.f32 	%f91, [%rd105], %f90;
	add.s64 	%rd106, %rd105, %rd100;
	ld.global.f32 	%f92, [%rd6];
	atom.global.add.f32 	%f93, [%rd106], %f92;
	add.s64 	%rd107, %rd106, %rd100;
	ld.global.f32 	%f94, [%rd7];
	atom.global.add.f32 	%f95, [%rd107], %f94;
	add.s64 	%rd108, %rd107, %rd100;
	ld.global.f32 	%f96, [%rd8];
	atom.global.add.f32 	%f97, [%rd108], %f96;
	add.s64 	%rd109, %rd108, %rd100;
	ld.global.f32 	%f98, [%rd9];
	atom.global.add.f32 	%f99, [%rd109], %f98;
	add.s64 	%rd110, %rd109, %rd100;
	ld.global.f32 	%f100, [%rd10];
	atom.global.add.f32 	%f101, [%rd110], %f100;
	add.s64 	%rd111, %rd110, %rd100;
	ld.global.f32 	%f102, [%rd11];
	atom.global.add.f32 	%f103, [%rd111], %f102;
	add.s64 	%rd112, %rd111, %rd100;
	ld.global.f32 	%f104, [%rd12];
	atom.global.add.f32 	%f105, [%rd112], %f104;
	add.s64 	%rd113, %rd112, %rd100;
	ld.global.f32 	%f106, [%rd13];
	atom.global.add.f32 	%f107, [%rd113], %f106;
	add.s64 	%rd114, %rd113, %rd100;
	ld.global.f32 	%f108, [%rd14];
	atom.global.add.f32 	%f109, [%rd114], %f108;
	add.s64 	%rd115, %rd114, %rd100;
	ld.global.f32 	%f110, [%rd15];
	atom.global.add.f32 	%f111, [%rd115], %f110;
	add.s64 	%rd116, %rd115, %rd100;
	ld.global.f32 	%f112, [%rd16];
	atom.global.add.f32 	%f113, [%rd116], %f112;
	add.s64 	%rd117, %rd116, %rd100;
	ld.global.f32 	%f114, [%rd17];
	atom.global.add.f32 	%f115, [%rd117], %f114;
	add.s64 	%rd118, %rd117, %rd100;
	ld.global.f32 	%f116, [%rd18];
	atom.global.add.f32 	%f117, [%rd118], %f116;
$L__BB20_7:
	ret;

}
	// .globl	_Z21calculateBestDistanceILi20EEvPfS0_S0_PiS1_S1_ii
.visible .entry _Z21calculateBestDistanceILi20EEvPfS0_S0_PiS1_S1_ii(
	.param .u64 .ptr .align 1 _Z21calculateBestDistanceILi20EEvPfS0_S0_PiS1_S1_ii_param_0,
	.param .u64 .ptr .align 1 _Z21calculateBestDistanceILi20EEvPfS0_S0_PiS1_S1_ii_param_1,
	.param .u64 .ptr .align 1 _Z21calculateBestDistanceILi20EEvPfS0_S0_PiS1_S1_ii_param_2,
	.param .u64 .ptr .align 1 _Z21calculateBestDistanceILi20EEvPfS0_S0_PiS1_S1_ii_param_3,
	.param .u64 .ptr .align 1 _Z21calculateBestDistanceILi20EEvPfS0_S0_PiS1_S1_ii_param_4,
	.param .u64 .ptr .align 1 _Z21calculateBestDistanceILi20EEvPfS0_S0_PiS1_S1_ii_param_5,
	.param .u32 _Z21calculateBestDistanceILi20EEvPfS0_S0_PiS1_S1_ii_param_6,
	.param .u32 _Z21calculateBestDistanceILi20EEvPfS0_S0_PiS1_S1_ii_param_7
)
{
	.reg .pred 	%p<6>;
	.reg .b32 	%r<130>;
	.reg .b32 	%f<125>;
	.reg .b64 	%rd<134>;

	ld.param.u32 	%r61, [_Z21calculateBestDistanceILi20EEvPfS0_S0_PiS1_S1_ii_param_6];
	mov.u32 	%r63, %tid.x;
	mov.u32 	%r64, %ctaid.x;
	mov.u32 	%r65, %ntid.x;
	mad.lo.s32 	%r1, %r64, %r65, %r63;
	setp.ge.u32 	%p1, %r1, %r61;
	@%p1 bra 	$L__BB21_7;
	ld.param.u32 	%r105, [_Z21calculateBestDistanceILi20EEvPfS0_S0_PiS1_S1_ii_param_7];
	ld.param.u64 	%rd124, [_Z21calculateBestDistanceILi20EEvPfS0_S0_PiS1_S1_ii_param_0];
	cvta.to.global.u64 	%rd31, %rd124;
	setp.lt.s32 	%p2, %r105, 1;
	add.s32 	%r67, %r61, %r1;
	mul.wide.u32 	%rd32, %r67, 4;
	add.s64 	%rd1, %rd31, %rd32;
	add.s32 	%r68, %r67, %r61;
	mul.wide.u32 	%rd33, %r68, 4;
	add.s64 	%rd2, %rd31, %rd33;
	add.s32 	%r69, %r68, %r61;
	mul.wide.u32 	%rd34, %r69, 4;
	add.s64 	%rd3, %rd31, %rd34;
	add.s32 	%r70, %r69, %r61;
	mul.wide.u32 	%rd35, %r70, 4;
	add.s64 	%rd4, %rd31, %rd35;
	add.s32 	%r71, %r70, %r61;
	mul.wide.u32 	%rd36, %r71, 4;
	add.s64 	%rd5, %rd31, %rd36;
	add.s32 	%r72, %r71, %r61;
	mul.wide.u32 	%rd37, %r72, 4;
	add.s64 	%rd6, %rd31, %rd37;
	add.s32 	%r73, %r72, %r61;
	mul.wide.u32 	%rd38, %r73, 4;
	add.s64 	%rd7, %rd31, %rd38;
	add.s32 	%r74, %r73, %r61;
	mul.wide.u32 	%rd39, %r74, 4;
	add.s64 	%rd8, %rd31, %rd39;
	add.s32 	%r75, %r74, %r61;
	mul.wide.u32 	%rd40, %r75, 4;
	add.s64 	%rd9, %rd31, %rd40;
	add.s32 	%r76, %r75, %r61;
	mul.wide.u32 	%rd41, %r76, 4;
	add.s64 	%rd10, %rd31, %rd41;
	add.s32 	%r77, %r76, %r61;
	mul.wide.u32 	%rd42, %r77, 4;
	add.s64 	%rd11, %rd31, %rd42;
	add.s32 	%r78, %r77, %r61;
	mul.wide.u32 	%rd43, %r78, 4;
	add.s64 	%rd12, %rd31, %rd43;
	add.s32 	%r79, %r78, %r61;
	mul.wide.u32 	%rd44, %r79, 4;
	add.s64 	%rd13, %rd31, %rd44;
	add.s32 	%r80, %r79, %r61;
	mul.wide.u32 	%rd45, %r80, 4;
	add.s64 	%rd14, %rd31, %rd45;
	add.s32 	%r81, %r80, %r61;
	mul.wide.u32 	%rd46, %r81, 4;
	add.s64 	%rd15, %rd31, %rd46;
	add.s32 	%r82, %r81, %r61;
	mul.wide.u32 	%rd47, %r82, 4;
	add.s64 	%rd16, %rd31, %rd47;
	add.s32 	%r83, %r82, %r61;
	mul.wide.u32 	%rd48, %r83, 4;
	add.s64 	%rd17, %rd31, %rd48;
	add.s32 	%r84, %r83, %r61;
	mul.wide.u32 	%rd49, %r84, 4;
	add.s64 	%rd18, %rd31, %rd49;
	add.s32 	%r85, %r84, %r61;
	mul.wide.u32 	%rd50, %r85, 4;
	add.s64 	%rd19, %rd31, %rd50;
	mov.b32 	%r129, -1;
	@%p2 bra 	$L__BB21_4;
	ld.param.u32 	%r106, [_Z21calculateBestDistanceILi20EEvPfS0_S0_PiS1_S1_ii_param_7];
	ld.param.u64 	%rd127, [_Z21calculateBestDistanceILi20EEvPfS0_S0_PiS1_S1_ii_param_1];
	ld.param.u64 	%rd125, [_Z21calculateBestDistanceILi20EEvPfS0_S0_PiS1_S1_ii_param_0];
	cvta.to.global.u64 	%rd133, %rd127;
	cvta.to.global.u64 	%rd51, %rd125;
	mov.u32 	%r88, %ctaid.x;
	mov.u32 	%r89, %ntid.x;
	mov.u32 	%r90, %tid.x;
	mad.lo.s32 	%r91, %r88, %r89, %r90;
	mul.wide.u32 	%rd52, %r91, 4;
	add.s64 	%rd53, %rd51, %rd52;
	ld.global.f32 	%f1, [%rd53];
	ld.global.f32 	%f2, [%rd1];
	ld.global.f32 	%f3, [%rd2];
	ld.global.f32 	%f4, [%rd3];
	ld.global.f32 	%f5, [%rd4];
	ld.global.f32 	%f6, [%rd5];
	ld.global.f32 	%f7, [%rd6];
	ld.global.f32 	%f8, [%rd7];
	ld.global.f32 	%f9, [%rd8];
	ld.global.f32 	%f10, [%rd9];
	ld.global.f32 	%f11, [%rd10];
	ld.global.f32 	%f12, [%rd11];
	ld.global.f32 	%f13, [%rd12];
	ld.global.f32 	%f14, [%rd13];
	ld.global.f32 	%f15, [%rd14];
	ld.global.f32 	%f16, [%rd15];
	ld.global.f32 	%f17, [%rd16];
	ld.global.f32 	%f18, [%rd17];
	ld.global.f32 	%f19, [%rd18];
	ld.global.f32 	%f20, [%rd19];
	mul.lo.s32 	%r126, %r106, 3;
	shl.b32 	%r125, %r106, 2;
	mul.lo.s32 	%r124, %r106, 5;
	mul.lo.s32 	%r123, %r106, 6;
	mul.lo.s32 	%r122, %r106, 7;
	shl.b32 	%r121, %r106, 3;
	mul.lo.s32 	%r120, %r106, 9;
	mul.lo.s32 	%r119, %r106, 10;
	mul.lo.s32 	%r118, %r106, 11;
	mul.lo.s32 	%r117, %r106, 12;
	mul.lo.s32 	%r116, %r106, 13;
	mul.lo.s32 	%r115, %r106, 14;
	mul.lo.s32 	%r114, %r106, 15;
	shl.b32 	%r113, %r106, 4;
	mul.lo.s32 	%r112, %r106, 17;
	mul.lo.s32 	%r111, %r106, 18;
	mul.lo.s32 	%r110, %r106, 19;
	neg.s32 	%r109, %r106;
	mov.f32 	%f124, 0f7F7FFFFF;
	mov.b32 	%r129, -1;
	mov.b32 	%r127, 0;
$L__BB21_3:
	ld.param.u32 	%r107, [_Z21calculateBestDistanceILi20EEvPfS0_S0_PiS1_S1_ii_param_7];
	ld.param.u64 	%rd128, [_Z21calculateBestDistanceILi20EEvPfS0_S0_PiS1_S1_ii_param_1];
	ld.global.f32 	%f24, [%rd133];
	sub.f32 	%f25, %f1, %f24;
	fma.rn.f32 	%f26, %f25, %f25, 0f00000000;
	mul.wide.u32 	%rd54, %r107, 4;
	add.s64 	%rd55, %rd133, %rd54;
	ld.global.f32 	%f27, [%rd55];
	sub.f32 	%f28, %f2, %f27;
	fma.rn.f32 	%f29, %f28, %f28, %f26;
	shl.b32 	%r92, %r107, 1;
	mul.wide.u32 	%rd56, %r92, 4;
	add.s64 	%rd57, %rd133, %rd56;
	ld.global.f32 	%f30, [%rd57];
	sub.f32 	%f31, %f3, %f30;
	fma.rn.f32 	%f32, %f31, %f31, %f29;
	cvta.to.global.u64 	%rd58, %rd128;
	mul.wide.u32 	%rd59, %r126, 4;
	add.s64 	%rd60, %rd58, %rd59;
	ld.global.f32 	%f33, [%rd60];
	sub.f32 	%f34, %f4, %f33;
	fma.rn.f32 	%f35, %f34, %f34, %f32;
	mul.wide.u32 	%rd61, %r125, 4;
	add.s64 	%rd62, %rd58, %rd61;
	ld.global.f32 	%f36, [%rd62];
	sub.f32 	%f37, %f5, %f36;
	fma.rn.f32 	%f38, %f37, %f37, %f35;
	mul.wide.u32 	%rd63, %r124, 4;
	add.s64 	%rd64, %rd58, %rd63;
	ld.global.f32 	%f39, [%rd64];
	sub.f32 	%f40, %f6, %f39;
	fma.rn.f32 	%f41, %f40, %f40, %f38;
	mul.wide.u32 	%rd65, %r123, 4;
	add.s64 	%rd66, %rd58, %rd65;
	ld.global.f32 	%f42, [%rd66];
	sub.f32 	%f43, %f7, %f42;
	fma.rn.f32 	%f44, %f43, %f43, %f41;
	mul.wide.u32 	%rd67, %r122, 4;
	add.s64 	%rd68, %rd58, %rd67;
	ld.global.f32 	%f45, [%rd68];
	sub.f32 	%f46, %f8, %f45;
	fma.rn.f32 	%f47, %f46, %f46, %f44;
	mul.wide.u32 	%rd69, %r121, 4;
	add.s64 	%rd70, %rd58, %rd69;
	ld.global.f32 	%f48, [%rd70];
	sub.f32 	%f49, %f9, %f48;
	fma.rn.f32 	%f50, %f49, %f49, %f47;
	mul.wide.u32 	%rd71, %r120, 4;
	add.s64 	%rd72, %rd58, %rd71;
	ld.global.f32 	%f51, [%rd72];
	sub.f32 	%f52, %f10, %f51;
	fma.rn.f32 	%f53, %f52, %f52, %f50;
	mul.wide.u32 	%rd73, %r119, 4;
	add.s64 	%rd74, %rd58, %rd73;
	ld.global.f32 	%f54, [%rd74];
	sub.f32 	%f55, %f11, %f54;
	fma.rn.f32 	%f56, %f55, %f55, %f53;
	mul.wide.u32 	%rd75, %r118, 4;
	add.s64 	%rd76, %rd58, %rd75;
	ld.global.f32 	%f57, [%rd76];
	sub.f32 	%f58, %f12, %f57;
	fma.rn.f32 	%f59, %f58, %f58, %f56;
	mul.wide.u32 	%rd77, %r117, 4;
	add.s64 	%rd78, %rd58, %rd77;
	ld.global.f32 	%f60, [%rd78];
	sub.f32 	%f61, %f13, %f60;
	fma.rn.f32 	%f62, %f61, %f61, %f59;
	mul.wide.u32 	%rd79, %r116, 4;
	add.s64 	%rd80, %rd58, %rd79;
	ld.global.f32 	%f63, [%rd80];
	sub.f32 	%f64, %f14, %f63;
	fma.rn.f32 	%f65, %f64, %f64, %f62;
	mul.wide.u32 	%rd81, %r115, 4;
	add.s64 	%rd82, %rd58, %rd81;
	ld.global.f32 	%f66, [%rd82];
	sub.f32 	%f67, %f15, %f66;
	fma.rn.f32 	%f68, %f67, %f67, %f65;
	mul.wide.u32 	%rd83, %r114, 4;
	add.s64 	%rd84, %rd58, %rd83;
	ld.global.f32 	%f69, [%rd84];
	sub.f32 	%f70, %f16, %f69;
	fma.rn.f32 	%f71, %f70, %f70, %f68;
	mul.wide.u32 	%rd85, %r113, 4;
	add.s64 	%rd86, %rd58, %rd85;
	ld.global.f32 	%f72, [%rd86];
	sub.f32 	%f73, %f17, %f72;
	fma.rn.f32 	%f74, %f73, %f73, %f71;
	mul.wide.u32 	%rd87, %r112, 4;
	add.s64 	%rd88, %rd58, %rd87;
	ld.global.f32 	%f75, [%rd88];
	sub.f32 	%f76, %f18, %f75;
	fma.rn.f32 	%f77, %f76, %f76, %f74;
	mul.wide.u32 	%rd89, %r111, 4;
	add.s64 	%rd90, %rd58, %rd89;
	ld.global.f32 	%f78, [%rd90];
	sub.f32 	%f79, %f19, %f78;
	fma.rn.f32 	%f80, %f79, %f79, %f77;
	mul.wide.u32 	%rd91, %r110, 4;
	add.s64 	%rd92, %rd58, %rd91;
	ld.global.f32 	%f81, [%rd92];
	sub.f32 	%f82, %f20, %f81;
	fma.rn.f32 	%f83, %f82, %f82, %f80;
	setp.lt.f32 	%p3, %f83, %f124;
	selp.f32 	%f124, %f83, %f124, %p3;
	selp.b32 	%r129, %r127, %r129, %p3;
	add.s32 	%r127, %r127, 1;
	add.s64 	%rd133, %rd133, 4;
	add.s32 	%r126, %r126, 1;
	add.s32 	%r125, %r125, 1;
	add.s32 	%r124, %r124, 1;
	add.s32 	%r123, %r123, 1;
	add.s32 	%r122, %r122, 1;
	add.s32 	%r121, %r121, 1;
	add.s32 	%r120, %r120, 1;
	add.s32 	%r119, %r119, 1;
	add.s32 	%r118, %r118, 1;
	add.s32 	%r117, %r117, 1;
	add.s32 	%r116, %r116, 1;
	add.s32 	%r115, %r115, 1;
	add.s32 	%r114, %r114, 1;
	add.s32 	%r113, %r113, 1;
	add.s32 	%r112, %r112, 1;
	add.s32 	%r111, %r111, 1;
	add.s32 	%r110, %r110, 1;
	add.s32 	%r109, %r109, 1;
	setp.ne.s32 	%p4, %r109, 0;
	@%p4 bra 	$L__BB21_3;
$L__BB21_4:
	ld.param.u64 	%rd132, [_Z21calculateBestDistanceILi20EEvPfS0_S0_PiS1_S1_ii_param_5];
	ld.param.u64 	%rd130, [_Z21calculateBestDistanceILi20EEvPfS0_S0_PiS1_S1_ii_param_3];
	mov.u32 	%r93, %ctaid.x;
	mov.u32 	%r94, %ntid.x;
	mov.u32 	%r95, %tid.x;
	mad.lo.s32 	%r96, %r93, %r94, %r95;
	cvta.to.global.u64 	%rd93, %rd132;
	mul.wide.u32 	%rd94, %r96, 4;
	add.s64 	%rd23, %rd93, %rd94;
	mov.b32 	%r97, 0;
	st.global.u32 	[%rd23], %r97;
	cvta.to.global.u64 	%rd95, %rd130;
	add.s64 	%rd24, %rd95, %rd94;
	ld.global.u32 	%r98, [%rd24];
	setp.eq.s32 	%p5, %r98, %r129;
	@%p5 bra 	$L__BB21_6;
	st.global.u32 	[%rd24], %r129;
	mov.b32 	%r99, 1;
	st.global.u32 	[%rd23], %r99;
$L__BB21_6:
	ld.param.u32 	%r108, [_Z21calculateBestDistanceILi20EEvPfS0_S0_PiS1_S1_ii_param_7];
	ld.param.u64 	%rd131, [_Z21calculateBestDistanceILi20EEvPfS0_S0_PiS1_S1_ii_param_4];
	ld.param.u64 	%rd129, [_Z21calculateBestDistanceILi20EEvPfS0_S0_PiS1_S1_ii_param_2];
	ld.param.u64 	%rd126, [_Z21calculateBestDistanceILi20EEvPfS0_S0_PiS1_S1_ii_param_0];
	cvta.to.global.u64 	%rd96, %rd131;
	mul.wide.s32 	%rd97, %r129, 4;
	add.s64 	%rd98, %rd96, %rd97;
	atom.global.add.u32 	%r100, [%rd98], 1;
	cvta.to.global.u64 	%rd99, %rd129;
	add.s64 	%rd100, %rd99, %rd97;
	cvta.to.global.u64 	%rd101, %rd126;
	add.s64 	%rd103, %rd101, %rd94;
	ld.global.f32 	%f84, [%rd103];
	atom.global.add.f32 	%f85, [%rd100], %f84;
	mul.wide.s32 	%rd104, %r108, 4;
	add.s64 	%rd105, %rd100, %rd104;
	ld.global.f32 	%f86, [%rd1];
	atom.global.add.f32 	%f87, [%rd105], %f86;
	add.s64 	%rd106, %rd105, %rd104;
	ld.global.f32 	%f88, [%rd2];
	atom.global.add.f32 	%f89, [%rd106], %f88;
	add.s64 	%rd107, %rd106, %rd104;
	ld.global.f32 	%f90, [%rd3];
	atom.global.add.f32 	%f91, [%rd107], %f90;
	add.s64 	%rd108, %rd107, %rd104;
	ld.global.f32 	%f92, [%rd4];
	atom.global.add.f32 	%f93, [%rd108], %f92;
	add.s64 	%rd109, %rd108, %rd104;
	ld.global.f32 	%f94, [%rd5];
	atom.global.add.f32 	%f95, [%rd109], %f94;
	add.s64 	%rd110, %rd109, %rd104;
	ld.global.f32 	%f96, [%rd6];
	atom.global.add.f32 	%f97, [%rd110], %f96;
	add.s64 	%rd111, %rd110, %rd104;
	ld.global.f32 	%f98, [%rd7];
	atom.global.add.f32 	%f99, [%rd111], %f98;
	add.s64 	%rd112, %rd111, %rd104;
	ld.global.f32 	%f100, [%rd8];
	atom.global.add.f32 	%f101, [%rd112], %f100;
	add.s64 	%rd113, %rd112, %rd104;
	ld.global.f32 	%f102, [%rd9];
	atom.global.add.f32 	%f103, [%rd113], %f102;
	add.s64 	%rd114, %rd113, %rd104;
	ld.global.f32 	%f104, [%rd10];
	atom.global.add.f32 	%f105, [%rd114], %f104;
	add.s64 	%rd115, %rd114, %rd104;
	ld.global.f32 	%f106, [%rd11];
	atom.global.add.f32 	%f107, [%rd115], %f106;
	add.s64 	%rd116, %rd115, %rd104;
	ld.global.f32 	%f108, [%rd12];
	atom.global.add.f32 	%f109, [%rd116], %f108;
	add.s64 	%rd117, %rd116, %rd104;
	ld.global.f32 	%f110, [%rd13];
	atom.global.add.f32 	%f111, [%rd117], %f110;
	add.s64 	%rd118, %rd117, %rd104;
	ld.global.f32 	%f112, [%rd14];
	atom.global.add.f32 	%f113, [%rd118], %f112;
	add.s64 	%rd119, %rd118, %rd104;
	ld.global.f32 	%f114, [%rd15];
	atom.global.add.f32 	%f115, [%rd119], %f114;
	add.s64 	%rd120, %rd119, %rd104;
	ld.global.f32 	%f116, [%rd16];
	atom.global.add.f32 	%f117, [%rd120], %f116;
	add.s64 	%rd121, %rd120, %rd104;
	ld.global.f32 	%f118, [%rd17];
	atom.global.add.f32 	%f119, [%rd121], %f118;
	add.s64 	%rd122, %rd121, %rd104;
	ld.global.f32 	%f120, [%rd18];
	atom.global.add.f32 	%f121, [%rd122], %f120;
	add.s64 	%rd123, %rd122, %rd104;
	ld.global.f32 	%f122, [%rd19];
	atom.global.add.f32 	%f123, [%rd123], %f122;
$L__BB21_7:
	ret;

}
	// .globl	_Z21calculateBestDistanceILi21EEvPfS0_S0_PiS1_S1_ii
.visible .entry _Z21calculateBestDistanceILi21EEvPfS0_S0_PiS1_S1_ii(
	.param .u64 .ptr .align 1 _Z21calculateBestDistanceILi21EEvPfS0_S0_PiS1_S1_ii_param_0,
	.param .u64 .ptr .align 1 _Z21calculateBestDistanceILi21EEvPfS0_S0_PiS1_S1_ii_param_1,
	.param .u64 .ptr .align 1 _Z21calculateBestDistanceILi21EEvPfS0_S0_PiS1_S1_ii_param_2,
	.param .u64 .ptr .align 1 _Z21calculateBestDistanceILi21EEvPfS0_S0_PiS1_S1_ii_param_3,
	.param .u64 .ptr .align 1 _Z21calculateBestDistanceILi21EEvPfS0_S0_PiS1_S1_ii_param_4,
	.param .u64 .ptr .align 1 _Z21calculateBestDistanceILi21EEvPfS0_S0_PiS1_S1_ii_param_5,
	.param .u32 _Z21calculateBestDistanceILi21EEvPfS0_S0_PiS1_S1_ii_param_6,
	.param .u32 _Z21calculateBestDistanceILi21EEvPfS0_S0_PiS1_S1_ii_param_7
)
{
	.reg .pred 	%p<6>;
	.reg .b32 	%r<135>;
	.reg .b32 	%f<131>;
	.reg .b64 	%rd<139>;

	ld.param.u32 	%r64, [_Z21calculateBestDistanceILi21EEvPfS0_S0_PiS1_S1_ii_param_6];
	mov.u32 	%r66, %tid.x;
	mov.u32 	%r67, %ctaid.x;
	mov.u32 	%r68, %ntid.x;
	mad.lo.s32 	%r1, %r67, %r68, %r66;
	setp.ge.u32 	%p1, %r1, %r64;
	@%p1 bra 	$L__BB22_7;
	ld.param.u32 	%r109, [_Z21calculateBestDistanceILi21EEvPfS0_S0_PiS1_S1_ii_param_7];
	ld.param.u64 	%rd129, [_Z21calculateBestDistanceILi21EEvPfS0_S0_PiS1_S1_ii_param_0];
	cvta.to.global.u64 	%rd32, %rd129;
	setp.lt.s32 	%p2, %r109, 1;
	add.s32 	%r70, %r64, %r1;
	mul.wide.u32 	%rd33, %r70, 4;
	add.s64 	%rd1, %rd32, %rd33;
	add.s32 	%r71, %r70, %r64;
	mul.wide.u32 	%rd34, %r71, 4;
	add.s64 	%rd2, %rd32, %rd34;
	add.s32 	%r72, %r71, %r64;
	mul.wide.u32 	%rd35, %r72, 4;
	add.s64 	%rd3, %rd32, %rd35;
	add.s32 	%r73, %r72, %r64;
	mul.wide.u32 	%rd36, %r73, 4;
	add.s64 	%rd4, %rd32, %rd36;
	add.s32 	%r74, %r73, %r64;
	mul.wide.u32 	%rd37, %r74, 4;
	add.s64 	%rd5, %rd32, %rd37;
	add.s32 	%r75, %r74, %r64;
	mul.wide.u32 	%rd38, %r75, 4;
	add.s64 	%rd6, %rd32, %rd38;
	add.s32 	%r76, %r75, %r64;
	mul.wide.u32 	%rd39, %r76, 4;
	add.s64 	%rd7, %rd32, %rd39;
	add.s32 	%r77, %r76, %r64;
	mul.wide.u32 	%rd40, %r77, 4;
	add.s64 	%rd8, %rd32, %rd40;
	add.s32 	%r78, %r77, %r64;
	mul.wide.u32 	%rd41, %r78, 4;
	add.s64 	%rd9, %rd32, %rd41;
	add.s32 	%r79, %r78, %r64;
	mul.wide.u32 	%rd42, %r79, 4;
	add.s64 	%rd10, %rd32, %rd42;
	add.s32 	%r80, %r79, %r64;
	mul.wide.u32 	%rd43, %r80, 4;
	add.s64 	%rd11, %rd32, %rd43;
	add.s32 	%r81, %r80, %r64;
	mul.wide.u32 	%rd44, %r81, 4;
	add.s64 	%rd12, %rd32, %rd44;
	add.s32 	%r82, %r81, %r64;
	mul.wide.u32 	%rd45, %r82, 4;
	add.s64 	%rd13, %rd32, %rd45;
	add.s32 	%r83, %r82, %r64;
	mul.wide.u32 	%rd46, %r83, 4;
	add.s64 	%rd14, %rd32, %rd46;
	add.s32 	%r84, %r83, %r64;
	mul.wide.u32 	%rd47, %r84, 4;
	add.s64 	%rd15, %rd32, %rd47;
	add.s32 	%r85, %r84, %r64;
	mul.wide.u32 	%rd48, %r85, 4;
	add.s64 	%rd16, %rd32, %rd48;
	add.s32 	%r86, %r85, %r64;
	mul.wide.u32 	%rd49, %r86, 4;
	add.s64 	%rd17, %rd32, %rd49;
	add.s32 	%r87, %r86, %r64;
	mul.wide.u32 	%rd50, %r87, 4;
	add.s64 	%rd18, %rd32, %rd50;
	add.s32 	%r88, %r87, %r64;
	mul.wide.u32 	%rd51, %r88, 4;
	add.s64 	%rd19, %rd32, %rd51;
	add.s32 	%r89, %r88, %r64;
	mul.wide.u32 	%rd52, %r89, 4;
	add.s64 	%rd20, %rd32, %rd52;
	mov.b32 	%r134, -1;
	@%p2 bra 	$L__BB22_4;
	ld.param.u32 	%r110, [_Z21calculateBestDistanceILi21EEvPfS0_S0_PiS1_S1_ii_param_7];
	ld.param.u64 	%rd132, [_Z21calculateBestDistanceILi21EEvPfS0_S0_PiS1_S1_ii_param_1];
	ld.param.u64 	%rd130, [_Z21calculateBestDistanceILi21EEvPfS0_S0_PiS1_S1_ii_param_0];
	cvta.to.global.u64 	%rd138, %rd132;
	cvta.to.global.u64 	%rd53, %rd130;
	mov.u32 	%r92, %ctaid.x;
	mov.u32 	%r93, %ntid.x;
	mov.u32 	%r94, %tid.x;
	mad.lo.s32 	%r95, %r92, %r93, %r94;
	mul.wide.u32 	%rd54, %r95, 4;
	add.s64 	%rd55, %rd53, %rd54;
	ld.global.f32 	%f1, [%rd55];
	ld.global.f32 	%f2, [%rd1];
	ld.global.f32 	%f3, [%rd2];
	ld.global.f32 	%f4, [%rd3];
	ld.global.f32 	%f5, [%rd4];
	ld.global.f32 	%f6, [%rd5];
	ld.global.f32 	%f7, [%rd6];
	ld.global.f32 	%f8, [%rd7];
	ld.global.f32 	%f9, [%rd8];
	ld.global.f32 	%f10, [%rd9];
	ld.global.f32 	%f11, [%rd10];
	ld.global.f32 	%f12, [%rd11];
	ld.global.f32 	%f13, [%rd12];
	ld.global.f32 	%f14, [%rd13];
	ld.global.f32 	%f15, [%rd14];
	ld.global.f32 	%f16, [%rd15];
	ld.global.f32 	%f17, [%rd16];
	ld.global.f32 	%f18, [%rd17];
	ld.global.f32 	%f19, [%rd18];
	ld.global.f32 	%f20, [%rd19];
	ld.global.f32 	%f21, [%rd20];
	mul.lo.s32 	%r131, %r110, 3;
	shl.b32 	%r130, %r110, 2;
	mul.lo.s32 	%r129, %r110, 5;
	mul.lo.s32 	%r128, %r110, 6;
	mul.lo.s32 	%r127, %r110, 7;
	shl.b32 	%r126, %r110, 3;
	mul.lo.s32 	%r125, %r110, 9;
	mul.lo.s32 	%r124, %r110, 10;
	mul.lo.s32 	%r123, %r110, 11;
	mul.lo.s32 	%r122, %r110, 12;
	mul.lo.s32 	%r121, %r110, 13;
	mul.lo.s32 	%r120, %r110, 14;
	mul.lo.s32 	%r119, %r110, 15;
	shl.b32 	%r118, %r110, 4;
	mul.lo.s32 	%r117, %r110, 17;
	mul.lo.s32 	%r116, %r110, 18;
	mul.lo.s32 	%r115, %r110, 19;
	mul.lo.s32 	%r114, %r110, 20;
	neg.s32 	%r113, %r110;
	mov.f32 	%f130, 0f7F7FFFFF;
	mov.b32 	%r134, -1;
	mov.b32 	%r132, 0;
$L__BB22_3:
	ld.param.u32 	%r111, [_Z21calculateBestDistanceILi21EEvPfS0_S0_PiS1_S1_ii_param_7];
	ld.param.u64 	%rd133, [_Z21calculateBestDistanceILi21EEvPfS0_S0_PiS1_S1_ii_param_1];
	ld.global.f32 	%f25, [%rd138];
	sub.f32 	%f26, %f1, %f25;
	fma.rn.f32 	%f27, %f26, %f26, 0f00000000;
	mul.wide.u32 	%rd56, %r111, 4;
	add.s64 	%rd57, %rd138, %rd56;
	ld.global.f32 	%f28, [%rd57];
	sub.f32 	%f29, %f2, %f28;
	fma.rn.f32 	%f30, %f29, %f29, %f27;
	shl.b32 	%r96, %r111, 1;
	mul.wide.u32 	%rd58, %r96, 4;
	add.s64 	%rd59, %rd138, %rd58;
	ld.global.f32 	%f31, [%rd59];
	sub.f32 	%f32, %f3, %f31;
	fma.rn.f32 	%f33, %f32, %f32, %f30;
	cvta.to.global.u64 	%rd60, %rd133;
	mul.wide.u32 	%rd61, %r131, 4;
	add.s64 	%rd62, %rd60, %rd61;
	ld.global.f32 	%f34, [%rd62];
	sub.f32 	%f35, %f4, %f34;
	fma.rn.f32 	%f36, %f35, %f35, %f33;
	mul.wide.u32 	%rd63, %r130, 4;
	add.s64 	%rd64, %rd60, %rd63;
	ld.global.f32 	%f37, [%rd64];
	sub.f32 	%f38, %f5, %f37;
	fma.rn.f32 	%f39, %f38, %f38, %f36;
	mul.wide.u32 	%rd65, %r129, 4;
	add.s64 	%rd66, %rd60, %rd65;
	ld.global.f32 	%f40, [%rd66];
	sub.f32 	%f41, %f6, %f40;
	fma.rn.f32 	%f42, %f41, %f41, %f39;
	mul.wide.u32 	%rd67, %r128, 4;
	add.s64 	%rd68, %rd60, %rd67;
	ld.global.f32 	%f43, [%rd68];
	sub.f32 	%f44, %f7, %f43;
	fma.rn.f32 	%f45, %f44, %f44, %f42;
	mul.wide.u32 	%rd69, %r127, 4;
	add.s64 	%rd70, %rd60, %rd69;
	ld.global.f32 	%f46, [%rd70];
	sub.f32 	%f47, %f8, %f46;
	fma.rn.f32 	%f48, %f47, %f47, %f45;
	mul.wide.u32 	%rd71, %r126, 4;
	add.s64 	%rd72, %rd60, %rd71;
	ld.global.f32 	%f49, [%rd72];
	sub.f32 	%f50, %f9, %f49;
	fma.rn.f32 	%f51, %f50, %f50, %f48;
	mul.wide.u32 	%rd73, %r125, 4;
	add.s64 	%rd74, %rd60, %rd73;
	ld.global.f32 	%f52, [%rd74];
	sub.f32 	%f53, %f10, %f52;
	fma.rn.f32 	%f54, %f53, %f53, %f51;
	mul.wide.u32 	%rd75, %r124, 4;
	add.s64 	%rd76, %rd60, %rd75;
	ld.global.f32 	%f55, [%rd76];
	sub.f32 	%f56, %f11, %f55;
	fma.rn.f32 	%f57, %f56, %f56, %f54;
	mul.wide.u32 	%rd77, %r123, 4;
	add.s64 	%rd78, %rd60, %rd77;
	ld.global.f32 	%f58, [%rd78];
	sub.f32 	%f59, %f12, %f58;
	fma.rn.f32 	%f60, %f59, %f59, %f57;
	mul.wide.u32 	%rd79, %r122, 4;
	add.s64 	%rd80, %rd60, %rd79;
	ld.global.f32 	%f61, [%rd80];
	sub.f32 	%f62, %f13, %f61;
	fma.rn.f32 	%f63, %f62, %f62, %f60;
	mul.wide.u32 	%rd81, %r121, 4;
	add.s64 	%rd82, %rd60, %rd81;
	ld.global.f32 	%f64, [%rd82];
	sub.f32 	%f65, %f14, %f64;
	fma.rn.f32 	%f66, %f65, %f65, %f63;
	mul.wide.u32 	%rd83, %r120, 4;
	add.s64 	%rd84, %rd60, %rd83;
	ld.global.f32 	%f67, [%rd84];
	sub.f32 	%f68, %f15, %f67;
	fma.rn.f32 	%f69, %f68, %f68, %f66;
	mul.wide.u32 	%rd85, %r119, 4;
	add.s64 	%rd86, %rd60, %rd85;
	ld.global.f32 	%f70, [%rd86];
	sub.f32 	%f71, %f16, %f70;
	fma.rn.f32 	%f72, %f71, %f71, %f69;
	mul.wide.u32 	%rd87, %r118, 4;
	add.s64 	%rd88, %rd60, %rd87;
	ld.global.f32 	%f73, [%rd88];
	sub.f32 	%f74, %f17, %f73;
	fma.rn.f32 	%f75, %f74, %f74, %f72;
	mul.wide.u32 	%rd89, %r117, 4;
	add.s64 	%rd90, %rd60, %rd89;
	ld.global.f32 	%f76, [%rd90];
	sub.f32 	%f77, %f18, %f76;
	fma.rn.f32 	%f78, %f77, %f77, %f75;
	mul.wide.u32 	%rd91, %r116, 4;
	add.s64 	%rd92, %rd60, %rd91;
	ld.global.f32 	%f79, [%rd92];
	sub.f32 	%f80, %f19, %f79;
	fma.rn.f32 	%f81, %f80, %f80, %f78;
	mul.wide.u32 	%rd93, %r115, 4;
	add.s64 	%rd94, %rd60, %rd93;
	ld.global.f32 	%f82, [%rd94];
	sub.f32 	%f83, %f20, %f82;
	fma.rn.f32 	%f84, %f83, %f83, %f81;
	mul.wide.u32 	%rd95, %r114, 4;
	add.s64 	%rd96, %rd60, %rd95;
	ld.global.f32 	%f85, [%rd96];
	sub.f32 	%f86, %f21, %f85;
	fma.rn.f32 	%f87, %f86, %f86, %f84;
	setp.lt.f32 	%p3, %f87, %f130;
	selp.f32 	%f130, %f87, %f130, %p3;
	selp.b32 	%r134, %r132, %r134, %p3;
	add.s32 	%r132, %r132, 1;
	add.s64 	%rd138, %rd138, 4;
	add.s32 	%r131, %r131, 1;
	add.s32 	%r130, %r130, 1;
	add.s32 	%r129, %r129, 1;
	add.s32 	%r128, %r128, 1;
	add.s32 	%r127, %r127, 1;
	add.s32 	%r126, %r126, 1;
	add.s32 	%r125, %r125, 1;
	add.s32 	%r124, %r124, 1;
	add.s32 	%r123, %r123, 1;
	add.s32 	%r122, %r122, 1;
	add.s32 	%r121, %r121, 1;
	add.s32 	%r120, %r120, 1;
	add.s32 	%r119, %r119, 1;
	add.s32 	%r118, %r118, 1;
	add.s32 	%r117, %r117, 1;
	add.s32 	%r116, %r116, 1;
	add.s32 	%r115, %r115, 1;
	add.s32 	%r114, %r114, 1;
	add.s32 	%r113, %r113, 1;
	setp.ne.s32 	%p4, %r113, 0;
	@%p4 bra 	$L__BB22_3;
$L__BB22_4:
	ld.param.u64 	%rd137, [_Z21calculateBestDistanceILi21EEvPfS0_S0_PiS1_S1_ii_param_5];
	ld.param.u64 	%rd135, [_Z21calculateBestDistanceILi21EEvPfS0_S0_PiS1_S1_ii_param_3];
	mov.u32 	%r97, %ctaid.x;
	mov.u32 	%r98, %ntid.x;
	mov.u32 	%r99, %tid.x;
	mad.lo.s32 	%r100, %r97, %r98, %r99;
	cvta.to.global.u64 	%rd97, %rd137;
	mul.wide.u32 	%rd98, %r100, 4;
	add.s64 	%rd24, %rd97, %rd98;
	mov.b32 	%r101, 0;
	st.global.u32 	[%rd24], %r101;
	cvta.to.global.u64 	%rd99, %rd135;
	add.s64 	%rd25, %rd99, %rd98;
	ld.global.u32 	%r102, [%rd25];
	setp.eq.s32 	%p5, %r102, %r134;
	@%p5 bra 	$L__BB22_6;
	st.global.u32 	[%rd25], %r134;
	mov.b32 	%r103, 1;
	st.global.u32 	[%rd24], %r103;
$L__BB22_6:
	ld.param.u32 	%r112, [_Z21calculateBestDistanceILi21EEvPfS0_S0_PiS1_S1_ii_param_7];
	ld.param.u64 	%rd136, [_Z21calculateBestDistanceILi21EEvPfS0_S0_PiS1_S1_ii_param_4];
	ld.param.u64 	%rd134, [_Z21calculateBestDistanceILi21EEvPfS0_S0_PiS1_S1_ii_param_2];
	ld.param.u64 	%rd131, [_Z21calculateBestDistanceILi21EEvPfS0_S0_PiS1_S1_ii_param_0];
	cvta.to.global.u64 	%rd100, %rd136;
	mul.wide.s32 	%rd101, %r134, 4;
	add.s64 	%rd102, %rd100, %rd101;
	atom.global.add.u32 	%r104, [%rd102], 1;
	cvta.to.global.u64 	%rd103, %rd134;
	add.s64 	%rd104, %rd103, %rd101;
	cvta.to.global.u64 	%rd105, %rd131;
	add.s64 	%rd107, %rd105, %rd98;
	ld.global.f32 	%f88, [%rd107];
	atom.global.add.f32 	%f89, [%rd104], %f88;
	mul.wide.s32 	%rd108, %r112, 4;
	add.s64 	%rd109, %rd104, %rd108;
	ld.global.f32 	%f90, [%rd1];
	atom.global.add.f32 	%f91, [%rd109], %f90;
	add.s64 	%rd110, %rd109, %rd108;
	ld.global.f32 	%f92, [%rd2];
	atom.global.add.f32 	%f93, [%rd110], %f92;
	add.s64 	%rd111, %rd110, %rd108;
	ld.global.f32 	%f94, [%rd3];
	atom.global.add.f32 	%f95, [%rd111], %f94;
	add.s64 	%rd112, %rd111, %rd108;
	ld.global.f32 	%f96, [%rd4];
	atom.global.add.f32 	%f97, [%rd112], %f96;
	add.s64 	%rd113, %rd112, %rd108;
	ld.global.f32 	%f98, [%rd5];
	atom.global.add.f32 	%f99, [%rd113], %f98;
	add.s64 	%rd114, %rd113, %rd108;
	ld.global.f32 	%f100, [%rd6];
	atom.global.add.f32 	%f101, [%rd114], %f100;
	add.s64 	%rd115, %rd114, %rd108;
	ld.global.f32 	%f102, [%rd7];
	atom.global.add.f32 	%f103, [%rd115], %f102;
	add.s64 	%rd116, %rd115, %rd108;
	ld.global.f32 	%f104, [%rd8];
	atom.global.add.f32 	%f105, [%rd116], %f104;
	add.s64 	%rd117, %rd116, %rd108;
	ld.global.f32 	%f106, [%rd9];
	atom.global.add.f32 	%f107, [%rd117], %f106;
	add.s64 	%rd118, %rd117, %rd108;
	ld.global.f32 	%f108, [%rd10];
	atom.global.add.f32 	%f109, [%rd118], %f108;
	add.s64 	%rd119, %rd118, %rd108;
	ld.global.f32 	%f110, [%rd11];
	atom.global.add.f32 	%f111, [%rd119], %f110;
	add.s64 	%rd120, %rd119, %rd108;
	ld.global.f32 	%f112, [%rd12];
	atom.global.add.f32 	%f113, [%rd120], %f112;
	add.s64 	%rd121, %rd120, %rd108;
	ld.global.f32 	%f114, [%rd13];
	atom.global.add.f32 	%f115, [%rd121], %f114;
	add.s64 	%rd122, %rd121, %rd108;
	ld.global.f32 	%f116, [%rd14];
	atom.global.add.f32 	%f117, [%rd122], %f116;
	add.s64 	%rd123, %rd122, %rd108;
	ld.global.f32 	%f118, [%rd15];
	atom.global.add.f32 	%f119, [%rd123], %f118;
	add.s64 	%rd124, %rd123, %rd108;
	ld.global.f32 	%f120, [%rd16];
	atom.global.add.f32 	%f121, [%rd124], %f120;
	add.s64 	%rd125, %rd124, %rd108;
	ld.global.f32 	%f122, [%rd17];
	atom.global.add.f32 	%f123, [%rd125], %f122;
	add.s64 	%rd126, %rd125, %rd108;
	ld.global.f32 	%f124, [%rd18];
	atom.global.add.f32 	%f125, [%rd126], %f124;
	add.s64 	%rd127, %rd126, %rd108;
	ld.global.f32 	%f126, [%rd19];
	atom.global.add.f32 	%f127, [%rd127], %f126;
	add.s64 	%rd128, %rd127, %rd108;
	ld.global.f32 	%f128, [%rd20];
	atom.global.add.f32 	%f129, [%rd128], %f128;
$L__BB22_7:
	ret;

}
	// .globl	_Z21calculateBestDistanceILi22EEvPfS0_S0_PiS1_S1_ii
.visible .entry _Z21calculateBestDistanceILi22EEvPfS0_S0_PiS1_S1_ii(
	.param .u64 .ptr .align 1 _Z21calculateBestDistanceILi22EEvPfS0_S0_PiS1_S1_ii_param_0,
	.param .u64 .ptr .align 1 _Z21calculateBestDistanceILi22EEvPfS0_S0_PiS1_S1_ii_param_1,
	.param .u64 .ptr .align 1 _Z21calculateBestDistanceILi22EEvPfS0_S0_PiS1_S1_ii_param_2,
	.param .u64 .ptr .align 1 _Z21calculateBestDistanceILi22EEvPfS0_S0_PiS1_S1_ii_param_3,
	.param .u64 .ptr .align 1 _Z21calculateBestDistanceILi22EEvPfS0_S0_PiS1_S1_ii_param_4,
	.param .u64 .ptr .align 1 _Z21calculateBestDistanceILi22EEvPfS0_S0_PiS1_S1_ii_param_5,
	.param .u32 _Z21calculateBestDistanceILi22EEvPfS0_S0_PiS1_S1_ii_param_6,
	.param .u32 _Z21calculateBestDistanceILi22EEvPfS0_S0_PiS1_S1_ii_param_7
)
{
	.reg .pred 	%p<6>;
	.reg .b32 	%r<140>;
	.reg .b32 	%f<137>;
	.reg .b64 	%rd<144>;

	ld.param.u32 	%r67, [_Z21calculateBestDistanceILi22EEvPfS0_S0_PiS1_S1_ii_param_6];
	mov.u32 	%r69, %tid.x;
	mov.u32 	%r70, %ctaid.x;
	mov.u32 	%r71, %ntid.x;
	mad.lo.s32 	%r1, %r70, %r71, %r69;
	setp.ge.u32 	%p1, %r1, %r67;
	@%p1 bra 	$L__BB23_7;
	ld.param.u32 	%r113, [_Z21calculateBestDistanceILi22EEvPfS0_S0_PiS1_S1_ii_param_7];
	ld.param.u64 	%rd134, [_Z21calculateBestDistanceILi22EEvPfS0_S0_PiS1_S1_ii_param_0];
	cvta.to.global.u64 	%rd33, %rd134;
	setp.lt.s32 	%p2, %r113, 1;
	add.s32 	%r73, %r67, %r1;
	mul.wide.u32 	%rd34, %r73, 4;
	add.s64 	%rd1, %rd33, %rd34;
	add.s32 	%r74, %r73, %r67;
	mul.wide.u32 	%rd35, %r74, 4;
	add.s64 	%rd2, %rd33, %rd35;
	add.s32 	%r75, %r74, %r67;
	mul.wide.u32 	%rd36, %r75, 4;
	add.s64 	%rd3, %rd33, %rd36;
	add.s32 	%r76, %r75, %r67;
	mul.wide.u32 	%rd37, %r76, 4;
	add.s64 	%rd4, %rd33, %rd37;
	add.s32 	%r77, %r76, %r67;
	mul.wide.u32 	%rd38, %r77, 4;
	add.s64 	%rd5, %rd33, %rd38;
	add.s32 	%r78, %r77, %r67;
	mul.wide.u32 	%rd39, %r78, 4;
	add.s64 	%rd6, %rd33, %rd39;
	add.s32 	%r79, %r78, %r67;
	mul.wide.u32 	%rd40, %r79, 4;
	add.s64 	%rd7, %rd33, %rd40;
	add.s32 	%r80, %r79, %r67;
	mul.wide.u32 	%rd41, %r80, 4;
	add.s64 	%rd8, %rd33, %rd41;
	add.s32 	%r81, %r80, %r67;
	mul.wide.u32 	%rd42, %r81, 4;
	add.s64 	%rd9, %rd33, %rd42;
	add.s32 	%r82, %r81, %r67;
	mul.wide.u32 	%rd43, %r82, 4;
	add.s64 	%rd10, %rd33, %rd43;
	add.s32 	%r83, %r82, %r67;
	mul.wide.u32 	%rd44, %r83, 4;
	add.s64 	%rd11, %rd33, %rd44;
	add.s32 	%r84, %r83, %r67;
	mul.wide.u32 	%rd45, %r84, 4;
	add.s64 	%rd12, %rd33, %rd45;
	add.s32 	%r85, %r84, %r67;
	mul.wide.u32 	%rd46, %r85, 4;
	add.s64 	%rd13, %rd33, %rd46;
	add.s32 	%r86, %r85, %r67;
	mul.wide.u32 	%rd47, %r86, 4;
	add.s64 	%rd14, %rd33, %rd47;
	add.s32 	%r87, %r86, %r67;
	mul.wide.u32 	%rd48, %r87, 4;
	add.s64 	%rd15, %rd33, %rd48;
	add.s32 	%r88, %r87, %r67;
	mul.wide.u32 	%rd49, %r88, 4;
	add.s64 	%rd16, %rd33, %rd49;
	add.s32 	%r89, %r88, %r67;
	mul.wide.u32 	%rd50, %r89, 4;
	add.s64 	%rd17, %rd33, %rd50;
	add.s32 	%r90, %r89, %r67;
	mul.wide.u32 	%rd51, %r90, 4;
	add.s64 	%rd18, %rd33, %rd51;
	add.s32 	%r91, %r90, %r67;
	mul.wide.u32 	%rd52, %r91, 4;
	add.s64 	%rd19, %rd33, %rd52;
	add.s32 	%r92, %r91, %r67;
	mul.wide.u32 	%rd53, %r92, 4;
	add.s64 	%rd20, %rd33, %rd53;
	add.s32 	%r93, %r92, %r67;
	mul.wide.u32 	%rd54, %r93, 4;
	add.s64 	%rd21, %rd33, %rd54;
	mov.b32 	%r139, -1;
	@%p2 bra 	$L__BB23_4;
	ld.param.u32 	%r114, [_Z21calculateBestDistanceILi22EEvPfS0_S0_PiS1_S1_ii_param_7];
	ld.param.u64 	%rd137, [_Z21calculateBestDistanceILi22EEvPfS0_S0_PiS1_S1_ii_param_1];
	ld.param.u64 	%rd135, [_Z21calculateBestDistanceILi22EEvPfS0_S0_PiS1_S1_ii_param_0];
	cvta.to.global.u64 	%rd143, %rd137;
	cvta.to.global.u64 	%rd55, %rd135;
	mov.u32 	%r96, %ctaid.x;
	mov.u32 	%r97, %ntid.x;
	mov.u32 	%r98, %tid.x;
	mad.lo.s32 	%r99, %r96, %r97, %r98;
	mul.wide.u32 	%rd56, %r99, 4;
	add.s64 	%rd57, %rd55, %rd56;
	ld.global.f32 	%f1, [%rd57];
	ld.global.f32 	%f2, [%rd1];
	ld.global.f32 	%f3, [%rd2];
	ld.global.f32 	%f4, [%rd3];
	ld.global.f32 	%f5, [%rd4];
	ld.global.f32 	%f6, [%rd5];
	ld.global.f32 	%f7, [%rd6];
	ld.global.f32 	%f8, [%rd7];
	ld.global.f32 	%f9, [%rd8];
	ld.global.f32 	%f10, [%rd9];
	ld.global.f32 	%f11, [%rd10];
	ld.global.f32 	%f12, [%rd11];
	ld.global.f32 	%f13, [%rd12];
	ld.global.f32 	%f14, [%rd13];
	ld.global.f32 	%f15, [%rd14];
	ld.global.f32 	%f16, [%rd15];
	ld.global.f32 	%f17, [%rd16];
	ld.global.f32 	%f18, [%rd17];
	ld.global.f32 	%f19, [%rd18];
	ld.global.f32 	%f20, [%rd19];
	ld.global.f32 	%f21, [%rd20];
	ld.global.f32 	%f22, [%rd21];
	mul.lo.s32 	%r136, %r114, 3;
	shl.b32 	%r135, %r114, 2;
	mul.lo.s32 	%r134, %r114, 5;
	mul.lo.s32 	%r133, %r114, 6;
	mul.lo.s32 	%r132, %r114, 7;
	shl.b32 	%r131, %r114, 3;
	mul.lo.s32 	%r130, %r114, 9;
	mul.lo.s32 	%r129, %r114, 10;
	mul.lo.s32 	%r128, %r114, 11;
	mul.lo.s32 	%r127, %r114, 12;
	mul.lo.s32 	%r126, %r114, 13;
	mul.lo.s32 	%r125, %r114, 14;
	mul.lo.s32 	%r124, %r114, 15;
	shl.b32 	%r123, %r114, 4;
	mul.lo.s32 	%r122, %r114, 17;
	mul.lo.s32 	%r121, %r114, 18;
	mul.lo.s32 	%r120, %r114, 19;
	mul.lo.s32 	%r119, %r114, 20;
	mul.lo.s32 	%r118, %r114, 21;
	neg.s32 	%r117, %r114;
	mov.f32 	%f136, 0f7F7FFFFF;
	mov.b32 	%r139, -1;
	mov.b32 	%r137, 0;
$L__BB23_3:
	ld.param.u32 	%r115, [_Z21calculateBestDistanceILi22EEvPfS0_S0_PiS1_S1_ii_param_7];
	ld.param.u64 	%rd138, [_Z21calculateBestDistanceILi22EEvPfS0_S0_PiS1_S1_ii_param_1];
	ld.global.f32 	%f26, [%rd143];
	sub.f32 	%f27, %f1, %f26;
	fma.rn.f32 	%f28, %f27, %f27, 0f00000000;
	mul.wide.u32 	%rd58, %r115, 4;
	add.s64 	%rd59, %rd143, %rd58;
	ld.global.f32 	%f29, [%rd59];
	sub.f32 	%f30, %f2, %f29;
	fma.rn.f32 	%f31, %f30, %f30, %f28;
	shl.b32 	%r100, %r115, 1;
	mul.wide.u32 	%rd60, %r100, 4;
	add.s64 	%rd61, %rd143, %rd60;
	ld.global.f32 	%f32, [%rd61];
	sub.f32 	%f33, %f3, %f32;
	fma.rn.f32 	%f34, %f33, %f33, %f31;
	cvta.to.global.u64 	%rd62, %rd138;
	mul.wide.u32 	%rd63, %r136, 4;
	add.s64 	%rd64, %rd62, %rd63;
	ld.global.f32 	%f35, [%rd64];
	sub.f32 	%f36, %f4, %f35;
	fma.rn.f32 	%f37, %f36, %f36, %f34;
	mul.wide.u32 	%rd65, %r135, 4;
	add.s64 	%rd66, %rd62, %rd65;
	ld.global.f32 	%f38, [%rd66];
	sub.f32 	%f39, %f5, %f38;
	fma.rn.f32 	%f40, %f39, %f39, %f37;
	mul.wide.u32 	%rd67, %r134, 4;
	add.s64 	%rd68, %rd62, %rd67;
	ld.global.f32 	%f41, [%rd68];
	sub.f32 	%f42, %f6, %f41;
	fma.rn.f32 	%f43, %f42, %f42, %f40;
	mul.wide.u32 	%rd69, %r133, 4;
	add.s64 	%rd70, %rd62, %rd69;
	ld.global.f32 	%f44, [%rd70];
	sub.f32 	%f45, %f7, %f44;
	fma.rn.f32 	%f46, %f45, %f45, %f43;
	mul.wide.u32 	%rd71, %r132, 4;
	add.s64 	%rd72, %rd62, %rd71;
	ld.global.f32 	%f47, [%rd72];
	sub.f32 	%f48, %f8, %f47;
	fma.rn.f32 	%f49, %f48, %f48, %f46;
	mul.wide.u32 	%rd73, %r131, 4;
	add.s64 	%rd74, %rd62, %rd73;
	ld.global.f32 	%f50, [%rd74];
	sub.f32 	%f51, %f9, %f50;
	fma.rn.f32 	%f52, %f51, %f51, %f49;
	mul.wide.u32 	%rd75, %r130, 4;
	add.s64 	%rd76, %rd62, %rd75;
	ld.global.f32 	%f53, [%rd76];
	sub.f32 	%f54, %f10, %f53;
	fma.rn.f32 	%f55, %f54, %f54, %f52;
	mul.wide.u32 	%rd77, %r129, 4;
	add.s64 	%rd78, %rd62, %rd77;
	ld.global.f32 	%f56, [%rd78];
	sub.f32 	%f57, %f11, %f56;
	fma.rn.f32 	%f58, %f57, %f57, %f55;
	mul.wide.u32 	%rd79, %r128, 4;
	add.s64 	%rd80, %rd62, %rd79;
	ld.global.f32 	%f59, [%rd80];
	sub.f32 	%f60, %f12, %f59;
	fma.rn.f32 	%f61, %f60, %f60, %f58;
	mul.wide.u32 	%rd81, %r127, 4;
	add.s64 	%rd82, %rd62, %rd81;
	ld.global.f32 	%f62, [%rd82];
	sub.f32 	%f63, %f13, %f62;
	fma.rn.f32 	%f64, %f63, %f63, %f61;
	mul.wide.u32 	%rd83, %r126, 4;
	add.s64 	%rd84, %rd62, %rd83;
	ld.global.f32 	%f65, [%rd84];
	sub.f32 	%f66, %f14, %f65;
	fma.rn.f32 	%f67, %f66, %f66, %f64;
	mul.wide.u32 	%rd85, %r125, 4;
	add.s64 	%rd86, %rd62, %rd85;
	ld.global.f32 	%f68, [%rd86];
	sub.f32 	%f69, %f15, %f68;
	fma.rn.f32 	%f70, %f69, %f69, %f67;
	mul.wide.u32 	%rd87, %r124, 4;
	add.s64 	%rd88, %rd62, %rd87;
	ld.global.f32 	%f71, [%rd88];
	sub.f32 	%f72, %f16, %f71;
	fma.rn.f32 	%f73, %f72, %f72, %f70;
	mul.wide.u32 	%rd89, %r123, 4;
	add.s64 	%rd90, %rd62, %rd89;
	ld.global.f32 	%f74, [%rd90];
	sub.f32 	%f75, %f17, %f74;
	fma.rn.f32 	%f76, %f75, %f75, %f73;
	mul.wide.u32 	%rd91, %r122, 4;
	add.s64 	%rd92, %rd62, %rd91;
	ld.global.f32 	%f77, [%rd92];
	sub.f32 	%f78, %f18, %f77;
	fma.rn.f32 	%f79, %f78, %f78, %f76;
	mul.wide.u32 	%rd93, %r121, 4;
	add.s64 	%rd94, %rd62, %rd93;
	ld.global.f32 	%f80, [%rd94];
	sub.f32 	%f81, %f19, %f80;
	fma.rn.f32 	%f82, %f81, %f81, %f79;
	mul.wide.u32 	%rd95, %r120, 4;
	add.s64 	%rd96, %rd62, %rd95;
	ld.global.f32 	%f83, [%rd96];
	sub.f32 	%f84, %f20, %f83;
	fma.rn.f32 	%f85, %f84, %f84, %f82;
	mul.wide.u32 	%rd97, %r119, 4;
	add.s64 	%rd98, %rd62, %rd97;
	ld.global.f32 	%f86, [%rd98];
	sub.f32 	%f87, %f21, %f86;
	fma.rn.f32 	%f88, %f87, %f87, %f85;
	mul.wide.u32 	%rd99, %r118, 4;
	add.s64 	%rd100, %rd62, %rd99;
	ld.global.f32 	%f89, [%rd100];
	sub.f32 	%f90, %f22, %f89;
	fma.rn.f32 	%f91, %f90, %f90, %f88;
	setp.lt.f32 	%p3, %f91, %f136;
	selp.f32 	%f136, %f91, %f136, %p3;
	selp.b32 	%r139, %r137, %r139, %p3;
	add.s32 	%r137, %r137, 1;
	add.s64 	%rd143, %rd143, 4;
	add.s32 	%r136, %r136, 1;
	add.s32 	%r135, %r135, 1;
	add.s32 	%r134, %r134, 1;
	add.s32 	%r133, %r133, 1;
	add.s32 	%r132, %r132, 1;
	add.s32 	%r131, %r131, 1;
	add.s32 	%r130, %r130, 1;
	add.s32 	%r129, %r129, 1;
	add.s32 	%r128, %r128, 1;
	add.s32 	%r127, %r127, 1;
	add.s32 	%r126, %r126, 1;
	add.s32 	%r125, %r125, 1;
	add.s32 	%r124, %r124, 1;
	add.s32 	%r123, %r123, 1;
	add.s32 	%r122, %r122, 1;
	add.s32 	%r121, %r121, 1;
	add.s32 	%r120, %r120, 1;
	add.s32 	%r119, %r119, 1;
	add.s32 	%r118, %r118, 1;
	add.s32 	%r117, %r117, 1;
	setp.ne.s32 	%p4, %r117, 0;
	@%p4 bra 	$L__BB23_3;
$L__BB23_4:
	ld.param.u64 	%rd142, [_Z21calculateBestDistanceILi22EEvPfS0_S0_PiS1_S1_ii_param_5];
	ld.param.u64 	%rd140, [_Z21calculateBestDistanceILi22EEvPfS0_S0_PiS1_S1_ii_param_3];
	mov.u32 	%r101, %ctaid.x;
	mov.u32 	%r102, %ntid.x;
	mov.u32 	%r103, %tid.x;
	mad.lo.s32 	%r104, %r101, %r102, %r103;
	cvta.to.global.u64 	%rd101, %rd142;
	mul.wide.u32 	%rd102, %r104, 4;
	add.s64 	%rd25, %rd101, %rd102;
	mov.b32 	%r105, 0;
	st.global.u32 	[%rd25], %r105;
	cvta.to.global.u64 	%rd103, %rd140;
	add.s64 	%rd26, %rd103, %rd102;
	ld.global.u32 	%r106, [%rd26];
	setp.eq.s32 	%p5, %r106, %r139;
	@%p5 bra 	$L__BB23_6;
	st.global.u32 	[%rd26], %r139;
	mov.b32 	%r107, 1;
	st.global.u32 	[%rd25], %r107;
$L__BB23_6:
	ld.param.u32 	%r116, [_Z21calculateBestDistanceILi22EEvPfS0_S0_PiS1_S1_ii_param_7];
	ld.param.u64 	%rd141, [_Z21calculateBestDistanceILi22EEvPfS0_S0_PiS1_S1_ii_param_4];
	ld.param.u64 	%rd139, [_Z21calculateBestDistanceILi22EEvPfS0_S0_PiS1_S1_ii_param_2];
	ld.param.u64 	%rd136, [_Z21calculateBestDistanceILi22EEvPfS0_S0_PiS1_S1_ii_param_0];
	cvta.to.global.u64 	%rd104, %rd141;
	mul.wide.s32 	%rd105, %r139, 4;
	add.s64 	%rd106, %rd104, %rd105;
	atom.global.add.u32 	%r108, [%rd106], 1;
	cvta.to.global.u64 	%rd107, %rd139;
	add.s64 	%rd108, %rd107, %rd105;
	cvta.to.global.u64 	%rd109, %rd136;
	add.s64 	%rd111, %rd109, %rd102;
	ld.global.f32 	%f92, [%rd111];
	atom.global.add.f32 	%f93, [%rd108], %f92;
	mul.wide.s32 	%rd112, %r116, 4;
	add.s64 	%rd113, %rd108, %rd112;
	ld.global.f32 	%f94, [%rd1];
	atom.global.add.f32 	%f95, [%rd113], %f94;
	add.s64 	%rd114, %rd113, %rd112;
	ld.global.f32 	%f96, [%rd2];
	atom.global.add.f32 	%f97, [%rd114], %f96;
	add.s64 	%rd115, %rd114, %rd112;
	ld.global.f32 	%f98, [%rd3];
	atom.global.add.f32 	%f99, [%rd115], %f98;
	add.s64 	%rd116, %rd115, %rd112;
	ld.global.f32 	%f100, [%rd4];
	atom.global.add.f32 	%f101, [%rd116], %f100;
	add.s64 	%rd117, %rd116, %rd112;
	ld.global.f32 	%f102, [%rd5];
	atom.global.add.f32 	%f103, [%rd117], %f102;
	add.s64 	%rd118, %rd117, %rd112;
	ld.global.f32 	%f104, [%rd6];
	atom.global.add.f32 	%f105, [%rd118], %f104;
	add.s64 	%rd119, %rd118, %rd112;
	ld.global.f32 	%f106, [%rd7];
	atom.global.add.f32 	%f107, [%rd119], %f106;
	add.s64 	%rd120, %rd119, %rd112;
	ld.global.f32 	%f108, [%rd8];
	atom.global.add.f32 	%f109, [%rd120], %f108;
	add.s64 	%rd121, %rd120, %rd112;
	ld.global.f32 	%f110, [%rd9];
	atom.global.add.f32 	%f111, [%rd121], %f110;
	add.s64 	%rd122, %rd121, %rd112;
	ld.global.f32 	%f112, [%rd10];
	atom.global.add.f32 	%f113, [%rd122], %f112;
	add.s64 	%rd123, %rd122, %rd112;
	ld.global.f32 	%f114, [%rd11];
	atom.global.add.f32 	%f115, [%rd123], %f114;
	add.s64 	%rd124, %rd123, %rd112;
	ld.global.f32 	%f116, [%rd12];
	atom.global.add.f32 	%f117, [%rd124], %f116;
	add.s64 	%rd125, %rd124, %rd112;
	ld.global.f32 	%f118, [%rd13];
	atom.global.add.f32 	%f119, [%rd125], %f118;
	add.s64 	%rd126, %rd125, %rd112;
	ld.global.f32 	%f120, [%rd14];
	atom.global.add.f32 	%f121, [%rd126], %f120;
	add.s64 	%rd127, %rd126, %rd112;
	ld.global.f32 	%f122, [%rd15];
	atom.global.add.f32 	%f123, [%rd127], %f122;
	add.s64 	%rd128, %rd127, %rd112;
	ld.global.f32 	%f124, [%rd16];
	atom.global.add.f32 	%f125, [%rd128], %f124;
	add.s64 	%rd129, %rd128, %rd112;
	ld.global.f32 	%f126, [%rd17];
	atom.global.add.f32 	%f127, [%rd129], %f126;
	add.s64 	%rd130, %rd129, %rd112;
	ld.global.f32 	%f128, [%rd18];
	atom.global.add.f32 	%f129, [%rd130], %f128;
	add.s64 	%rd131, %rd130, %rd112;
	ld.global.f32 	%f130, [%rd19];
	atom.global.add.f32 	%f131, [%rd131], %f130;
	add.s64 	%rd132, %rd131, %rd112;
	ld.global.f32 	%f132, [%rd20];
	atom.global.add.f32 	%f133, [%rd132], %f132;
	add.s64 	%rd133, %rd132, %rd112;
	ld.global.f32 	%f134, [%rd21];
	atom.global.add.f32 	%f135, [%rd133], %f134;
$L__BB23_7:
	ret;

}
	// .globl	_Z21calculateBestDistanceILi23EEvPfS0_S0_PiS1_S1_ii
.visible .entry _Z21calculateBestDistanceILi23EEvPfS0_S0_PiS1_S1_ii(
	.param .u64 .ptr .align 1 _Z21calculateBestDistanceILi23EEvPfS0_S0_PiS1_S1_ii_param_0,
	.param .u64 .ptr .align 1 _Z21calculateBestDistanceILi23EEvPfS0_S0_PiS1_S1_ii_param_1,
	.param .u64 .ptr .align 1 _Z21calculateBestDistanceILi23EEvPfS0_S0_PiS1_S1_ii_param_2,
	.param .u64 .ptr .align 1 _Z21calculateBestDistanceILi23EEvPfS0_S0_PiS1_S1_ii_param_3,
	.param .u64 .ptr .align 1 _Z21calculateBestDistanceILi23EEvPfS0_S0_PiS1_S1_ii_param_4,
	.param .u64 .ptr .align 1 _Z21calculateBestDistanceILi23EEvPfS0_S0_PiS1_S1_ii_param_5,
	.param .u32 _Z21calculateBestDistanceILi23EEvPfS0_S0_PiS1_S1_ii_param_6,
	.param .u32 _Z21calculateBestDistanceILi23EEvPfS0_S0_PiS1_S1_ii_param_7
)
{
	.reg .pred 	%p<6>;
	.reg .b32 	%r<145>;
	.reg .b32 	%f<143>;
	.reg .b64 	%rd<149>;

	ld.param.u32 	%r70, [_Z21calculateBestDistanceILi23EEvPfS0_S0_PiS1_S1_ii_param_6];
	mov.u32 	%r72, %tid.x;
	mov.u32 	%r73, %ctaid.x;
	mov.u32 	%r74, %ntid.x;
	mad.lo.s32 	%r1, %r73, %r74, %r72;
	setp.ge.u32 	%p1, %r1, %r70;
	@%p1 bra 	$L__BB24_7;
	ld.param.u32 	%r117, [_Z21calculateBestDistanceILi23EEvPfS0_S0_PiS1_S1_ii_param_7];
	ld.param.u64 	%rd139, [_Z21calculateBestDistanceILi23EEvPfS0_S0_PiS1_S1_ii_param_0];
	cvta.to.global.u64 	%rd34, %rd139;
	setp.lt.s32 	%p2, %r117, 1;
	add.s32 	%r76, %r70, %r1;
	mul.wide.u32 	%rd35, %r76, 4;
	add.s64 	%rd1, %rd34, %rd35;
	add.s32 	%r77, %r76, %r70;
	mul.wide.u32 	%rd36, %r77, 4;
	add.s64 	%rd2, %rd34, %rd36;
	add.s32 	%r78, %r77, %r70;
	mul.wide.u32 	%rd37, %r78, 4;
	add.s64 	%rd3, %rd34, %rd37;
	add.s32 	%r79, %r78, %r70;
	mul.wide.u32 	%rd38, %r79, 4;
	add.s64 	%rd4, %rd34, %rd38;
	add.s32 	%r80, %r79, %r70;
	mul.wide.u32 	%rd39, %r80, 4;
	add.s64 	%rd5, %rd34, %rd39;
	add.s32 	%r81, %r80, %r70;
	mul.wide.u32 	%rd40, %r81, 4;
	add.s64 	%rd6, %rd34, %rd40;
	add.s32 	%r82, %r81, %r70;
	mul.wide.u32 	%rd41, %r82, 4;
	add.s64 	%rd7, %rd34, %rd41;
	add.s32 	%r83, %r82, %r70;
	mul.wide.u32 	%rd42, %r83, 4;
	add.s64 	%rd8, %rd34, %rd42;
	add.s32 	%r84, %r83, %r70;
	mul.wide.u32 	%rd43, %r84, 4;
	add.s64 	%rd9, %rd34, %rd43;
	add.s32 	%r85, %r84, %r70;
	mul.wide.u32 	%rd44, %r85, 4;
	add.s64 	%rd10, %rd34, %rd44;
	add.s32 	%r86, %r85, %r70;
	mul.wide.u32 	%rd45, %r86, 4;
	add.s64 	%rd11, %rd34, %rd45;
	add.s32 	%r87, %r86, %r70;
	mul.wide.u32 	%rd46, %r87, 4;
	add.s64 	%rd12, %rd34, %rd46;
	add.s32 	%r88, %r87, %r70;
	mul.wide.u32 	%rd47, %r88, 4;
	add.s64 	%rd13, %rd34, %rd47;
	add.s32 	%r89, %r88, %r70;
	mul.wide.u32 	%rd48, %r89, 4;
	add.s64 	%rd14, %rd34, %rd48;
	add.s32 	%r90, %r89, %r70;
	mul.wide.u32 	%rd49, %r90, 4;
	add.s64 	%rd15, %rd34, %rd49;
	add.s32 	%r91, %r90, %r70;
	mul.wide.u32 	%rd50, %r91, 4;
	add.s64 	%rd16, %rd34, %rd50;
	add.s32 	%r92, %r91, %r70;
	mul.wide.u32 	%rd51, %r92, 4;
	add.s64 	%rd17, %rd34, %rd51;
	add.s32 	%r93, %r92, %r70;
	mul.wide.u32 	%rd52, %r93, 4;
	add.s64 	%rd18, %rd34, %rd52;
	add.s32 	%r94, %r93, %r70;
	mul.wide.u32 	%rd53, %r94, 4;
	add.s64 	%rd19, %rd34, %rd53;
	add.s32 	%r95, %r94, %r70;
	mul.wide.u32 	%rd54, %r95, 4;
	add.s64 	%rd20, %rd34, %rd54;
	add.s32 	%r96, %r95, %r70;
	mul.wide.u32 	%rd55, %r96, 4;
	add.s64 	%rd21, %rd34, %rd55;
	add.s32 	%r97, %r96, %r70;
	mul.wide.u32 	%rd56, %r97, 4;
	add.s64 	%rd22, %rd34, %rd56;
	mov.b32 	%r144, -1;
	@%p2 bra 	$L__BB24_4;
	ld.param.u32 	%r118, [_Z21calculateBestDistanceILi23EEvPfS0_S0_PiS1_S1_ii_param_7];
	ld.param.u64 	%rd142, [_Z21calculateBestDistanceILi23EEvPfS0_S0_PiS1_S1_ii_param_1];
	ld.param.u64 	%rd140, [_Z21calculateBestDistanceILi23EEvPfS0_S0_PiS1_S1_ii_param_0];
	cvta.to.global.u64 	%rd148, %rd142;
	cvta.to.global.u64 	%rd57, %rd140;
	mov.u32 	%r100, %ctaid.x;
	mov.u32 	%r101, %ntid.x;
	mov.u32 	%r102, %tid.x;
	mad.lo.s32 	%r103, %r100, %r101, %r102;
	mul.wide.u32 	%rd58, %r103, 4;
	add.s64 	%rd59, %rd57, %rd58;
	ld.global.f32 	%f1, [%rd59];
	ld.global.f32 	%f2, [%rd1];
	ld.global.f32 	%f3, [%rd2];
	ld.global.f32 	%f4, [%rd3];
	ld.global.f32 	%f5, [%rd4];
	ld.global.f32 	%f6, [%rd5];
	ld.global.f32 	%f7, [%rd6];
	ld.global.f32 	%f8, [%rd7];
	ld.global.f32 	%f9, [%rd8];
	ld.global.f32 	%f10, [%rd9];
	ld.global.f32 	%f11, [%rd10];
	ld.global.f32 	%f12, [%rd11];
	ld.global.f32 	%f13, [%rd12];
	ld.global.f32 	%f14, [%rd13];
	ld.global.f32 	%f15, [%rd14];
	ld.global.f32 	%f16, [%rd15];
	ld.global.f32 	%f17, [%rd16];
	ld.global.f32 	%f18, [%rd17];
	ld.global.f32 	%f19, [%rd18];
	ld.global.f32 	%f20, [%rd19];
	ld.global.f32 	%f21, [%rd20];
	ld.global.f32 	%f22, [%rd21];
	ld.global.f32 	%f23, [%rd22];
	mul.lo.s32 	%r141, %r118, 3;
	shl.b32 	%r140, %r118, 2;
	mul.lo.s32 	%r139, %r118, 5;
	mul.lo.s32 	%r138, %r118, 6;
	mul.lo.s32 	%r137, %r118, 7;
	shl.b32 	%r136, %r118, 3;
	mul.lo.s32 	%r135, %r118, 9;
	mul.lo.s32 	%r134, %r118, 10;
	mul.lo.s32 	%r133, %r118, 11;
	mul.lo.s32 	%r132, %r118, 12;
	mul.lo.s32 	%r131, %r118, 13;
	mul.lo.s32 	%r130, %r118, 14;
	mul.lo.s32 	%r129, %r118, 15;
	shl.b32 	%r128, %r118, 4;
	mul.lo.s32 	%r127, %r118, 17;
	mul.lo.s32 	%r126, %r118, 18;
	mul.lo.s32 	%r125, %r118, 19;
	mul.lo.s32 	%r124, %r118, 20;
	mul.lo.s32 	%r123, %r118, 21;
	mul.lo.s32 	%r122, %r118, 22;
	neg.s32 	%r121, %r118;
	mov.f32 	%f142, 0f7F7FFFFF;
	mov.b32 	%r144, -1;
	mov.b32 	%r142, 0;
$L__BB24_3:
	ld.param.u32 	%r119, [_Z21calculateBestDistanceILi23EEvPfS0_S0_PiS1_S1_ii_param_7];
	ld.param.u64 	%rd143, [_Z21calculateBestDistanceILi23EEvPfS0_S0_PiS1_S1_ii_param_1];
	ld.global.f32 	%f27, [%rd148];
	sub.f32 	%f28, %f1, %f27;
	fma.rn.f32 	%f29, %f28, %f28, 0f00000000;
	mul.wide.u32 	%rd60, %r119, 4;
	add.s64 	%rd61, %rd148, %rd60;
	ld.global.f32 	%f30, [%rd61];
	sub.f32 	%f31, %f2, %f30;
	fma.rn.f32 	%f32, %f31, %f31, %f29;
	shl.b32 	%r104, %r119, 1;
	mul.wide.u32 	%rd62, %r104, 4;
	add.s64 	%rd63, %rd148, %rd62;
	ld.global.f32 	%f33, [%rd63];
	sub.f32 	%f34, %f3, %f33;
	fma.rn.f32 	%f35, %f34, %f34, %f32;
	cvta.to.global.u64 	%rd64, %rd143;
	mul.wide.u32 	%rd65, %r141, 4;
	add.s64 	%rd66, %rd64, %rd65;
	ld.global.f32 	%f36, [%rd66];
	sub.f32 	%f37, %f4, %f36;
	fma.rn.f32 	%f38, %f37, %f37, %f35;
	mul.wide.u32 	%rd67, %r140, 4;
	add.s64 	%rd68, %rd64, %rd67;
	ld.global.f32 	%f39, [%rd68];
	sub.f32 	%f40, %f5, %f39;
	fma.rn.f32 	%f41, %f40, %f40, %f38;
	mul.wide.u32 	%rd69, %r139, 4;
	add.s64 	%rd70, %rd64, %rd69;
	ld.global.f32 	%f42, [%rd70];
	sub.f32 	%f43, %f6, %f42;
	fma.rn.f32 	%f44, %f43, %f43, %f41;
	mul.wide.u32 	%rd71, %r138, 4;
	add.s64 	%rd72, %rd64, %rd71;
	ld.global.f32 	%f45, [%rd72];
	sub.f32 	%f46, %f7, %f45;
	fma.rn.f32 	%f47, %f46, %f46, %f44;
	mul.wide.u32 	%rd73, %r137, 4;
	add.s64 	%rd74, %rd64, %rd73;
	ld.global.f32 	%f48, [%rd74];
	sub.f32 	%f49, %f8, %f48;
	fma.rn.f32 	%f50, %f49, %f49, %f47;
	mul.wide.u32 	%rd75, %r136, 4;
	add.s64 	%rd76, %rd64, %rd75;
	ld.global.f32 	%f51, [%rd76];
	sub.f32 	%f52, %f9, %f51;
	fma.rn.f32 	%f53, %f52, %f52, %f50;
	mul.wide.u32 	%rd77, %r135, 4;
	add.s64 	%rd78, %rd64, %rd77;
	ld.global.f32 	%f54, [%rd78];
	sub.f32 	%f55, %f10, %f54;
	fma.rn.f32 	%f56, %f55, %f55, %f53;
	mul.wide.u32 	%rd79, %r134, 4;
	add.s64 	%rd80, %rd64, %rd79;
	ld.global.f32 	%f57, [%rd80];
	sub.f32 	%f58, %f11, %f57;
	fma.rn.f32 	%f59, %f58, %f58, %f56;
	mul.wide.u32 	%rd81, %r133, 4;
	add.s64 	%rd82, %rd64, %rd81;
	ld.global.f32 	%f60, [%rd82];
	sub.f32 	%f61, %f12, %f60;
	fma.rn.f32 	%f62, %f61, %f61, %f59;
	mul.wide.u32 	%rd83, %r132, 4;
	add.s64 	%rd84, %rd64, %rd83;
	ld.global.f32 	%f63, [%rd84];
	sub.f32 	%f64, %f13, %f63;
	fma.rn.f32 	%f65, %f64, %f64, %f62;
	mul.wide.u32 	%rd85, %r131, 4;
	add.s64 	%rd86, %rd64, %rd85;
	ld.global.f32 	%f66, [%rd86];
	sub.f32 	%f67, %f14, %f66;
	fma.rn.f32 	%f68, %f67, %f67, %f65;
	mul.wide.u32 	%rd87, %r130, 4;
	add.s64 	%rd88, %rd64, %rd87;
	ld.global.f32 	%f69, [%rd88];
	sub.f32 	%f70, %f15, %f69;
	fma.rn.f32 	%f71, %f70, %f70, %f68;
	mul.wide.u32 	%rd89, %r129, 4;
	add.s64 	%rd90, %rd64, %rd89;
	ld.global.f32 	%f72, [%rd90];
	sub.f32 	%f73, %f16, %f72;
	fma.rn.f32 	%f74, %f73, %f73, %f71;
	mul.wide.u32 	%rd91, %r128, 4;
	add.s64 	%rd92, %rd64, %rd91;
	ld.global.f32 	%f75, [%rd92];
	sub.f32 	%f76, %f17, %f75;
	fma.rn.f32 	%f77, %f76, %f76, %f74;
	mul.wide.u32 	%rd93, %r127, 4;
	add.s64 	%rd94, %rd64, %rd93;
	ld.global.f32 	%f78, [%rd94];
	sub.f32 	%f79, %f18, %f78;
	fma.rn.f32 	%f80, %f79, %f79, %f77;
	mul.wide.u32 	%rd95, %r126, 4;
	add.s64 	%rd96, %rd64, %rd95;
	ld.global.f32 	%f81, [%rd96];
	sub.f32 	%f82, %f19, %f81;
	fma.rn.f32 	%f83, %f82, %f82, %f80;
	mul.wide.u32 	%rd97, %r125, 4;
	add.s64 	%rd98, %rd64, %rd97;
	ld.global.f32 	%f84, [%rd98];
	sub.f32 	%f85, %f20, %f84;
	fma.rn.f32 	%f86, %f85, %f85, %f83;
	mul.wide.u32 	%rd99, %r124, 4;
	add.s64 	%rd100, %rd64, %rd99;
	ld.global.f32 	%f87, [%rd100];
	sub.f32 	%f88, %f21, %f87;
	fma.rn.f32 	%f89, %f88, %f88, %f86;
	mul.wide.u32 	%rd101, %r123, 4;
	add.s64 	%rd102, %rd64, %rd101;
	ld.global.f32 	%f90, [%rd102];
	sub.f32 	%f91, %f22, %f90;
	fma.rn.f32 	%f92, %f91, %f91, %f89;
	mul.wide.u32 	%rd103, %r122, 4;
	add.s64 	%rd104, %rd64, %rd103;
	ld.global.f32 	%f93, [%rd104];
	sub.f32 	%f94, %f23, %f93;
	fma.rn.f32 	%f95, %f94, %f94, %f92;
	setp.lt.f32 	%p3, %f95, %f142;
	selp.f32 	%f142, %f95, %f142, %p3;
	selp.b32 	%r144, %r142, %r144, %p3;
	add.s32 	%r142, %r142, 1;
	add.s64 	%rd148, %rd148, 4;
	add.s32 	%r141, %r141, 1;
	add.s32 	%r140, %r140, 1;
	add.s32 	%r139, %r139, 1;
	add.s32 	%r138, %r138, 1;
	add.s32 	%r137, %r137, 1;
	add.s32 	%r136, %r136, 1;
	add.s32 	%r135, %r135, 1;
	add.s32 	%r134, %r134, 1;
	add.s32 	%r133, %r133, 1;
	add.s32 	%r132, %r132, 1;
	add.s32 	%r131, %r131, 1;
	add.s32 	%r130, %r130, 1;
	add.s32 	%r129, %r129, 1;
	add.s32 	%r128, %r128, 1;
	add.s32 	%r127, %r127, 1;
	add.s32 	%r126, %r126, 1;
	add.s32 	%r125, %r125, 1;
	add.s32 	%r124, %r124, 1;
	add.s32 	%r123, %r123, 1;
	add.s32 	%r122, %r122, 1;
	add.s32 	%r121, %r121, 1;
	setp.ne.s32 	%p4, %r121, 0;
	@%p4 bra 	$L__BB24_3;
$L__BB24_4:
	ld.param.u64 	%rd147, [_Z21calculateBestDistanceILi23EEvPfS0_S0_PiS1_S1_ii_param_5];
	ld.param.u64 	%rd145, [_Z21calculateBestDistanceILi23EEvPfS0_S0_PiS1_S1_ii_param_3];
	mov.u32 	%r105, %ctaid.x;
	mov.u32 	%r106, %ntid.x;
	mov.u32 	%r107, %tid.x;
	mad.lo.s32 	%r108, %r105, %r106, %r107;
	cvta.to.global.u64 	%rd105, %rd147;
	mul.wide.u32 	%rd106, %r108, 4;
	add.s64 	%rd26, %rd105, %rd106;
	mov.b32 	%r109, 0;
	st.global.u32 	[%rd26], %r109;
	cvta.to.global.u64 	%rd107, %rd145;
	add.s64 	%rd27, %rd107, %rd106;
	ld.global.u32 	%r110, [%rd27];
	setp.eq.s32 	%p5, %r110, %r144;
	@%p5 bra 	$L__BB24_6;
	st.global.u32 	[%rd27], %r144;
	mov.b32 	%r111, 1;
	st.global.u32 	[%rd26], %r111;
$L__BB24_6:
	ld.param.u32 	%r120, [_Z21calculateBestDistanceILi23EEvPfS0_S0_PiS1_S1_ii_param_7];
	ld.param.u64 	%rd146, [_Z21calculateBestDistanceILi23EEvPfS0_S0_PiS1_S1_ii_param_4];
	ld.param.u64 	%rd144, [_Z21calculateBestDistanceILi23EEvPfS0_S0_PiS1_S1_ii_param_2];
	ld.param.u64 	%rd141, [_Z21calculateBestDistanceILi23EEvPfS0_S0_PiS1_S1_ii_param_0];
	cvta.to.global.u64 	%rd108, %rd146;
	mul.wide.s32 	%rd109, %r144, 4;
	add.s64 	%rd110, %rd108, %rd109;
	atom.global.add.u32 	%r112, [%rd110], 1;
	cvta.to.global.u64 	%rd111, %rd144;
	add.s64 	%rd112, %rd111, %rd109;
	cvta.to.global.u64 	%rd113, %rd141;
	add.s64 	%rd115, %rd113, %rd106;
	ld.global.f32 	%f96, [%rd115];
	atom.global.add.f32 	%f97, [%rd112], %f96;
	mul.wide.s32 	%rd116, %r120, 4;
	add.s64 	%rd117, %rd112, %rd116;
	ld.global.f32 	%f98, [%rd1];
	atom.global.add.f32 	%f99, [%rd117], %f98;
	add.s64 	%rd118, %rd117, %rd116;
	ld.global.f32 	%f100, [%rd2];
	atom.global.add.f32 	%f101, [%rd118], %f100;
	add.s64 	%rd119, %rd118, %rd116;
	ld.global.f32 	%f102, [%rd3];
	atom.global.add.f32 	%f103, [%rd119], %f102;
	add.s64 	%rd120, %rd119, %rd116;
	ld.global.f32 	%f104, [%rd4];
	atom.global.add.f32 	%f105, [%rd120], %f104;
	add.s64 	%rd121, %rd120, %rd116;
	ld.global.f32 	%f106, [%rd5];
	atom.global.add.f32 	%f107, [%rd121], %f106;
	add.s64 	%rd122, %rd121, %rd116;
	ld.global.f32 	%f108, [%rd6];
	atom.global.add.f32 	%f109, [%rd122], %f108;
	add.s64 	%rd123, %rd122, %rd116;
	ld.global.f32 	%f110, [%rd7];
	atom.global.add.f32 	%f111, [%rd123], %f110;
	add.s64 	%rd124, %rd123, %rd116;
	ld.global.f32 	%f112, [%rd8];
	atom.global.add.f32 	%f113, [%rd124], %f112;
	add.s64 	%rd125, %rd124, %rd116;
	ld.global.f32 	%f114, [%rd9];
	atom.global.add.f32 	%f115, [%rd125], %f114;
	add.s64 	%rd126, %rd125, %rd116;
	ld.global.f32 	%f116, [%rd10];
	atom.global.add.f32 	%f117, [%rd126], %f116;
	add.s64 	%rd127, %rd126, %rd116;
	ld.global.f32 	%f118, [%rd11];
	atom.global.add.f32 	%f119, [%rd127], %f118;
	add.s64 	%rd128, %rd127, %rd116;
	ld.global.f32 	%f120, [%rd12];
	atom.global.add.f32 	%f121, [%rd128], %f120;
	add.s64 	%rd129, %rd128, %rd116;
	ld.global.f32 	%f122, [%rd13];
	atom.global.add.f32 	%f123, [%rd129], %f122;
	add.s64 	%rd130, %rd129, %rd116;
	ld.global.f32 	%f124, [%rd14];
	atom.global.add.f32 	%f125, [%rd130], %f124;
	add.s64 	%rd131, %rd130, %rd116;
	ld.global.f32 	%f126, [%rd15];
	atom.global.add.f32 	%f127, [%rd131], %f126;
	add.s64 	%rd132, %rd131, %rd116;
	ld.global.f32 	%f128, [%rd16];
	atom.global.add.f32 	%f129, [%rd132], %f128;
	add.s64 	%rd133, %rd132, %rd116;
	ld.global.f32 	%f130, [%rd17];
	atom.global.add.f32 	%f131, [%rd133], %f130;
	add.s64 	%rd134, %rd133, %rd116;
	ld.global.f32 	%f132, [%rd18];
	atom.global.add.f32 	%f133, [%rd134], %f132;
	add.s64 	%rd135, %rd134, %rd116;
	ld.global.f32 	%f134, [%rd19];
	atom.global.add.f32 	%f135, [%rd135], %f134;
	add.s64 	%rd136, %rd135, %rd116;
	ld.global.f32 	%f136, [%rd20];
	atom.global.add.f32 	%f137, [%rd136], %f136;
	add.s64 	%rd137, %rd136, %rd116;
	ld.global.f32 	%f138, [%rd21];
	atom.global.add.f32 	%f139, [%rd137], %f138;
	add.s64 	%rd138, %rd137, %rd116;
	ld.global.f32 	%f140, [%rd22];
	atom.global.add.f32 	%f141, [%rd138], %f140;
$L__BB24_7:
	ret;

}
	// .globl	_Z21calculateBestDistanceILi24EEvPfS0_S0_PiS1_S1_ii
.visible .entry _Z21calculateBestDistanceILi24EEvPfS0_S0_PiS1_S1_ii(
	.param .u64 .ptr .align 1 _Z21calculateBestDistanceILi24EEvPfS0_S0_PiS1_S1_ii_param_0,
	.param .u64 .ptr .align 1 _Z21calculateBestDistanceILi24EEvPfS0_S0_PiS1_S1_ii_param_1,
	.param .u64 .ptr .align 1 _Z21calculateBestDistanceILi24EEvPfS0_S0_PiS1_S1_ii_param_2,
	.param .u64 .ptr .align 1 _Z21calculateBestDistanceILi24EEvPfS0_S0_PiS1_S1_ii_param_3,
	.param .u64 .ptr .align 1 _Z21calculateBestDistanceILi24EEvPfS0_S0_PiS1_S1_ii_param_4,
	.param .u64 .ptr .align 1 _Z21calculateBestDistanceILi24EEvPfS0_S0_PiS1_S1_ii_param_5,
	.param .u32 _Z21calculateBestDistanceILi24EEvPfS0_S0_PiS1_S1_ii_param_6,
	.param .u32 _Z21calculateBestDistanceILi24EEvPfS0_S0_PiS1_S1_ii_param_7
)
{
	.reg .pred 	%p<6>;
	.reg .b32 	%r<150>;
	.reg .b32 	%f<149>;
	.reg .b64 	%rd<154>;

	ld.param.u32 	%r73, [_Z21calculateBestDistanceILi24EEvPfS0_S0_PiS1_S1_ii_param_6];
	mov.u32 	%r75, %tid.x;
	mov.u32 	%r76, %ctaid.x;
	mov.u32 	%r77, %ntid.x;
	mad.lo.s32 	%r1, %r76, %r77, %r75;
	setp.ge.u32 	%p1, %r1, %r73;
	@%p1 bra 	$L__BB25_7;
	ld.param.u32 	%r121, [_Z21calculateBestDistanceILi24EEvPfS0_S0_PiS1_S1_ii_param_7];
	ld.param.u64 	%rd144, [_Z21calculateBestDistanceILi24EEvPfS0_S0_PiS1_S1_ii_param_0];
	cvta.to.global.u64 	%rd35, %rd144;
	setp.lt.s32 	%p2, %r121, 1;
	add.s32 	%r79, %r73, %r1;
	mul.wide.u32 	%rd36, %r79, 4;
	add.s64 	%rd1, %rd35, %rd36;
	add.s32 	%r80, %r79, %r73;
	mul.wide.u32 	%rd37, %r80, 4;
	add.s64 	%rd2, %rd35, %rd37;
	add.s32 	%r81, %r80, %r73;
	mul.wide.u32 	%rd38, %r81, 4;
	add.s64 	%rd3, %rd35, %rd38;
	add.s32 	%r82, %r81, %r73;
	mul.wide.u32 	%rd39, %r82, 4;
	add.s64 	%rd4, %rd35, %rd39;
	add.s32 	%r83, %r82, %r73;
	mul.wide.u32 	%rd40, %r83, 4;
	add.s64 	%rd5, %rd35, %rd40;
	add.s32 	%r84, %r83, %r73;
	mul.wide.u32 	%rd41, %r84, 4;
	add.s64 	%rd6, %rd35, %rd41;
	add.s32 	%r85, %r84, %r73;
	mul.wide.u32 	%rd42, %r85, 4;
	add.s64 	%rd7, %rd35, %rd42;
	add.s32 	%r86, %r85, %r73;
	mul.wide.u32 	%rd43, %r86, 4;
	add.s64 	%rd8, %rd35, %rd43;
	add.s32 	%r87, %r86, %r73;
	mul.wide.u32 	%rd44, %r87, 4;
	add.s64 	%rd9, %rd35, %rd44;
	add.s32 	%r88, %r87, %r73;
	mul.wide.u32 	%rd45, %r88, 4;
	add.s64 	%rd10, %rd35, %rd45;
	add.s32 	%r89, %r88, %r73;
	mul.wide.u32 	%rd46, %r89, 4;
	add.s64 	%rd11, %rd35, %rd46;
	add.s32 	%r90, %r89, %r73;
	mul.wide.u32 	%rd47, %r90, 4;
	add.s64 	%rd12, %rd35, %rd47;
	add.s32 	%r91, %r90, %r73;
	mul.wide.u32 	%rd48, %r91, 4;
	add.s64 	%rd13, %rd35, %rd48;
	add.s32 	%r92, %r91, %r73;
	mul.wide.u32 	%rd49, %r92, 4;
	add.s64 	%rd14, %rd35, %rd49;
	add.s32 	%r93, %r92, %r73;
	mul.wide.u32 	%rd50, %r93, 4;
	add.s64 	%rd15, %rd35, %rd50;
	add.s32 	%r94, %r93, %r73;
	mul.wide.u32 	%rd51, %r94, 4;
	add.s64 	%rd16, %rd35, %rd51;
	add.s32 	%r95, %r94, %r73;
	mul.wide.u32 	%rd52, %r95, 4;
	add.s64 	%rd17, %rd35, %rd52;
	add.s32 	%r96, %r95, %r73;
	mul.wide.u32 	%rd53, %r96, 4;
	add.s64 	%rd18, %rd35, %rd53;
	add.s32 	%r97, %r96, %r73;
	mul.wide.u32 	%rd54, %r97, 4;
	add.s64 	%rd19, %rd35, %rd54;
	add.s32 	%r98, %r97, %r73;
	mul.wide.u32 	%rd55, %r98, 4;
	add.s64 	%rd20, %rd35, %rd55;
	add.s32 	%r99, %r98, %r73;
	mul.wide.u32 	%rd56, %r99, 4;
	add.s64 	%rd21, %rd35, %rd56;
	add.s32 	%r100, %r99, %r73;
	mul.wide.u32 	%rd57, %r100, 4;
	add.s64 	%rd22, %rd35, %rd57;
	add.s32 	%r101, %r100, %r73;
	mul.wide.u32 	%rd58, %r101, 4;
	add.s64 	%rd23, %rd35, %rd58;
	mov.b32 	%r149, -1;
	@%p2 bra 	$L__BB25_4;
	ld.param.u32 	%r122, [_Z21calculateBestDistanceILi24EEvPfS0_S0_PiS1_S1_ii_param_7];
	ld.param.u64 	%rd147, [_Z21calculateBestDistanceILi24EEvPfS0_S0_PiS1_S1_ii_param_1];
	ld.param.u64 	%rd145, [_Z21calculateBestDistanceILi24EEvPfS0_S0_PiS1_S1_ii_param_0];
	cvta.to.global.u64 	%rd153, %rd147;
	cvta.to.global.u64 	%rd59, %rd145;
	mov.u32 	%r104, %ctaid.x;
	mov.u32 	%r105, %ntid.x;
	mov.u32 	%r106, %tid.x;
	mad.lo.s32 	%r107, %r104, %r105, %r106;
	mul.wide.u32 	%rd60, %r107, 4;
	add.s64 	%rd61, %rd59, %rd60;
	ld.global.f32 	%f1, [%rd61];
	ld.global.f32 	%f2, [%rd1];
	ld.global.f32 	%f3, [%rd2];
	ld.global.f32 	%f4, [%rd3];
	ld.global.f32 	%f5, [%rd4];
	ld.global.f32 	%f6, [%rd5];
	ld.global.f32 	%f7, [%rd6];
	ld.global.f32 	%f8, [%rd7];
	ld.global.f32 	%f9, [%rd8];
	ld.global.f32 	%f10, [%rd9];
	ld.global.f32 	%f11, [%rd10];
	ld.global.f32 	%f12, [%rd11];
	ld.global.f32 	%f13, [%rd12];
	ld.global.f32 	%f14, [%rd13];
	ld.global.f32 	%f15, [%rd14];
	ld.global.f32 	%f16, [%rd15];
	ld.global.f32 	%f17, [%rd16];
	ld.global.f32 	%f18, [%rd17];
	ld.global.f32 	%f19, [%rd18];
	ld.global.f32 	%f20, [%rd19];
	ld.global.f32 	%f21, [%rd20];
	ld.global.f32 	%f22, [%rd21];
	ld.global.f32 	%f23, [%rd22];
	ld.global.f32 	%f24, [%rd23];
	mul.lo.s32 	%r146, %r122, 3;
	shl.b32 	%r145, %r122, 2;
	mul.lo.s32 	%r144, %r122, 5;
	mul.lo.s32 	%r143, %r122, 6;
	mul.lo.s32 	%r142, %r122, 7;
	shl.b32 	%r141, %r122, 3;
	mul.lo.s32 	%r140, %r122, 9;
	mul.lo.s32 	%r139, %r122, 10;
	mul.lo.s32 	%r138, %r122, 11;
	mul.lo.s32 	%r137, %r122, 12;
	mul.lo.s32 	%r136, %r122, 13;
	mul.lo.s32 	%r135, %r122, 14;
	mul.lo.s32 	%r134, %r122, 15;
	shl.b32 	%r133, %r122, 4;
	mul.lo.s32 	%r132, %r122, 17;
	mul.lo.s32 	%r131, %r122, 18;
	mul.lo.s32 	%r130, %r122, 19;
	mul.lo.s32 	%r129, %r122, 20;
	mul.lo.s32 	%r128, %r122, 21;
	mul.lo.s32 	%r127, %r122, 22;
	mul.lo.s32 	%r126, %r122, 23;
	neg.s32 	%r125, %r122;
	mov.f32 	%f148, 0f7F7FFFFF;
	mov.b32 	%r149, -1;
	mov.b32 	%r147, 0;
$L__BB25_3:
	ld.param.u32 	%r123, [_Z21calculateBestDistanceILi24EEvPfS0_S0_PiS1_S1_ii_param_7];
	ld.param.u64 	%rd148, [_Z21calculateBestDistanceILi24EEvPfS0_S0_PiS1_S1_ii_param_1];
	ld.global.f32 	%f28, [%rd153];
	sub.f32 	%f29, %f1, %f28;
	fma.rn.f32 	%f30, %f29, %f29, 0f00000000;
	mul.wide.u32 	%rd62, %r123, 4;
	add.s64 	%rd63, %rd153, %rd62;
	ld.global.f32 	%f31, [%rd63];
	sub.f32 	%f32, %f2, %f31;
	fma.rn.f32 	%f33, %f32, %f32, %f30;
	shl.b32 	%r108, %r123, 1;
	mul.wide.u32 	%rd64, %r108, 4;
	add.s64 	%rd65, %rd153, %rd64;
	ld.global.f32 	%f34, [%rd65];
	sub.f32 	%f35, %f3, %f34;
	fma.rn.f32 	%f36, %f35, %f35, %f33;
	cvta.to.global.u64 	%rd66, %rd148;
	mul.wide.u32 	%rd67, %r146, 4;
	add.s64 	%rd68, %rd66, %rd67;
	ld.global.f32 	%f37, [%rd68];
	sub.f32 	%f38, %f4, %f37;
	fma.rn.f32 	%f39, %f38, %f38, %f36;
	mul.wide.u32 	%rd69, %r145, 4;
	add.s64 	%rd70, %rd66, %rd69;
	ld.global.f32 	%f40, [%rd70];
	sub.f32 	%f41, %f5, %f40;
	fma.rn.f32 	%f42, %f41, %f41, %f39;
	mul.wide.u32 	%rd71, %r144, 4;
	add.s64 	%rd72, %rd66, %rd71;
	ld.global.f32 	%f43, [%rd72];
	sub.f32 	%f44, %f6, %f43;
	fma.rn.f32 	%f45, %f44, %f44, %f42;
	mul.wide.u32 	%rd73, %r143, 4;
	add.s64 	%rd74, %rd66, %rd73;
	ld.global.f32 	%f46, [%rd74];
	sub.f32 	%f47, %f7, %f46;
	fma.rn.f32 	%f48, %f47, %f47, %f45;
	mul.wide.u32 	%rd75, %r142, 4;
	add.s64 	%rd76, %rd66, %rd75;
	ld.global.f32 	%f49, [%rd76];
	sub.f32 	%f50, %f8, %f49;
	fma.rn.f32 	%f51, %f50, %f50, %f48;
	mul.wide.u32 	%rd77, %r141, 4;
	add.s64 	%rd78, %rd66, %rd77;
	ld.global.f32 	%f52, [%rd78];
	sub.f32 	%f53, %f9, %f52;
	fma.rn.f32 	%f54, %f53, %f53, %f51;
	mul.wide.u32 	%rd79, %r140, 4;
	add.s64 	%rd80, %rd66, %rd79;
	ld.global.f32 	%f55, [%rd80];
	sub.f32 	%f56, %f10, %f55;
	fma.rn.f32 	%f57, %f56, %f56, %f54;
	mul.wide.u32 	%rd81, %r139, 4;
	add.s64 	%rd82, %rd66, %rd81;
	ld.global.f32 	%f58, [%rd82];
	sub.f32 	%f59, %f11, %f58;
	fma.rn.f32 	%f60, %f59, %f59, %f57;
	mul.wide.u32 	%rd83, %r138, 4;
	add.s64 	%rd84, %rd66, %rd83;
	ld.global.f32 	%f61, [%rd84];
	sub.f32 	%f62, %f12, %f61;
	fma.rn.f32 	%f63, %f62, %f62, %f60;
	mul.wide.u32 	%rd85, %r137, 4;
	add.s64 	%rd86, %rd66, %rd85;
	ld.global.f32 	%f64, [%rd86];
	sub.f32 	%f65, %f13, %f64;
	fma.rn.f32 	%f66, %f65, %f65, %f63;
	mul.wide.u32 	%rd87, %r136, 4;
	add.s64 	%rd88, %rd66, %rd87;
	ld.global.f32 	%f67, [%rd88];
	sub.f32 	%f68, %f14, %f67;
	fma.rn.f32 	%f69, %f68, %f68, %f66;
	mul.wide.u32 	%rd89, %r135, 4;
	add.s64 	%rd90, %rd66, %rd89;
	ld.global.f32 	%f70, [%rd90];
	sub.f32 	%f71, %f15, %f70;
	fma.rn.f32 	%f72, %f71, %f71, %f69;
	mul.wide.u32 	%rd91, %r134, 4;
	add.s64 	%rd92, %rd66, %rd91;
	ld.global.f32 	%f73, [%rd92];
	sub.f32 	%f74, %f16, %f73;
	fma.rn.f32 	%f75, %f74, %f74, %f72;
	mul.wide.u32 	%rd93, %r133, 4;
	add.s64 	%rd94, %rd66, %rd93;
	ld.global.f32 	%f76, [%rd94];
	sub.f32 	%f77, %f17, %f76;
	fma.rn.f32 	%f78, %f77, %f77, %f75;
	mul.wide.u32 	%rd95, %r132, 4;
	add.s64 	%rd96, %rd66, %rd95;
	ld.global.f32 	%f79, [%rd96];
	sub.f32 	%f80, %f18, %f79;
	fma.rn.f32 	%f81, %f80, %f80, %f78;
	mul.wide.u32 	%rd97, %r131, 4;
	add.s64 	%rd98, %rd66, %rd97;
	ld.global.f32 	%f82, [%rd98];
	sub.f32 	%f83, %f19, %f82;
	fma.rn.f32 	%f84, %f83, %f83, %f81;
	mul.wide.u32 	%rd99, %r130, 4;
	add.s64 	%rd100, %rd66, %rd99;
	ld.global.f32 	%f85, [%rd100];
	sub.f32 	%f86, %f20, %f85;
	fma.rn.f32 	%f87, %f86, %f86, %f84;
	mul.wide.u32 	%rd101, %r129, 4;
	add.s64 	%rd102, %rd66, %rd101;
	ld.global.f32 	%f88, [%rd102];
	sub.f32 	%f89, %f21, %f88;
	fma.rn.f32 	%f90, %f89, %f89, %f87;
	mul.wide.u32 	%rd103, %r128, 4;
	add.s64 	%rd104, %rd66, %rd103;
	ld.global.f32 	%f91, [%rd104];
	sub.f32 	%f92, %f22, %f91;
	fma.rn.f32 	%f93, %f92, %f92, %f90;
	mul.wide.u32 	%rd105, %r127, 4;
	add.s64 	%rd106, %rd66, %rd105;
	ld.global.f32 	%f94, [%rd106];
	sub.f32 	%f95, %f23, %f94;
	fma.rn.f32 	%f96, %f95, %f95, %f93;
	mul.wide.u32 	%rd107, %r126, 4;
	add.s64 	%rd108, %rd66, %rd107;
	ld.global.f32 	%f97, [%rd108];
	sub.f32 	%f98, %f24, %f97;
	fma.rn.f32 	%f99, %f98, %f98, %f96;
	setp.lt.f32 	%p3, %f99, %f148;
	selp.f32 	%f148, %f99, %f148, %p3;
	selp.b32 	%r149, %r147, %r149, %p3;
	add.s32 	%r147, %r147, 1;
	add.s64 	%rd153, %rd153, 4;
	add.s32 	%r146, %r146, 1;
	add.s32 	%r145, %r145, 1;
	add.s32 	%r144, %r144, 1;
	add.s32 	%r143, %r143, 1;
	add.s32 	%r142, %r142, 1;
	add.s32 	%r141, %r141, 1;
	add.s32 	%r140, %r140, 1;
	add.s32 	%r139, %r139, 1;
	add.s32 	%r138, %r138, 1;
	add.s32 	%r137, %r137, 1;
	add.s32 	%r136, %r136, 1;
	add.s32 	%r135, %r135, 1;
	add.s32 	%r134, %r134, 1;
	add.s32 	%r133, %r133, 1;
	add.s32 	%r132, %r132, 1;
	add.s32 	%r131, %r131, 1;
	add.s32 	%r130, %r130, 1;
	add.s32 	%r129, %r129, 1;
	add.s32 	%r128, %r128, 1;
	add.s32 	%r127, %r127, 1;
	add.s32 	%r126, %r126, 1;
	add.s32 	%r125, %r125, 1;
	setp.ne.s32 	%p4, %r125, 0;
	@%p4 bra 	$L__BB25_3;
$L__BB25_4:
	ld.param.u64 	%rd152, [_Z21calculateBestDistanceILi24EEvPfS0_S0_PiS1_S1_ii_param_5];
	ld.param.u64 	%rd150, [_Z21calculateBestDistanceILi24EEvPfS0_S0_PiS1_S1_ii_param_3];
	mov.u32 	%r109, %ctaid.x;
	mov.u32 	%r110, %ntid.x;
	mov.u32 	%r111, %tid.x;
	mad.lo.s32 	%r112, %r109, %r110, %r111;
	cvta.to.global.u64 	%rd109, %rd152;
	mul.wide.u32 	%rd110, %r112, 4;
	add.s64 	%rd27, %rd109, %rd110;
	mov.b32 	%r113, 0;
	st.global.u32 	[%rd27], %r113;
	cvta.to.global.u64 	%rd111, %rd150;
	add.s64 	%rd28, %rd111, %rd110;
	ld.global.u32 	%r114, [%rd28];
	setp.eq.s32 	%p5, %r114, %r149;
	@%p5 bra 	$L__BB25_6;
	st.global.u32 	[%rd28], %r149;
	mov.b32 	%r115, 1;
	st.global.u32 	[%rd27], %r115;
$L__BB25_6:
	ld.param.u32 	%r124, [_Z21calculateBestDistanceILi24EEvPfS0_S0_PiS1_S1_ii_param_7];
	ld.param.u64 	%rd151, [_Z21calculateBestDistanceILi24EEvPfS0_S0_PiS1_S1_ii_param_4];
	ld.param.u64 	%rd149, [_Z21calculateBestDistanceILi24EEvPfS0_S0_PiS1_S1_ii_param_2];
	ld.param.u64 	%rd146, [_Z21calculateBestDistanceILi24EEvPfS0_S0_PiS1_S1_ii_param_0];
	cvta.to.global.u64 	%rd112, %rd151;
	mul.wide.s32 	%rd113, %r149, 4;
	add.s64 	%rd114, %rd112, %rd113;
	atom.global.add.u32 	%r116, [%rd114], 1;
	cvta.to.global.u64 	%rd115, %rd149;
	add.s64 	%rd116, %rd115, %rd113;
	cvta.to.global.u64 	%rd117, %rd146;
	add.s64 	%rd119, %rd117, %rd110;
	ld.global.f32 	%f100, [%rd119];
	atom.global.add.f32 	%f101, [%rd116], %f100;
	mul.wide.s32 	%rd120, %r124, 4;
	add.s64 	%rd121, %rd116, %rd120;
	ld.global.f32 	%f102, [%rd1];
	atom.global.add.f32 	%f103, [%rd121], %f102;
	add.s64 	%rd122, %rd121, %rd120;
	ld.global.f32 	%f104, [%rd2];
	atom.global.add.f32 	%f105, [%rd122], %f104;
	add.s64 	%rd123, %rd122, %rd120;
	ld.global.f32 	%f106, [%rd3];
	atom.global.add.f32 	%f107, [%rd123], %f106;
	add.s64 	%rd124, %rd123, %rd120;
	ld.global.f32 	%f108, [%rd4];
	atom.global.add.f32 	%f109, [%rd124], %f108;
	add.s64 	%rd125, %rd124, %rd120;
	ld.global.f32 	%f110, [%rd5];
	atom.global.add.f32 	%f111, [%rd125], %f110;
	add.s64 	%rd126, %rd125, %rd120;
	ld.global.f32 	%f112, [%rd6];
	atom.global.add.f32 	%f113, [%rd126], %f112;
	add.s64 	%rd127, %rd126, %rd120;
	ld.global.f32 	%f114, [%rd7];
	atom.global.add.f32 	%f115, [%rd127], %f114;
	add.s64 	%rd128, %rd127, %rd120;
	ld.global.f32 	%f116, [%rd8];
	atom.global.add.f32 	%f117, [%rd128], %f116;
	add.s64 	%rd129, %rd128, %rd120;
	ld.global.f32 	%f118, [%rd9];
	atom.global.add.f32 	%f119, [%rd129], %f118;
	add.s64 	%rd130, %rd129, %rd120;
	ld.global.f32 	%f120, [%rd10];
	atom.global.add.f32 	%f121, [%rd130], %f120;
	add.s64 	%rd131, %rd130, %rd120;
	ld.global.f32 	%f122, [%rd11];
	atom.global.add.f32 	%f123, [%rd131], %f122;
	add.s64 	%rd132, %rd131, %rd120;
	ld.global.f32 	%f124, [%rd12];
	atom.global.add.f32 	%f125, [%rd132], %f124;
	add.s64 	%rd133, %rd132, %rd120;
	ld.global.f32 	%f126, [%rd13];
	atom.global.add.f32 	%f127, [%rd133], %f126;
	add.s64 	%rd134, %rd133, %rd120;
	ld.global.f32 	%f128, [%rd14];
	atom.global.add.f32 	%f129, [%rd134], %f128;
	add.s64 	%rd135, %rd134, %rd120;
	ld.global.f32 	%f130, [%rd15];
	atom.global.add.f32 	%f131, [%rd135], %f130;
	add.s64 	%rd136, %rd135, %rd120;
	ld.global.f32 	%f132, [%rd16];
	atom.global.add.f32 	%f133, [%rd136], %f132;
	add.s64 	%rd137, %rd136, %rd120;
	ld.global.f32 	%f134, [%rd17];
	atom.global.add.f32 	%f135, [%rd137], %f134;
	add.s64 	%rd138, %rd137, %rd120;
	ld.global.f32 	%f136, [%rd18];
	atom.global.add.f32 	%f137, [%rd138], %f136;
	add.s64 	%rd139, %rd138, %rd120;
	ld.global.f32 	%f138, [%rd19];
	atom.global.add.f32 	%f139, [%rd139], %f138;
	add.s64 	%rd140, %rd139, %rd120;
	ld.global.f32 	%f140, [%rd20];
	atom.global.add.f32 	%f141, [%rd140], %f140;
	add.s64 	%rd141, %rd140, %rd120;
	ld.global.f32 	%f142, [%rd21];
	atom.global.add.f32 	%f143, [%rd141], %f142;
	add.s64 	%rd142, %rd141, %rd120;
	ld.global.f32 	%f144, [%rd22];
	atom.global.add.f32 	%f145, [%rd142], %f144;
	add.s64 	%rd143, %rd142, %rd120;
	ld.global.f32 	%f146, [%rd23];
	atom.global.add.f32 	%f147, [%rd143], %f146;
$L__BB25_7:
	ret;

}
	// .globl	_Z21calculateBestDistanceILi25EEvPfS0_S0_PiS1_S1_ii
.visible .entry _Z21calculateBestDistanceILi25EEvPfS0_S0_PiS1_S1_ii(
	.param .u64 .ptr .align 1 _Z21calculateBestDistanceILi25EEvPfS0_S0_PiS1_S1_ii_param_0,
	.param .u64 .ptr .align 1 _Z21calculateBestDistanceILi25EEvPfS0_S0_PiS1_S1_ii_param_1,
	.param .u64 .ptr .align 1 _Z21calculateBestDistanceILi25EEvPfS0_S0_PiS1_S1_ii_param_2,
	.param .u64 .ptr .align 1 _Z21calculateBestDistanceILi25EEvPfS0_S0_PiS1_S1_ii_param_3,
	.param .u64 .ptr .align 1 _Z21calculateBestDistanceILi25EEvPfS0_S0_PiS1_S1_ii_param_4,
	.param .u64 .ptr .align 1 _Z21calculateBestDistanceILi25EEvPfS0_S0_PiS1_S1_ii_param_5,
	.param .u32 _Z21calculateBestDistanceILi25EEvPfS0_S0_PiS1_S1_ii_param_6,
	.param .u32 _Z21calculateBestDistanceILi25EEvPfS0_S0_PiS1_S1_ii_param_7
)
{
	.reg .pred 	%p<6>;
	.reg .b32 	%r<155>;
	.reg .b32 	%f<155>;
	.reg .b64 	%rd<159>;

	ld.param.u32 	%r76, [_Z21calculateBestDistanceILi25EEvPfS0_S0_PiS1_S1_ii_param_6];
	mov.u32 	%r78, %tid.x;
	mov.u32 	%r79, %ctaid.x;
	mov.u32 	%r80, %ntid.x;
	mad.lo.s32 	%r1, %r79, %r80, %r78;
	setp.ge.u32 	%p1, %r1, %r76;
	@%p1 bra 	$L__BB26_7;
	ld.param.u32 	%r125, [_Z21calculateBestDistanceILi25EEvPfS0_S0_PiS1_S1_ii_param_7];
	ld.param.u64 	%rd149, [_Z21calculateBestDistanceILi25EEvPfS0_S0_PiS1_S1_ii_param_0];
	cvta.to.global.u64 	%rd36, %rd149;
	setp.lt.s32 	%p2, %r125, 1;
	add.s32 	%r82, %r76, %r1;
	mul.wide.u32 	%rd37, %r82, 4;
	add.s64 	%rd1, %rd36, %rd37;
	add.s32 	%r83, %r82, %r76;
	mul.wide.u32 	%rd38, %r83, 4;
	add.s64 	%rd2, %rd36, %rd38;
	add.s32 	%r84, %r83, %r76;
	mul.wide.u32 	%rd39, %r84, 4;
	add.s64 	%rd3, %rd36, %rd39;
	add.s32 	%r85, %r84, %r76;
	mul.wide.u32 	%rd40, %r85, 4;
	add.s64 	%rd4, %rd36, %rd40;
	add.s32 	%r86, %r85, %r76;
	mul.wide.u32 	%rd41, %r86, 4;
	add.s64 	%rd5, %rd36, %rd41;
	add.s32 	%r87, %r86, %r76;
	mul.wide.u32 	%rd42, %r87, 4;
	add.s64 	%rd6, %rd36, %rd42;
	add.s32 	%r88, %r87, %r76;
	mul.wide.u32 	%rd43, %r88, 4;
	add.s64 	%rd7, %rd36, %rd43;
	add.s32 	%r89, %r88, %r76;
	mul.wide.u32 	%rd44, %r89, 4;
	add.s64 	%rd8, %rd36, %rd44;
	add.s32 	%r90, %r89, %r76;
	mul.wide.u32 	%rd45, %r90, 4;
	add.s64 	%rd9, %rd36, %rd45;
	add.s32 	%r91, %r90, %r76;
	mul.wide.u32 	%rd46, %r91, 4;
	add.s64 	%rd10, %rd36, %rd46;
	add.s32 	%r92, %r91, %r76;
	mul.wide.u32 	%rd47, %r92, 4;
	add.s64 	%rd11, %rd36, %rd47;
	add.s32 	%r93, %r92, %r76;
	mul.wide.u32 	%rd48, %r93, 4;
	add.s64 	%rd12, %rd36, %rd48;
	add.s32 	%r94, %r93, %r76;
	mul.wide.u32 	%rd49, %r94, 4;
	add.s64 	%rd13, %rd36, %rd49;
	add.s32 	%r95, %r94, %r76;
	mul.wide.u32 	%rd50, %r95, 4;
	add.s64 	%rd14, %rd36, %rd50;
	add.s32 	%r96, %r95, %r76;
	mul.wide.u32 	%rd51, %r96, 4;
	add.s64 	%rd15, %rd36, %rd51;
	add.s32 	%r97, %r96, %r76;
	mul.wide.u32 	%rd52, %r97, 4;
	add.s64 	%rd16, %rd36, %rd52;
	add.s32 	%r98, %r97, %r76;
	mul.wide.u32 	%rd53, %r98, 4;
	add.s64 	%rd17, %rd36, %rd53;
	add.s32 	%r99, %r98, %r76;
	mul.wide.u32 	%rd54, %r99, 4;
	add.s64 	%rd18, %rd36, %rd54;
	add.s32 	%r100, %r99, %r76;
	mul.wide.u32 	%rd55, %r100, 4;
	add.s64 	%rd19, %rd36, %rd55;
	add.s32 	%r101, %r100, %r76;
	mul.wide.u32 	%rd56, %r101, 4;
	add.s64 	%rd20, %rd36, %rd56;
	add.s32 	%r102, %r101, %r76;
	mul.wide.u32 	%rd57, %r102, 4;
	add.s64 	%rd21, %rd36, %rd57;
	add.s32 	%r103, %r102, %r76;
	mul.wide.u32 	%rd58, %r103, 4;
	add.s64 	%rd22, %rd36, %rd58;
	add.s32 	%r104, %r103, %r76;
	mul.wide.u32 	%rd59, %r104, 4;
	add.s64 	%rd23, %rd36, %rd59;
	add.s32 	%r105, %r104, %r76;
	mul.wide.u32 	%rd60, %r105, 4;
	add.s64 	%rd24, %rd36, %rd60;
	mov.b32 	%r154, -1;
	@%p2 bra 	$L__BB26_4;
	ld.param.u32 	%r126, [_Z21calculateBestDistanceILi25EEvPfS0_S0_PiS1_S1_ii_param_7];
	ld.param.u64 	%rd152, [_Z21calculateBestDistanceILi25EEvPfS0_S0_PiS1_S1_ii_param_1];
	ld.param.u64 	%rd150, [_Z21calculateBestDistanceILi25EEvPfS0_S0_PiS1_S1_ii_param_0];
	cvta.to.global.u64 	%rd158, %rd152;
	cvta.to.global.u64 	%rd61, %rd150;
	mov.u32 	%r108, %ctaid.x;
	mov.u32 	%r109, %ntid.x;
	mov.u32 	%r110, %tid.x;
	mad.lo.s32 	%r111, %r108, %r109, %r110;
	mul.wide.u32 	%rd62, %r111, 4;
	add.s64 	%rd63, %rd61, %rd62;
	ld.global.f32 	%f1, [%rd63];
	ld.global.f32 	%f2, [%rd1];
	ld.global.f32 	%f3, [%rd2];
	ld.global.f32 	%f4, [%rd3];
	ld.global.f32 	%f5, [%rd4];
	ld.global.f32 	%f6, [%rd5];
	ld.global.f32 	%f7, [%rd6];
	ld.global.f32 	%f8, [%rd7];
	ld.global.f32 	%f9, [%rd8];
	ld.global.f32 	%f10, [%rd9];
	ld.global.f32 	%f11, [%rd10];
	ld.global.f32 	%f12, [%rd11];
	ld.global.f32 	%f13, [%rd12];
	ld.global.f32 	%f14, [%rd13];
	ld.global.f32 	%f15, [%rd14];
	ld.global.f32 	%f16, [%rd15];
	ld.global.f32 	%f17, [%rd16];
	ld.global.f32 	%f18, [%rd17];
	ld.global.f32 	%f19, [%rd18];
	ld.global.f32 	%f20, [%rd19];
	ld.global.f32 	%f21, [%rd20];
	ld.global.f32 	%f22, [%rd21];
	ld.global.f32 	%f23, [%rd22];
	ld.global.f32 	%f24, [%rd23];
	ld.global.f32 	%f25, [%rd24];
	mul.lo.s32 	%r151, %r126, 3;
	shl.b32 	%r150, %r126, 2;
	mul.lo.s32 	%r149, %r126, 5;
	mul.lo.s32 	%r148, %r126, 6;
	mul.lo.s32 	%r147, %r126, 7;
	shl.b32 	%r146, %r126, 3;
	mul.lo.s32 	%r145, %r126, 9;
	mul.lo.s32 	%r144, %r126, 10;
	mul.lo.s32 	%r143, %r126, 11;
	mul.lo.s32 	%r142, %r126, 12;
	mul.lo.s32 	%r141, %r126, 13;
	mul.lo.s32 	%r140, %r126, 14;
	mul.lo.s32 	%r139, %r126, 15;
	shl.b32 	%r138, %r126, 4;
	mul.lo.s32 	%r137, %r126, 17;
	mul.lo.s32 	%r136, %r126, 18;
	mul.lo.s32 	%r135, %r126, 19;
	mul.lo.s32 	%r134, %r126, 20;
	mul.lo.s32 	%r133, %r126, 21;
	mul.lo.s32 	%r132, %r126, 22;
	mul.lo.s32 	%r131, %r126, 23;
	mul.lo.s32 	%r130, %r126, 24;
	neg.s32 	%r129, %r126;
	mov.f32 	%f154, 0f7F7FFFFF;
	mov.b32 	%r154, -1;
	mov.b32 	%r152, 0;
$L__BB26_3:
	ld.param.u32 	%r127, [_Z21calculateBestDistanceILi25EEvPfS0_S0_PiS1_S1_ii_param_7];
	ld.param.u64 	%rd153, [_Z21calculateBestDistanceILi25EEvPfS0_S0_PiS1_S1_ii_param_1];
	ld.global.f32 	%f29, [%rd158];
	sub.f32 	%f30, %f1, %f29;
	fma.rn.f32 	%f31, %f30, %f30, 0f00000000;
	mul.wide.u32 	%rd64, %r127, 4;
	add.s64 	%rd65, %rd158, %rd64;
	ld.global.f32 	%f32, [%rd65];
	sub.f32 	%f33, %f2, %f32;
	fma.rn.f32 	%f34, %f33, %f33, %f31;
	shl.b32 	%r112, %r127, 1;
	mul.wide.u32 	%rd66, %r112, 4;
	add.s64 	%rd67, %rd158, %rd66;
	ld.global.f32 	%f35, [%rd67];
	sub.f32 	%f36, %f3, %f35;
	fma.rn.f32 	%f37, %f36, %f36, %f34;
	cvta.to.global.u64 	%rd68, %rd153;
	mul.wide.u32 	%rd69, %r151, 4;
	add.s64 	%rd70, %rd68, %rd69;
	ld.global.f32 	%f38, [%rd70];
	sub.f32 	%f39, %f4, %f38;
	fma.rn.f32 	%f40, %f39, %f39, %f37;
	mul.wide.u32 	%rd71, %r150, 4;
	add.s64 	%rd72, %rd68, %rd71;
	ld.global.f32 	%f41, [%rd72];
	sub.f32 	%f42, %f5, %f41;
	fma.rn.f32 	%f43, %f42, %f42, %f40;
	mul.wide.u32 	%rd73, %r149, 4;
	add.s64 	%rd74, %rd68, %rd73;
	ld.global.f32 	%f44, [%rd74];
	sub.f32 	%f45, %f6, %f44;
	fma.rn.f32 	%f46, %f45, %f45, %f43;
	mul.wide.u32 	%rd75, %r148, 4;
	add.s64 	%rd76, %rd68, %rd75;
	ld.global.f32 	%f47, [%rd76];
	sub.f32 	%f48, %f7, %f47;
	fma.rn.f32 	%f49, %f48, %f48, %f46;
	mul.wide.u32 	%rd77, %r147, 4;
	add.s64 	%rd78, %rd68, %rd77;
	ld.global.f32 	%f50, [%rd78];
	sub.f32 	%f51, %f8, %f50;
	fma.rn.f32 	%f52, %f51, %f51, %f49;
	mul.wide.u32 	%rd79, %r146, 4;
	add.s64 	%rd80, %rd68, %rd79;
	ld.global.f32 	%f53, [%rd80];
	sub.f32 	%f54, %f9, %f53;
	fma.rn.f32 	%f55, %f54, %f54, %f52;
	mul.wide.u32 	%rd81, %r145, 4;
	add.s64 	%rd82, %rd68, %rd81;
	ld.global.f32 	%f56, [%rd82];
	sub.f32 	%f57, %f10, %f56;
	fma.rn.f32 	%f58, %f57, %f57, %f55;
	mul.wide.u32 	%rd83, %r144, 4;
	add.s64 	%rd84, %rd68, %rd83;
	ld.global.f32 	%f59, [%rd84];
	sub.f32 	%f60, %f11, %f59;
	fma.rn.f32 	%f61, %f60, %f60, %f58;
	mul.wide.u32 	%rd85, %r143, 4;
	add.s64 	%rd86, %rd68, %rd85;
	ld.global.f32 	%f62, [%rd86];
	sub.f32 	%f63, %f12, %f62;
	fma.rn.f32 	%f64, %f63, %f63, %f61;
	mul.wide.u32 	%rd87, %r142, 4;
	add.s64 	%rd88, %rd68, %rd87;
	ld.global.f32 	%f65, [%rd88];
	sub.f32 	%f66, %f13, %f65;
	fma.rn.f32 	%f67, %f66, %f66, %f64;
	mul.wide.u32 	%rd89, %r141, 4;
	add.s64 	%rd90, %rd68, %rd89;
	ld.global.f32 	%f68, [%rd90];
	sub.f32 	%f69, %f14, %f68;
	fma.rn.f32 	%f70, %f69, %f69, %f67;
	mul.wide.u32 	%rd91, %r140, 4;
	add.s64 	%rd92, %rd68, %rd91;
	ld.global.f32 	%f71, [%rd92];
	sub.f32 	%f72, %f15, %f71;
	fma.rn.f32 	%f73, %f72, %f72, %f70;
	mul.wide.u32 	%rd93, %r139, 4;
	add.s64 	%rd94, %rd68, %rd93;
	ld.global.f32 	%f74, [%rd94];
	sub.f32 	%f75, %f16, %f74;
	fma.rn.f32 	%f76, %f75, %f75, %f73;
	mul.wide.u32 	%rd95, %r138, 4;
	add.s64 	%rd96, %rd68, %rd95;
	ld.global.f32 	%f77, [%rd96];
	sub.f32 	%f78, %f17, %f77;
	fma.rn.f32 	%f79, %f78, %f78, %f76;
	mul.wide.u32 	%rd97, %r137, 4;
	add.s64 	%rd98, %rd68, %rd97;
	ld.global.f32 	%f80, [%rd98];
	sub.f32 	%f81, %f18, %f80;
	fma.rn.f32 	%f82, %f81, %f81, %f79;
	mul.wide.u32 	%rd99, %r136, 4;
	add.s64 	%rd100, %rd68, %rd99;
	ld.global.f32 	%f83, [%rd100];
	sub.f32 	%f84, %f19, %f83;
	fma.rn.f32 	%f85, %f84, %f84, %f82;
	mul.wide.u32 	%rd101, %r135, 4;
	add.s64 	%rd102, %rd68, %rd101;
	ld.global.f32 	%f86, [%rd102];
	sub.f32 	%f87, %f20, %f86;
	fma.rn.f32 	%f88, %f87, %f87, %f85;
	mul.wide.u32 	%rd103, %r134, 4;
	add.s64 	%rd104, %rd68, %rd103;
	ld.global.f32 	%f89, [%rd104];
	sub.f32 	%f90, %f21, %f89;
	fma.rn.f32 	%f91, %f90, %f90, %f88;
	mul.wide.u32 	%rd105, %r133, 4;
	add.s64 	%rd106, %rd68, %rd105;
	ld.global.f32 	%f92, [%rd106];
	sub.f32 	%f93, %f22, %f92;
	fma.rn.f32 	%f94, %f93, %f93, %f91;
	mul.wide.u32 	%rd107, %r132, 4;
	add.s64 	%rd108, %rd68, %rd107;
	ld.global.f32 	%f95, [%rd108];
	sub.f32 	%f96, %f23, %f95;
	fma.rn.f32 	%f97, %f96, %f96, %f94;
	mul.wide.u32 	%rd109, %r131, 4;
	add.s64 	%rd110, %rd68, %rd109;
	ld.global.f32 	%f98, [%rd110];
	sub.f32 	%f99, %f24, %f98;
	fma.rn.f32 	%f100, %f99, %f99, %f97;
	mul.wide.u32 	%rd111, %r130, 4;
	add.s64 	%rd112, %rd68, %rd111;
	ld.global.f32 	%f101, [%rd112];
	sub.f32 	%f102, %f25, %f101;
	fma.rn.f32 	%f103, %f102, %f102, %f100;
	setp.lt.f32 	%p3, %f103, %f154;
	selp.f32 	%f154, %f103, %f154, %p3;
	selp.b32 	%r154, %r152, %r154, %p3;
	add.s32 	%r152, %r152, 1;
	add.s64 	%rd158, %rd158, 4;
	add.s32 	%r151, %r151, 1;
	add.s32 	%r150, %r150, 1;
	add.s32 	%r149, %r149, 1;
	add.s32 	%r148, %r148, 1;
	add.s32 	%r147, %r147, 1;
	add.s32 	%r146, %r146, 1;
	add.s32 	%r145, %r145, 1;
	add.s32 	%r144, %r144, 1;
	add.s32 	%r143, %r143, 1;
	add.s32 	%r142, %r142, 1;
	add.s32 	%r141, %r141, 1;
	add.s32 	%r140, %r140, 1;
	add.s32 	%r139, %r139, 1;
	add.s32 	%r138, %r138, 1;
	add.s32 	%r137, %r137, 1;
	add.s32 	%r136, %r136, 1;
	add.s32 	%r135, %r135, 1;
	add.s32 	%r134, %r134, 1;
	add.s32 	%r133, %r133, 1;
	add.s32 	%r132, %r132, 1;
	add.s32 	%r131, %r131, 1;
	add.s32 	%r130, %r130, 1;
	add.s32 	%r129, %r129, 1;
	setp.ne.s32 	%p4, %r129, 0;
	@%p4 bra 	$L__BB26_3;
$L__BB26_4:
	ld.param.u64 	%rd157, [_Z21calculateBestDistanceILi25EEvPfS0_S0_PiS1_S1_ii_param_5];
	ld.param.u64 	%rd155, [_Z21calculateBestDistanceILi25EEvPfS0_S0_PiS1_S1_ii_param_3];
	mov.u32 	%r113, %ctaid.x;
	mov.u32 	%r114, %ntid.x;
	mov.u32 	%r115, %tid.x;
	mad.lo.s32 	%r116, %r113, %r114, %r115;
	cvta.to.global.u64 	%rd113, %rd157;
	mul.wide.u32 	%rd114, %r116, 4;
	add.s64 	%rd28, %rd113, %rd114;
	mov.b32 	%r117, 0;
	st.global.u32 	[%rd28], %r117;
	cvta.to.global.u64 	%rd115, %rd155;
	add.s64 	%rd29, %rd115, %rd114;
	ld.global.u32 	%r118, [%rd29];
	setp.eq.s32 	%p5, %r118, %r154;
	@%p5 bra 	$L__BB26_6;
	st.global.u32 	[%rd29], %r154;
	mov.b32 	%r119, 1;
	st.global.u32 	[%rd28], %r119;
$L__BB26_6:
	ld.param.u32 	%r128, [_Z21calculateBestDistanceILi25EEvPfS0_S0_PiS1_S1_ii_param_7];
	ld.param.u64 	%rd156, [_Z21calculateBestDistanceILi25EEvPfS0_S0_PiS1_S1_ii_param_4];
	ld.param.u64 	%rd154, [_Z21calculateBestDistanceILi25EEvPfS0_S0_PiS1_S1_ii_param_2];
	ld.param.u64 	%rd151, [_Z21calculateBestDistanceILi25EEvPfS0_S0_PiS1_S1_ii_param_0];
	cvta.to.global.u64 	%rd116, %rd156;
	mul.wide.s32 	%rd117, %r154, 4;
	add.s64 	%rd118, %rd116, %rd117;
	atom.global.add.u32 	%r120, [%rd118], 1;
	cvta.to.global.u64 	%rd119, %rd154;
	add.s64 	%rd120, %rd119, %rd117;
	cvta.to.global.u64 	%rd121, %rd151;
	add.s64 	%rd123, %rd121, %rd114;
	ld.global.f32 	%f104, [%rd123];
	atom.global.add.f32 	%f105, [%rd120], %f104;
	mul.wide.s32 	%rd124, %r128, 4;
	add.s64 	%rd125, %rd120, %rd124;
	ld.global.f32 	%f106, [%rd1];
	atom.global.add.f32 	%f107, [%rd125], %f106;
	add.s64 	%rd126, %rd125, %rd124;
	ld.global.f32 	%f108, [%rd2];
	atom.global.add.f32 	%f109, [%rd126], %f108;
	add.s64 	%rd127, %rd126, %rd124;
	ld.global.f32 	%f110, [%rd3];
	atom.global.add.f32 	%f111, [%rd127], %f110;
	add.s64 	%rd128, %rd127, %rd124;
	ld.global.f32 	%f112, [%rd4];
	atom.global.add.f32 	%f113, [%rd128], %f112;
	add.s64 	%rd129, %rd128, %rd124;
	ld.global.f32 	%f114, [%rd5];
	atom.global.add.f32 	%f115, [%rd129], %f114;
	add.s64 	%rd130, %rd129, %rd124;
	ld.global.f32 	%f116, [%rd6];
	atom.global.add.f32 	%f117, [%rd130], %f116;
	add.s64 	%rd131, %rd130, %rd124;
	ld.global.f32 	%f118, [%rd7];
	atom.global.add.f32 	%f119, [%rd131], %f118;
	add.s64 	%rd132, %rd131, %rd124;
	ld.global.f32 	%f120, [%rd8];
	atom.global.add.f32 	%f121, [%rd132], %f120;
	add.s64 	%rd133, %rd132, %rd124;
	ld.global.f32 	%f122, [%rd9];
	atom.global.add.f32 	%f123, [%rd133], %f122;
	add.s64 	%rd134, %rd133, %rd124;
	ld.global.f32 	%f124, [%rd10];
	atom.global.add.f32 	%f125, [%rd134], %f124;
	add.s64 	%rd135, %rd134, %rd124;
	ld.global.f32 	%f126, [%rd11];
	atom.global.add.f32 	%f127, [%rd135], %f126;
	add.s64 	%rd136, %rd135, %rd124;
	ld.global.f32 	%f128, [%rd12];
	atom.global.add.f32 	%f129, [%rd136], %f128;
	add.s64 	%rd137, %rd136, %rd124;
	ld.global.f32 	%f130, [%rd13];
	atom.global.add.f32 	%f131, [%rd137], %f130;
	add.s64 	%rd138, %rd137, %rd124;
	ld.global.f32 	%f132, [%rd14];
	atom.global.add.f32 	%f133, [%rd138], %f132;
	add.s64 	%rd139, %rd138, %rd124;
	ld.global.f32 	%f134, [%rd15];
	atom.global.add.f32 	%f135, [%rd139], %f134;
	add.s64 	%rd140, %rd139, %rd124;
	ld.global.f32 	%f136, [%rd16];
	atom.global.add.f32 	%f137, [%rd140], %f136;
	add.s64 	%rd141, %rd140, %rd124;
	ld.global.f32 	%f138, [%rd17];
	atom.global.add.f32 	%f139, [%rd141], %f138;
	add.s64 	%rd142, %rd141, %rd124;
	ld.global.f32 	%f140, [%rd18];
	atom.global.add.f32 	%f141, [%rd142], %f140;
	add.s64 	%rd143, %rd142, %rd124;
	ld.global.f32 	%f142, [%rd19];
	atom.global.add.f32 	%f143, [%rd143], %f142;
	add.s64 	%rd144, %rd143, %rd124;
	ld.global.f32 	%f144, [%rd20];
	atom.global.add.f32 	%f145, [%rd144], %f144;
	add.s64 	%rd145, %rd144, %rd124;
	ld.global.f32 	%f146, [%rd21];
	atom.global.add.f32 	%f147, [%rd145], %f146;
	add.s64 	%rd146, %rd145, %rd124;
	ld.global.f32 	%f148, [%rd22];
	atom.global.add.f32 	%f149, [%rd146], %f148;
	add.s64 	%rd147, %rd146, %rd124;
	ld.global.f32 	%f150, [%rd23];
	atom.global.add.f32 	%f151, [%rd147], %f150;
	add.s64 	%rd148, %rd147, %rd124;
	ld.global.f32 	%f152, [%rd24];
	atom.global.add.f32 	%f153, [%rd148], %f152;
$L__BB26_7:
	ret;

}
	// .globl	_Z21calculateBestDistanceILi26EEvPfS0_S0_PiS1_S1_ii
.visible .entry _Z21calculateBestDistanceILi26EEvPfS0_S0_PiS1_S1_ii(
	.param .u64 .ptr .align 1 _Z21calculateBestDistanceILi26EEvPfS0_S0_PiS1_S1_ii_param_0,
	.param .u64 .ptr .align 1 _Z21calculateBestDistanceILi26EEvPfS0_S0_PiS1_S1_ii_param_1,
	.param .u64 .ptr .align 1 _Z21calculateBestDistanceILi26EEvPfS0_S0_PiS1_S1_ii_param_2,
	.param .u64 .ptr .align 1 _Z21calculateBestDistanceILi26EEvPfS0_S0_PiS1_S1_ii_param_3,
	.param .u64 .ptr .align 1 _Z21calculateBestDistanceILi26EEvPfS0_S0_PiS1_S1_ii_param_4,
	.param .u64 .ptr .align 1 _Z21calculateBestDistanceILi26EEvPfS0_S0_PiS1_S1_ii_param_5,
	.param .u32 _Z21calculateBestDistanceILi26EEvPfS0_S0_PiS1_S1_ii_param_6,
	.param .u32 _Z21calculateBestDistanceILi26EEvPfS0_S0_PiS1_S1_ii_param_7
)
{
	.reg .pred 	%p<6>;
	.reg .b32 	%r<160>;
	.reg .b32 	%f<161>;
	.reg .b64 	%rd<164>;

	ld.param.u32 	%r79, [_Z21calculateBestDistanceILi26EEvPfS0_S0_PiS1_S1_ii_param_6];
	mov.u32 	%r81, %tid.x;
	mov.u32 	%r82, %ctaid.x;
	mov.u32 	%r83, %ntid.x;
	mad.lo.s32 	%r1, %r82, %r83, %r81;
	setp.ge.u32 	%p1, %r1, %r79;
	@%p1 bra 	$L__BB27_7;
	ld.param.u32 	%r129, [_Z21calculateBestDistanceILi26EEvPfS0_S0_PiS1_S1_ii_param_7];
	ld.param.u64 	%rd154, [_Z21calculateBestDistanceILi26EEvPfS0_S0_PiS1_S1_ii_param_0];
	cvta.to.global.u64 	%rd37, %rd154;
	setp.lt.s32 	%p2, %r129, 1;
	add.s32 	%r85, %r79, %r1;
	mul.wide.u32 	%rd38, %r85, 4;
	add.s64 	%rd1, %rd37, %rd38;
	add.s32 	%r86, %r85, %r79;
	mul.wide.u32 	%rd39, %r86, 4;
	add.s64 	%rd2, %rd37, %rd39;
	add.s32 	%r87, %r86, %r79;
	mul.wide.u32 	%rd40, %r87, 4;
	add.s64 	%rd3, %rd37, %rd40;
	add.s32 	%r88, %r87, %r79;
	mul.wide.u32 	%rd41, %r88, 4;
	add.s64 	%rd4, %rd37, %rd41;
	add.s32 	%r89, %r88, %r79;
	mul.wide.u32 	%rd42, %r89, 4;
	add.s64 	%rd5, %rd37, %rd42;
	add.s32 	%r90, %r89, %r79;
	mul.wide.u32 	%rd43, %r90, 4;
	add.s64 	%rd6, %rd37, %rd43;
	add.s32 	%r91, %r90, %r79;
	mul.wide.u32 	%rd44, %r91, 4;
	add.s64 	%rd7, %rd37, %rd44;
	add.s32 	%r92, %r91, %r79;
	mul.wide.u32 	%rd45, %r92, 4;
	add.s64 	%rd8, %rd37, %rd45;
	add.s32 	%r93, %r92, %r79;
	mul.wide.u32 	%rd46, %r93, 4;
	add.s64 	%rd9, %rd37, %rd46;
	add.s32 	%r94, %r93, %r79;
	mul.wide.u32 	%rd47, %r94, 4;
	add.s64 	%rd10, %rd37, %rd47;
	add.s32 	%r95, %r94, %r79;
	mul.wide.u32 	%rd48, %r95, 4;
	add.s64 	%rd11, %rd37, %rd48;
	add.s32 	%r96, %r95, %r79;
	mul.wide.u32 	%rd49, %r96, 4;
	add.s64 	%rd12, %rd37, %rd49;
	add.s32 	%r97, %r96, %r79;
	mul.wide.u32 	%rd50, %r97, 4;
	add.s64 	%rd13, %rd37, %rd50;
	add.s32 	%r98, %r97, %r79;
	mul.wide.u32 	%rd51, %r98, 4;
	add.s64 	%rd14, %rd37, %rd51;
	add.s32 	%r99, %r98, %r79;
	mul.wide.u32 	%rd52, %r99, 4;
	add.s64 	%rd15, %rd37, %rd52;
	add.s32 	%r100, %r99, %r79;
	mul.wide.u32 	%rd53, %r100, 4;
	add.s64 	%rd16, %rd37, %rd53;
	add.s32 	%r101, %r100, %r79;
	mul.wide.u32 	%rd54, %r101, 4;
	add.s64 	%rd17, %rd37, %rd54;
	add.s32 	%r102, %r101, %r79;
	mul.wide.u32 	%rd55, %r102, 4;
	add.s64 	%rd18, %rd37, %rd55;
	add.s32 	%r103, %r102, %r79;
	mul.wide.u32 	%rd56, %r103, 4;
	add.s64 	%rd19, %rd37, %rd56;
	add.s32 	%r104, %r103, %r79;
	mul.wide.u32 	%rd57, %r104, 4;
	add.s64 	%rd20, %rd37, %rd57;
	add.s32 	%r105, %r104, %r79;
	mul.wide.u32 	%rd58, %r105, 4;
	add.s64 	%rd21, %rd37, %rd58;
	add.s32 	%r106, %r105, %r79;
	mul.wide.u32 	%rd59, %r106, 4;
	add.s64 	%rd22, %rd37, %rd59;
	add.s32 	%r107, %r106, %r79;
	mul.wide.u32 	%rd60, %r107, 4;
	add.s64 	%rd23, %rd37, %rd60;
	add.s32 	%r108, %r107, %r79;
	mul.wide.u32 	%rd61, %r108, 4;
	add.s64 	%rd24, %rd37, %rd61;
	add.s32 	%r109, %r108, %r79;
	mul.wide.u32 	%rd62, %r109, 4;
	add.s64 	%rd25, %rd37, %rd62;
	mov.b32 	%r159, -1;
	@%p2 bra 	$L__BB27_4;
	ld.param.u32 	%r130, [_Z21calculateBestDistanceILi26EEvPfS0_S0_PiS1_S1_ii_param_7];
	ld.param.u64 	%rd157, [_Z21calculateBestDistanceILi26EEvPfS0_S0_PiS1_S1_ii_param_1];
	ld.param.u64 	%rd155, [_Z21calculateBestDistanceILi26EEvPfS0_S0_PiS1_S1_ii_param_0];
	cvta.to.global.u64 	%rd163, %rd157;
	cvta.to.global.u64 	%rd63, %rd155;
	mov.u32 	%r112, %ctaid.x;
	mov.u32 	%r113, %ntid.x;
	mov.u32 	%r114, %tid.x;
	mad.lo.s32 	%r115, %r112, %r113, %r114;
	mul.wide.u32 	%rd64, %r115, 4;
	add.s64 	%rd65, %rd63, %rd64;
	ld.global.f32 	%f1, [%rd65];
	ld.global.f32 	%f2, [%rd1];
	ld.global.f32 	%f3, [%rd2];
	ld.global.f32 	%f4, [%rd3];
	ld.global.f32 	%f5, [%rd4];
	ld.global.f32 	%f6, [%rd5];
	ld.global.f32 	%f7, [%rd6];
	ld.global.f32 	%f8, [%rd7];
	ld.global.f32 	%f9, [%rd8];
	ld.global.f32 	%f10, [%rd9];
	ld.global.f32 	%f11, [%rd10];
	ld.global.f32 	%f12, [%rd11];
	ld.global.f32 	%f13, [%rd12];
	ld.global.f32 	%f14, [%rd13];
	ld.global.f32 	%f15, [%rd14];
	ld.global.f32 	%f16, [%rd15];
	ld.global.f32 	%f17, [%rd16];
	ld.global.f32 	%f18, [%rd17];
	ld.global.f32 	%f19, [%rd18];
	ld.global.f32 	%f20, [%rd19];
	ld.global.f32 	%f21, [%rd20];
	ld.global.f32 	%f22, [%rd21];
	ld.global.f32 	%f23, [%rd22];
	ld.global.f32 	%f24, [%rd23];
	ld.global.f32 	%f25, [%rd24];
	ld.global.f32 	%f26, [%rd25];
	mul.lo.s32 	%r156, %r130, 3;
	shl.b32 	%r155, %r130, 2;
	mul.lo.s32 	%r154, %r130, 5;
	mul.lo.s32 	%r153, %r130, 6;
	mul.lo.s32 	%r152, %r130, 7;
	shl.b32 	%r151, %r130, 3;
	mul.lo.s32 	%r150, %r130, 9;
	mul.lo.s32 	%r149, %r130, 10;
	mul.lo.s32 	%r148, %r130, 11;
	mul.lo.s32 	%r147, %r130, 12;
	mul.lo.s32 	%r146, %r130, 13;
	mul.lo.s32 	%r145, %r130, 14;
	mul.lo.s32 	%r144, %r130, 15;
	shl.b32 	%r143, %r130, 4;
	mul.lo.s32 	%r142, %r130, 17;
	mul.lo.s32 	%r141, %r130, 18;
	mul.lo.s32 	%r140, %r130, 19;
	mul.lo.s32 	%r139, %r130, 20;
	mul.lo.s32 	%r138, %r130, 21;
	mul.lo.s32 	%r137, %r130, 22;
	mul.lo.s32 	%r136, %r130, 23;
	mul.lo.s32 	%r135, %r130, 24;
	mul.lo.s32 	%r134, %r130, 25;
	neg.s32 	%r133, %r130;
	mov.f32 	%f160, 0f7F7FFFFF;
	mov.b32 	%r159, -1;
	mov.b32 	%r157, 0;
$L__BB27_3:
	ld.param.u32 	%r131, [_Z21calculateBestDistanceILi26EEvPfS0_S0_PiS1_S1_ii_param_7];
	ld.param.u64 	%rd158, [_Z21calculateBestDistanceILi26EEvPfS0_S0_PiS1_S1_ii_param_1];
	ld.global.f32 	%f30, [%rd163];
	sub.f32 	%f31, %f1, %f30;
	fma.rn.f32 	%f32, %f31, %f31, 0f00000000;
	mul.wide.u32 	%rd66, %r131, 4;
	add.s64 	%rd67, %rd163, %rd66;
	ld.global.f32 	%f33, [%rd67];
	sub.f32 	%f34, %f2, %f33;
	fma.rn.f32 	%f35, %f34, %f34, %f32;
	shl.b32 	%r116, %r131, 1;
	mul.wide.u32 	%rd68, %r116, 4;
	add.s64 	%rd69, %rd163, %rd68;
	ld.global.f32 	%f36, [%rd69];
	sub.f32 	%f37, %f3, %f36;
	fma.rn.f32 	%f38, %f37, %f37, %f35;
	cvta.to.global.u64 	%rd70, %rd158;
	mul.wide.u32 	%rd71, %r156, 4;
	add.s64 	%rd72, %rd70, %rd71;
	ld.global.f32 	%f39, [%rd72];
	sub.f32 	%f40, %f4, %f39;
	fma.rn.f32 	%f41, %f40, %f40, %f38;
	mul.wide.u32 	%rd73, %r155, 4;
	add.s64 	%rd74, %rd70, %rd73;
	ld.global.f32 	%f42, [%rd74];
	sub.f32 	%f43, %f5, %f42;
	fma.rn.f32 	%f44, %f43, %f43, %f41;
	mul.wide.u32 	%rd75, %r154, 4;
	add.s64 	%rd76, %rd70, %rd75;
	ld.global.f32 	%f45, [%rd76];
	sub.f32 	%f46, %f6, %f45;
	fma.rn.f32 	%f47, %f46, %f46, %f44;
	mul.wide.u32 	%rd77, %r153, 4;
	add.s64 	%rd78, %rd70, %rd77;
	ld.global.f32 	%f48, [%rd78];
	sub.f32 	%f49, %f7, %f48;
	fma.rn.f32 	%f50, %f49, %f49, %f47;
	mul.wide.u32 	%rd79, %r152, 4;
	add.s64 	%rd80, %rd70, %rd79;
	ld.global.f32 	%f51, [%rd80];
	sub.f32 	%f52, %f8, %f51;
	fma.rn.f32 	%f53, %f52, %f52, %f50;
	mul.wide.u32 	%rd81, %r151, 4;
	add.s64 	%rd82, %rd70, %rd81;
	ld.global.f32 	%f54, [%rd82];
	sub.f32 	%f55, %f9, %f54;
	fma.rn.f32 	%f56, %f55, %f55, %f53;
	mul.wide.u32 	%rd83, %r150, 4;
	add.s64 	%rd84, %rd70, %rd83;
	ld.global.f32 	%f57, [%rd84];
	sub.f32 	%f58, %f10, %f57;
	fma.rn.f32 	%f59, %f58, %f58, %f56;
	mul.wide.u32 	%rd85, %r149, 4;
	add.s64 	%rd86, %rd70, %rd85;
	ld.global.f32 	%f60, [%rd86];
	sub.f32 	%f61, %f11, %f60;
	fma.rn.f32 	%f62, %f61, %f61, %f59;
	mul.wide.u32 	%rd87, %r148, 4;
	add.s64 	%rd88, %rd70, %rd87;
	ld.global.f32 	%f63, [%rd88];
	sub.f32 	%f64, %f12, %f63;
	fma.rn.f32 	%f65, %f64, %f64, %f62;
	mul.wide.u32 	%rd89, %r147, 4;
	add.s64 	%rd90, %rd70, %rd89;
	ld.global.f32 	%f66, [%rd90];
	sub.f32 	%f67, %f13, %f66;
	fma.rn.f32 	%f68, %f67, %f67, %f65;
	mul.wide.u32 	%rd91, %r146, 4;
	add.s64 	%rd92, %rd70, %rd91;
	ld.global.f32 	%f69, [%rd92];
	sub.f32 	%f70, %f14, %f69;
	fma.rn.f32 	%f71, %f70, %f70, %f68;
	mul.wide.u32 	%rd93, %r145, 4;
	add.s64 	%rd94, %rd70, %rd93;
	ld.global.f32 	%f72, [%rd94];
	sub.f32 	%f73, %f15, %f72;
	fma.rn.f32 	%f74, %f73, %f73, %f71;
	mul.wide.u32 	%rd95, %r144, 4;
	add.s64 	%rd96, %rd70, %rd95;
	ld.global.f32 	%f75, [%rd96];
	sub.f32 	%f76, %f16, %f75;
	fma.rn.f32 	%f77, %f76, %f76, %f74;
	mul.wide.u32 	%rd97, %r143, 4;
	add.s64 	%rd98, %rd70, %rd97;
	ld.global.f32 	%f78, [%rd98];
	sub.f32 	%f79, %f17, %f78;
	fma.rn.f32 	%f80, %f79, %f79, %f77;
	mul.wide.u32 	%rd99, %r142, 4;
	add.s64 	%rd100, %rd70, %rd99;
	ld.global.f32 	%f81, [%rd100];
	sub.f32 	%f82, %f18, %f81;
	fma.rn.f32 	%f83, %f82, %f82, %f80;
	mul.wide.u32 	%rd101, %r141, 4;
	add.s64 	%rd102, %rd70, %rd101;
	ld.global.f32 	%f84, [%rd102];
	sub.f32 	%f85, %f19, %f84;
	fma.rn.f32 	%f86, %f85, %f85, %f83;
	mul.wide.u32 	%rd103, %r140, 4;
	add.s64 	%rd104, %rd70, %rd103;
	ld.global.f32 	%f87, [%rd104];
	sub.f32 	%f88, %f20, %f87;
	fma.rn.f32 	%f89, %f88, %f88, %f86;
	mul.wide.u32 	%rd105, %r139, 4;
	add.s64 	%rd106, %rd70, %rd105;
	ld.global.f32 	%f90, [%rd106];
	sub.f32 	%f91, %f21, %f90;
	fma.rn.f32 	%f92, %f91, %f91, %f89;
	mul.wide.u32 	%rd107, %r138, 4;
	add.s64 	%rd108, %rd70, %rd107;
	ld.global.f32 	%f93, [%rd108];
	sub.f32 	%f94, %f22, %f93;
	fma.rn.f32 	%f95, %f94, %f94, %f92;
	mul.wide.u32 	%rd109, %r137, 4;
	add.s64 	%rd110, %rd70, %rd109;
	ld.global.f32 	%f96, [%rd110];
	sub.f32 	%f97, %f23, %f96;
	fma.rn.f32 	%f98, %f97, %f97, %f95;
	mul.wide.u32 	%rd111, %r136, 4;
	add.s64 	%rd112, %rd70, %rd111;
	ld.global.f32 	%f99, [%rd112];
	sub.f32 	%f100, %f24, %f99;
	fma.rn.f32 	%f101, %f100, %f100, %f98;
	mul.wide.u32 	%rd113, %r135, 4;
	add.s64 	%rd114, %rd70, %rd113;
	ld.global.f32 	%f102, [%rd114];
	sub.f32 	%f103, %f25, %f102;
	fma.rn.f32 	%f104, %f103, %f103, %f101;
	mul.wide.u32 	%rd115, %r134, 4;
	add.s64 	%rd116, %rd70, %rd115;
	ld.global.f32 	%f105, [%rd116];
	sub.f32 	%f106, %f26, %f105;
	fma.rn.f32 	%f107, %f106, %f106, %f104;
	setp.lt.f32 	%p3, %f107, %f160;
	selp.f32 	%f160, %f107, %f160, %p3;
	selp.b32 	%r159, %r157, %r159, %p3;
	add.s32 	%r157, %r157, 1;
	add.s64 	%rd163, %rd163, 4;
	add.s32 	%r156, %r156, 1;
	add.s32 	%r155, %r155, 1;
	add.s32 	%r154, %r154, 1;
	add.s32 	%r153, %r153, 1;
	add.s32 	%r152, %r152, 1;
	add.s32 	%r151, %r151, 1;
	add.s32 	%r150, %r150, 1;
	add.s32 	%r149, %r149, 1;
	add.s32 	%r148, %r148, 1;
	add.s32 	%r147, %r147, 1;
	add.s32 	%r146, %r146, 1;
	add.s32 	%r145, %r145, 1;
	add.s32 	%r144, %r144, 1;
	add.s32 	%r143, %r143, 1;
	add.s32 	%r142, %r142, 1;
	add.s32 	%r141, %r141, 1;
	add.s32 	%r140, %r140, 1;
	add.s32 	%r139, %r139, 1;
	add.s32 	%r138, %r138, 1;
	add.s32 	%r137, %r137, 1;
	add.s32 	%r136, %r136, 1;
	add.s32 	%r135, %r135, 1;
	add.s32 	%r134, %r134, 1;
	add.s32 	%r133, %r133, 1;
	setp.ne.s32 	%p4, %r133, 0;
	@%p4 bra 	$L__BB27_3;
$L__BB27_4:
	ld.param.u64 	%rd162, [_Z21calculateBestDistanceILi26EEvPfS0_S0_PiS1_S1_ii_param_5];
	ld.param.u64 	%rd160, [_Z21calculateBestDistanceILi26EEvPfS0_S0_PiS1_S1_ii_param_3];
	mov.u32 	%r117, %ctaid.x;
	mov.u32 	%r118, %ntid.x;
	mov.u32 	%r119, %tid.x;
	mad.lo.s32 	%r120, %r117, %r118, %r119;
	cvta.to.global.u64 	%rd117, %rd162;
	mul.wide.u32 	%rd118, %r120, 4;
	add.s64 	%rd29, %rd117, %rd118;
	mov.b32 	%r121, 0;
	st.global.u32 	[%rd29], %r121;
	cvta.to.global.u64 	%rd119, %rd160;
	add.s64 	%rd30, %rd119, %rd118;
	ld.global.u32 	%r122, [%rd30];
	setp.eq.s32 	%p5, %r122, %r159;
	@%p5 bra 	$L__BB27_6;
	st.global.u32 	[%rd30], %r159;
	mov.b32 	%r123, 1;
	st.global.u32 	[%rd29], %r123;
$L__BB27_6:
	ld.param.u32 	%r132, [_Z21calculateBestDistanceILi26EEvPfS0_S0_PiS1_S1_ii_param_7];
	ld.param.u64 	%rd161, [_Z21calculateBestDistanceILi26EEvPfS0_S0_PiS1_S1_ii_param_4];
	ld.param.u64 	%rd159, [_Z21calculateBestDistanceILi26EEvPfS0_S0_PiS1_S1_ii_param_2];
	ld.param.u64 	%rd156, [_Z21calculateBestDistanceILi26EEvPfS0_S0_PiS1_S1_ii_param_0];
	cvta.to.global.u64 	%rd120, %rd161;
	mul.wide.s32 	%rd121, %r159, 4;
	add.s64 	%rd122, %rd120, %rd121;
	atom.global.add.u32 	%r124, [%rd122], 1;
	cvta.to.global.u64 	%rd123, %rd159;
	add.s64 	%rd124, %rd123, %rd121;
	cvta.to.global.u64 	%rd125, %rd156;
	add.s64 	%rd127, %rd125, %rd118;
	ld.global.f32 	%f108, [%rd127];
	atom.global.add.f32 	%f109, [%rd124], %f108;
	mul.wide.s32 	%rd128, %r132, 4;
	add.s64 	%rd129, %rd124, %rd128;
	ld.global.f32 	%f110, [%rd1];
	atom.global.add.f32 	%f111, [%rd129], %f110;
	add.s64 	%rd130, %rd129, %rd128;
	ld.global.f32 	%f112, [%rd2];
	atom.global.add.f32 	%f113, [%rd130], %f112;
	add.s64 	%rd131, %rd130, %rd128;
	ld.global.f32 	%f114, [%rd3];
	atom.global.add.f32 	%f115, [%rd131], %f114;
	add.s64 	%rd132, %rd131, %rd128;
	ld.global.f32 	%f116, [%rd4];
	atom.global.add.f32 	%f117, [%rd132], %f116;
	add.s64 	%rd133, %rd132, %rd128;
	ld.global.f32 	%f118, [%rd5];
	atom.global.add.f32 	%f119, [%rd133], %f118;
	add.s64 	%rd134, %rd133, %rd128;
	ld.global.f32 	%f120, [%rd6];
	atom.global.add.f32 	%f121, [%rd134], %f120;
	add.s64 	%rd135, %rd134, %rd128;
	ld.global.f32 	%f122, [%rd7];
	atom.global.add.f32 	%f123, [%rd135], %f122;
	add.s64 	%rd136, %rd135, %rd128;
	ld.global.f32 	%f124, [%rd8];
	atom.global.add.f32 	%f125, [%rd136], %f124;
	add.s64 	%rd137, %rd136, %rd128;
	ld.global.f32 	%f126, [%rd9];
	atom.global.add.f32 	%f127, [%rd137], %f126;
	add.s64 	%rd138, %rd137, %rd128;
	ld.global.f32 	%f128, [%rd10];
	atom.global.add.f32 	%f129, [%rd138], %f128;
	add.s64 	%rd139, %rd138, %rd128;
	ld.global.f32 	%f130, [%rd11];
	atom.global.add.f32 	%f131, [%rd139], %f130;
	add.s64 	%rd140, %rd139, %rd128;
	ld.global.f32 	%f132, [%rd12];
	atom.global.add.f32 	%f133, [%rd140], %f132;
	add.s64 	%rd141, %rd140, %rd128;
	ld.global.f32 	%f134, [%rd13];
	atom.global.add.f32 	%f135, [%rd141], %f134;
	add.s64 	%rd142, %rd141, %rd128;
	ld.global.f32 	%f136, [%rd14];
	atom.global.add.f32 	%f137, [%rd142], %f136;
	add.s64 	%rd143, %rd142, %rd128;
	ld.global.f32 	%f138, [%rd15];
	atom.global.add.f32 	%f139, [%rd143], %f138;
	add.s64 	%rd144, %rd143, %rd128;
	ld.global.f32 	%f140, [%rd16];
	atom.global.add.f32 	%f141, [%rd144], %f140;
	add.s64 	%rd145, %rd144, %rd128;
	ld.global.f32 	%f142, [%rd17];
	atom.global.add.f32 	%f143, [%rd145], %f142;
	add.s64 	%rd146, %rd145, %rd128;
	ld.global.f32 	%f144, [%rd18];
	atom.global.add.f32 	%f145, [%rd146], %f144;
	add.s64 	%rd147, %rd146, %rd128;
	ld.global.f32 	%f146, [%rd19];
	atom.global.add.f32 	%f147, [%rd147], %f146;
	add.s64 	%rd148, %rd147, %rd128;
	ld.global.f32 	%f148, [%rd20];
	atom.global.add.f32 	%f149, [%rd148], %f148;
	add.s64 	%rd149, %rd148, %rd128;
	ld.global.f32 	%f150, [%rd21];
	atom.global.add.f32 	%f151, [%rd149], %f150;
	add.s64 	%rd150, %rd149, %rd128;
	ld.global.f32 	%f152, [%rd22];
	atom.global.add.f32 	%f153, [%rd150], %f152;
	add.s64 	%rd151, %rd150, %rd128;
	ld.global.f32 	%f154, [%rd23];
	atom.global.add.f32 	%f155, [%rd151], %f154;
	add.s64 	%rd152, %rd151, %rd128;
	ld.global.f32 	%f156, [%rd24];
	atom.global.add.f32 	%f157, [%rd152], %f156;
	add.s64 	%rd153, %rd152, %rd128;
	ld.global.f32 	%f158, [%rd25];
	atom.global.add.f32 	%f159, [%rd153], %f158;
$L__BB27_7:
	ret;

}
	// .globl	_Z21calculateBestDistanceILi27EEvPfS0_S0_PiS1_S1_ii
.visible .entry _Z21calculateBestDistanceILi27EEvPfS0_S0_PiS1_S1_ii(
	.param .u64 .ptr .align 1 _Z21calculateBestDistanceILi27EEvPfS0_S0_PiS1_S1_ii_param_0,
	.param .u64 .ptr .align 1 _Z21calculateBestDistanceILi27EEvPfS0_S0_PiS1_S1_ii_param_1,
	.param .u64 .ptr .align 1 _Z21calculateBestDistanceILi27EEvPfS0_S0_PiS1_S1_ii_param_2,
	.param .u64 .ptr .align 1 _Z21calculateBestDistanceILi27EEvPfS0_S0_PiS1_S1_ii_param_3,
	.param .u64 .ptr .align 1 _Z21calculateBestDistanceILi27EEvPfS0_S0_PiS1_S1_ii_param_4,
	.param .u64 .ptr .align 1 _Z21calculateBestDistanceILi27EEvPfS0_S0_PiS1_S1_ii_param_5,
	.param .u32 _Z21calculateBestDistanceILi27EEvPfS0_S0_PiS1_S1_ii_param_6,
	.param .u32 _Z21calculateBestDistanceILi27EEvPfS0_S0_PiS1_S1_ii_param_7
)
{
	.reg .pred 	%p<6>;
	.reg .b32 	%r<149>;
	.reg .b32 	%f<167>;
	.reg .b64 	%rd<156>;

	ld.param.u64 	%rd35, [_Z21calculateBestDistanceILi27EEvPfS0_S0_PiS1_S1_ii_param_0];
	ld.param.u64 	%rd36, [_Z21calculateBestDistanceILi27EEvPfS0_S0_PiS1_S1_ii_param_1];
	ld.param.u64 	%rd38, [_Z21calculateBestDistanceILi27EEvPfS0_S0_PiS1_S1_ii_param_3];
	ld.param.u64 	%rd39, [_Z21calculateBestDistanceILi27EEvPfS0_S0_PiS1_S1_ii_param_4];
	ld.param.u64 	%rd40, [_Z21calculateBestDistanceILi27EEvPfS0_S0_PiS1_S1_ii_param_5];
	ld.param.u32 	%r82, [_Z21calculateBestDistanceILi27EEvPfS0_S0_PiS1_S1_ii_param_6];
	ld.param.u32 	%r83, [_Z21calculateBestDistanceILi27EEvPfS0_S0_PiS1_S1_ii_param_7];
	mov.u32 	%r84, %tid.x;
	mov.u32 	%r85, %ctaid.x;
	mov.u32 	%r86, %ntid.x;
	mad.lo.s32 	%r1, %r85, %r86, %r84;
	setp.ge.u32 	%p1, %r1, %r82;
	@%p1 bra 	$L__BB28_7;
	cvta.to.global.u64 	%rd41, %rd35;
	setp.lt.s32 	%p2, %r83, 1;
	mul.wide.u32 	%rd42, %r1, 4;
	add.s64 	%rd1, %rd41, %rd42;
	add.s32 	%r88, %r82, %r1;
	mul.wide.u32 	%rd43, %r88, 4;
	add.s64 	%rd2, %rd41, %rd43;
	add.s32 	%r89, %r88, %r82;
	mul.wide.u32 	%rd44, %r89, 4;
	add.s64 	%rd3, %rd41, %rd44;
	add.s32 	%r90, %r89, %r82;
	mul.wide.u32 	%rd45, %r90, 4;
	add.s64 	%rd4, %rd41, %rd45;
	add.s32 	%r91, %r90, %r82;
	mul.wide.u32 	%rd46, %r91, 4;
	add.s64 	%rd5, %rd41, %rd46;
	add.s32 	%r92, %r91, %r82;
	mul.wide.u32 	%rd47, %r92, 4;
	add.s64 	%rd6, %rd41, %rd47;
	add.s32 	%r93, %r92, %r82;
	mul.wide.u32 	%rd48, %r93, 4;
	add.s64 	%rd7, %rd41, %rd48;
	add.s32 	%r94, %r93, %r82;
	mul.wide.u32 	%rd49, %r94, 4;
	add.s64 	%rd8, %rd41, %rd49;
	add.s32 	%r95, %r94, %r82;
	mul.wide.u32 	%rd50, %r95, 4;
	add.s64 	%rd9, %rd41, %rd50;
	add.s32 	%r96, %r95, %r82;
	mul.wide.u32 	%rd51, %r96, 4;
	add.s64 	%rd10, %rd41, %rd51;
	add.s32 	%r97, %r96, %r82;
	mul.wide.u32 	%rd52, %r97, 4;
	add.s64 	%rd11, %rd41, %rd52;
	add.s32 	%r98, %r97, %r82;
	mul.wide.u32 	%rd53, %r98, 4;
	add.s64 	%rd12, %rd41, %rd53;
	add.s32 	%r99, %r98, %r82;
	mul.wide.u32 	%rd54, %r99, 4;
	add.s64 	%rd13, %rd41, %rd54;
	add.s32 	%r100, %r99, %r82;
	mul.wide.u32 	%rd55, %r100, 4;
	add.s64 	%rd14, %rd41, %rd55;
	add.s32 	%r101, %r100, %r82;
	mul.wide.u32 	%rd56, %r101, 4;
	add.s64 	%rd15, %rd41, %rd56;
	add.s32 	%r102, %r101, %r82;
	mul.wide.u32 	%rd57, %r102, 4;
	add.s64 	%rd16, %rd41, %rd57;
	add.s32 	%r103, %r102, %r82;
	mul.wide.u32 	%rd58, %r103, 4;
	add.s64 	%rd17, %rd41, %rd58;
	add.s32 	%r104, %r103, %r82;
	mul.wide.u32 	%rd59, %r104, 4;
	add.s64 	%rd18, %rd41, %rd59;
	add.s32 	%r105, %r104, %r82;
	mul.wide.u32 	%rd60, %r105, 4;
	add.s64 	%rd19, %rd41, %rd60;
	add.s32 	%r106, %r105, %r82;
	mul.wide.u32 	%rd61, %r106, 4;
	add.s64 	%rd20, %rd41, %rd61;
	add.s32 	%r107, %r106, %r82;
	mul.wide.u32 	%rd62, %r107, 4;
	add.s64 	%rd21, %rd41, %rd62;
	add.s32 	%r108, %r107, %r82;
	mul.wide.u32 	%rd63, %r108, 4;
	add.s64 	%rd22, %rd41, %rd63;
	add.s32 	%r109, %r108, %r82;
	mul.wide.u32 	%rd64, %r109, 4;
	add.s64 	%rd23, %rd41, %rd64;
	add.s32 	%r110, %r109, %r82;
	mul.wide.u32 	%rd65, %r110, 4;
	add.s64 	%rd24, %rd41, %rd65;
	add.s32 	%r111, %r110, %r82;
	mul.wide.u32 	%rd66, %r111, 4;
	add.s64 	%rd25, %rd41, %rd66;
	add.s32 	%r112, %r111, %r82;
	mul.wide.u32 	%rd67, %r112, 4;
	add.s64 	%rd26, %rd41, %rd67;
	add.s32 	%r113, %r112, %r82;
	mul.wide.u32 	%rd68, %r113, 4;
	add.s64 	%rd27, %rd41, %rd68;
	mov.b32 	%r148, -1;
	@%p2 bra 	$L__BB28_4;
	cvta.to.global.u64 	%rd28, %rd36;
	ld.global.f32 	%f1, [%rd1];
	ld.global.f32 	%f2, [%rd2];
	ld.global.f32 	%f3, [%rd3];
	ld.global.f32 	%f4, [%rd4];
	ld.global.f32 	%f5, [%rd5];
	ld.global.f32 	%f6, [%rd6];
	ld.global.f32 	%f7, [%rd7];
	ld.global.f32 	%f8, [%rd8];
	ld.global.f32 	%f9, [%rd9];
	ld.global.f32 	%f10, [%rd10];
	ld.global.f32 	%f11, [%rd11];
	ld.global.f32 	%f12, [%rd12];
	ld.global.f32 	%f13, [%rd13];
	ld.global.f32 	%f14, [%rd14];
	ld.global.f32 	%f15, [%rd15];
	ld.global.f32 	%f16, [%rd16];
	ld.global.f32 	%f17, [%rd17];
	ld.global.f32 	%f18, [%rd18];
	ld.global.f32 	%f19, [%rd19];
	ld.global.f32 	%f20, [%rd20];
	ld.global.f32 	%f21, [%rd21];
	ld.global.f32 	%f22, [%rd22];
	ld.global.f32 	%f23, [%rd23];
	ld.global.f32 	%f24, [%rd24];
	ld.global.f32 	%f25, [%rd25];
	ld.global.f32 	%f26, [%rd26];
	ld.global.f32 	%f27, [%rd27];
	shl.b32 	%r116, %r83, 1;
	mul.wide.u32 	%rd29, %r116, 4;
	mul.lo.s32 	%r145, %r83, 3;
	shl.b32 	%r144, %r83, 2;
	mul.lo.s32 	%r143, %r83, 5;
	mul.lo.s32 	%r142, %r83, 6;
	mul.lo.s32 	%r141, %r83, 7;
	shl.b32 	%r140, %r83, 3;
	mul.lo.s32 	%r139, %r83, 9;
	mul.lo.s32 	%r138, %r83, 10;
	mul.lo.s32 	%r137, %r83, 11;
	mul.lo.s32 	%r136, %r83, 12;
	mul.lo.s32 	%r135, %r83, 13;
	mul.lo.s32 	%r134, %r83, 14;
	mul.lo.s32 	%r133, %r83, 15;
	shl.b32 	%r132, %r83, 4;
	mul.lo.s32 	%r131, %r83, 17;
	mul.lo.s32 	%r130, %r83, 18;
	mul.lo.s32 	%r129, %r83, 19;
	mul.lo.s32 	%r128, %r83, 20;
	mul.lo.s32 	%r127, %r83, 21;
	mul.lo.s32 	%r126, %r83, 22;
	mul.lo.s32 	%r125, %r83, 23;
	mul.lo.s32 	%r124, %r83, 24;
	mul.lo.s32 	%r123, %r83, 25;
	mul.lo.s32 	%r122, %r83, 26;
	mul.wide.u32 	%rd30, %r83, 4;
	neg.s32 	%r121, %r83;
	mov.f32 	%f166, 0f7F7FFFFF;
	mov.b32 	%r148, -1;
	mov.b32 	%r146, 0;
	mov.u64 	%rd155, %rd28;
$L__BB28_3:
	ld.global.f32 	%f31, [%rd155];
	sub.f32 	%f32, %f1, %f31;
	fma.rn.f32 	%f33, %f32, %f32, 0f00000000;
	add.s64 	%rd69, %rd155, %rd30;
	ld.global.f32 	%f34, [%rd69];
	sub.f32 	%f35, %f2, %f34;
	fma.rn.f32 	%f36, %f35, %f35, %f33;
	add.s64 	%rd70, %rd155, %rd29;
	ld.global.f32 	%f37, [%rd70];
	sub.f32 	%f38, %f3, %f37;
	fma.rn.f32 	%f39, %f38, %f38, %f36;
	mul.wide.u32 	%rd71, %r145, 4;
	add.s64 	%rd72, %rd28, %rd71;
	ld.global.f32 	%f40, [%rd72];
	sub.f32 	%f41, %f4, %f40;
	fma.rn.f32 	%f42, %f41, %f41, %f39;
	mul.wide.u32 	%rd73, %r144, 4;
	add.s64 	%rd74, %rd28, %rd73;
	ld.global.f32 	%f43, [%rd74];
	sub.f32 	%f44, %f5, %f43;
	fma.rn.f32 	%f45, %f44, %f44, %f42;
	mul.wide.u32 	%rd75, %r143, 4;
	add.s64 	%rd76, %rd28, %rd75;
	ld.global.f32 	%f46, [%rd76];
	sub.f32 	%f47, %f6, %f46;
	fma.rn.f32 	%f48, %f47, %f47, %f45;
	mul.wide.u32 	%rd77, %r142, 4;
	add.s64 	%rd78, %rd28, %rd77;
	ld.global.f32 	%f49, [%rd78];
	sub.f32 	%f50, %f7, %f49;
	fma.rn.f32 	%f51, %f50, %f50, %f48;
	mul.wide.u32 	%rd79, %r141, 4;
	add.s64 	%rd80, %rd28, %rd79;
	ld.global.f32 	%f52, [%rd80];
	sub.f32 	%f53, %f8, %f52;
	fma.rn.f32 	%f54, %f53, %f53, %f51;
	mul.wide.u32 	%rd81, %r140, 4;
	add.s64 	%rd82, %rd28, %rd81;
	ld.global.f32 	%f55, [%rd82];
	sub.f32 	%f56, %f9, %f55;
	fma.rn.f32 	%f57, %f56, %f56, %f54;
	mul.wide.u32 	%rd83, %r139, 4;
	add.s64 	%rd84, %rd28, %rd83;
	ld.global.f32 	%f58, [%rd84];
	sub.f32 	%f59, %f10, %f58;
	fma.rn.f32 	%f60, %f59, %f59, %f57;
	mul.wide.u32 	%rd85, %r138, 4;
	add.s64 	%rd86, %rd28, %rd85;
	ld.global.f32 	%f61, [%rd86];
	sub.f32 	%f62, %f11, %f61;
	fma.rn.f32 	%f63, %f62, %f62, %f60;
	mul.wide.u32 	%rd87, %r137, 4;
	add.s64 	%rd88, %rd28, %rd87;
	ld.global.f32 	%f64, [%rd88];
	sub.f32 	%f65, %f12, %f64;
	fma.rn.f32 	%f66, %f65, %f65, %f63;
	mul.wide.u32 	%rd89, %r136, 4;
	add.s64 	%rd90, %rd28, %rd89;
	ld.global.f32 	%f67, [%rd90];
	sub.f32 	%f68, %f13, %f67;
	fma.rn.f32 	%f69, %f68, %f68, %f66;
	mul.wide.u32 	%rd91, %r135, 4;
	add.s64 	%rd92, %rd28, %rd91;
	ld.global.f32 	%f70, [%rd92];
	sub.f32 	%f71, %f14, %f70;
	fma.rn.f32 	%f72, %f71, %f71, %f69;
	mul.wide.u32 	%rd93, %r134, 4;
	add.s64 	%rd94, %rd28, %rd93;
	ld.global.f32 	%f73, [%rd94];
	sub.f32 	%f74, %f15, %f73;
	fma.rn.f32 	%f75, %f74, %f74, %f72;
	mul.wide.u32 	%rd95, %r133, 4;
	add.s64 	%rd96, %rd28, %rd95;
	ld.global.f32 	%f76, [%rd96];
	sub.f32 	%f77, %f16, %f76;
	fma.rn.f32 	%f78, %f77, %f77, %f75;
	mul.wide.u32 	%rd97, %r132, 4;
	add.s64 	%rd98, %rd28, %rd97;
	ld.global.f32 	%f79, [%rd98];
	sub.f32 	%f80, %f17, %f79;
	fma.rn.f32 	%f81, %f80, %f80, %f78;
	mul.wide.u32 	%rd99, %r131, 4;
	add.s64 	%rd100, %rd28, %rd99;
	ld.global.f32 	%f82, [%rd100];
	sub.f32 	%f83, %f18, %f82;
	fma.rn.f32 	%f84, %f83, %f83, %f81;
	mul.wide.u32 	%rd101, %r130, 4;
	add.s64 	%rd102, %rd28, %rd101;
	ld.global.f32 	%f85, [%rd102];
	sub.f32 	%f86, %f19, %f85;
	fma.rn.f32 	%f87, %f86, %f86, %f84;
	mul.wide.u32 	%rd103, %r129, 4;
	add.s64 	%rd104, %rd28, %rd103;
	ld.global.f32 	%f88, [%rd104];
	sub.f32 	%f89, %f20, %f88;
	fma.rn.f32 	%f90, %f89, %f89, %f87;
	mul.wide.u32 	%rd105, %r128, 4;
	add.s64 	%rd106, %rd28, %rd105;
	ld.global.f32 	%f91, [%rd106];
	sub.f32 	%f92, %f21, %f91;
	fma.rn.f32 	%f93, %f92, %f92, %f90;
	mul.wide.u32 	%rd107, %r127, 4;
	add.s64 	%rd108, %rd28, %rd107;
	ld.global.f32 	%f94, [%rd108];
	sub.f32 	%f95, %f22, %f94;
	fma.rn.f32 	%f96, %f95, %f95, %f93;
	mul.wide.u32 	%rd109, %r126, 4;
	add.s64 	%rd110, %rd28, %rd109;
	ld.global.f32 	%f97, [%rd110];
	sub.f32 	%f98, %f23, %f97;
	fma.rn.f32 	%f99, %f98, %f98, %f96;
	mul.wide.u32 	%rd111, %r125, 4;
	add.s64 	%rd112, %rd28, %rd111;
	ld.global.f32 	%f100, [%rd112];
	sub.f32 	%f101, %f24, %f100;
	fma.rn.f32 	%f102, %f101, %f101, %f99;
	mul.wide.u32 	%rd113, %r124, 4;
	add.s64 	%rd114, %rd28, %rd113;
	ld.global.f32 	%f103, [%rd114];
	sub.f32 	%f104, %f25, %f103;
	fma.rn.f32 	%f105, %f104, %f104, %f102;
	mul.wide.u32 	%rd115, %r123, 4;
	add.s64 	%rd116, %rd28, %rd115;
	ld.global.f32 	%f106, [%rd116];
	sub.f32 	%f107, %f26, %f106;
	fma.rn.f32 	%f108, %f107, %f107, %f105;
	mul.wide.u32 	%rd117, %r122, 4;
	add.s64 	%rd118, %rd28, %rd117;
	ld.global.f32 	%f109, [%rd118];
	sub.f32 	%f110, %f27, %f109;
	fma.rn.f32 	%f111, %f110, %f110, %f108;
	setp.lt.f32 	%p3, %f111, %f166;
	selp.f32 	%f166, %f111, %f166, %p3;
	selp.b32 	%r148, %r146, %r148, %p3;
	add.s32 	%r146, %r146, 1;
	add.s64 	%rd155, %rd155, 4;
	add.s32 	%r145, %r145, 1;
	add.s32 	%r144, %r144, 1;
	add.s32 	%r143, %r143, 1;
	add.s32 	%r142, %r142, 1;
	add.s32 	%r141, %r141, 1;
	add.s32 	%r140, %r140, 1;
	add.s32 	%r139, %r139, 1;
	add.s32 	%r138, %r138, 1;
	add.s32 	%r137, %r137, 1;
	add.s32 	%r136, %r136, 1;
	add.s32 	%r135, %r135, 1;
	add.s32 	%r134, %r134, 1;
	add.s32 	%r133, %r133, 1;
	add.s32 	%r132, %r132, 1;
	add.s32 	%r131, %r131, 1;
	add.s32 	%r130, %r130, 1;
	add.s32 	%r129, %r129, 1;
	add.s32 	%r128, %r128, 1;
	add.s32 	%r127, %r127, 1;
	add.s32 	%r126, %r126, 1;
	add.s32 	%r125, %r125, 1;
	add.s32 	%r124, %r124, 1;
	add.s32 	%r123, %r123, 1;
	add.s32 	%r122, %r122, 1;
	add.s32 	%r121, %r121, 1;
	setp.ne.s32 	%p4, %r121, 0;
	@%p4 bra 	$L__BB28_3;
$L__BB28_4:
	cvta.to.global.u64 	%rd119, %rd40;
	mul.wide.u32 	%rd120, %r1, 4;
	add.s64 	%rd33, %rd119, %rd120;
	mov.b32 	%r117, 0;
	st.global.u32 	[%rd33], %r117;
	cvta.to.global.u64 	%rd121, %rd38;
	add.s64 	%rd34, %rd121, %rd120;
	ld.global.u32 	%r118, [%rd34];
	setp.eq.s32 	%p5, %r118, %r148;
	@%p5 bra 	$L__BB28_6;
	st.global.u32 	[%rd34], %r148;
	mov.b32 	%r119, 1;
	st.global.u32 	[%rd33], %r119;
$L__BB28_6:
	ld.param.u64 	%rd154, [_Z21calculateBestDistanceILi27EEvPfS0_S0_PiS1_S1_ii_param_2];
	cvta.to.global.u64 	%rd122, %rd39;
	mul.wide.s32 	%rd123, %r148, 4;
	add.s64 	%rd124, %rd122, %rd123;
	atom.global.add.u32 	%r120, [%rd124], 1;
	cvta.to.global.u64 	%rd125, %rd154;
	add.s64 	%rd126, %rd125, %rd123;
	ld.global.f32 	%f112, [%rd1];
	atom.global.add.f32 	%f113, [%rd126], %f112;
	mul.wide.s32 	%rd127, %r83, 4;
	add.s64 	%rd128, %rd126, %rd127;
	ld.global.f32 	%f114, [%rd2];
	atom.global.add.f32 	%f115, [%rd128], %f114;
	add.s64 	%rd129, %rd128, %rd127;
	ld.global.f32 	%f116, [%rd3];
	atom.global.add.f32 	%f117, [%rd129], %f116;
	add.s64 	%rd130, %rd129, %rd127;
	ld.global.f32 	%f118, [%rd4];
	atom.global.add.f32 	%f119, [%rd130], %f118;
	add.s64 	%rd131, %rd130, %rd127;
	ld.global.f32 	%f120, [%rd5];
	atom.global.add.f32 	%f121, [%rd131], %f120;
	add.s64 	%rd132, %rd131, %rd127;
	ld.global.f32 	%f122, [%rd6];
	atom.global.add.f32 	%f123, [%rd132], %f122;
	add.s64 	%rd133, %rd132, %rd127;
	ld.global.f32 	%f124, [%rd7];
	atom.global.add.f32 	%f125, [%rd133], %f124;
	add.s64 	%rd134, %rd133, %rd127;
	ld.global.f32 	%f126, [%rd8];
	atom.global.add.f32 	%f127, [%rd134], %f126;
	add.s64 	%rd135, %rd134, %rd127;
	ld.global.f32 	%f128, [%rd9];
	atom.global.add.f32 	%f129, [%rd135], %f128;
	add.s64 	%rd136, %rd135, %rd127;
	ld.global.f32 	%f130, [%rd10];
	atom.global.add.f32 	%f131, [%rd136], %f130;
	add.s64 	%rd137, %rd136, %rd127;
	ld.global.f32 	%f132, [%rd11];
	atom.global.add.f32 	%f133, [%rd137], %f132;
	add.s64 	%rd138, %rd137, %rd127;
	ld.global.f32 	%f134, [%rd12];
	atom.global.add.f32 	%f135, [%rd138], %f134;
	add.s64 	%rd139, %rd138, %rd127;
	ld.global.f32 	%f136, [%rd13];
	atom.global.add.f32 	%f137, [%rd139], %f136;
	add.s64 	%rd140, %rd139, %rd127;
	ld.global.f32 	%f138, [%rd14];
	atom.global.add.f32 	%f139, [%rd140], %f138;
	add.s64 	%rd141, %rd140, %rd127;
	ld.global.f32 	%f140, [%rd15];
	atom.global.add.f32 	%f141, [%rd141], %f140;
	add.s64 	%rd142, %rd141, %rd127;
	ld.global.f32 	%f142, [%rd16];
	atom.global.add.f32 	%f143, [%rd142], %f142;
	add.s64 	%rd143, %rd142, %rd127;
	ld.global.f32 	%f144, [%rd17];
	atom.global.add.f32 	%f145, [%rd143], %f144;
	add.s64 	%rd144, %rd143, %rd127;
	ld.global.f32 	%f146, [%rd18];
	atom.global.add.f32 	%f147, [%rd144], %f146;
	add.s64 	%rd145, %rd144, %rd127;
	ld.global.f32 	%f148, [%rd19];
	atom.global.add.f32 	%f149, [%rd145], %f148;
	add.s64 	%rd146, %rd145, %rd127;
	ld.global.f32 	%f150, [%rd20];
	atom.global.add.f32 	%f151, [%rd146], %f150;
	add.s64 	%rd147, %rd146, %rd127;
	ld.global.f32 	%f152, [%rd21];
	atom.global.add.f32 	%f153, [%rd147], %f152;
	add.s64 	%rd148, %rd147, %rd127;
	ld.global.f32 	%f154, [%rd22];
	atom.global.add.f32 	%f155, [%rd148], %f154;
	add.s64 	%rd149, %rd148, %rd127;
	ld.global.f32 	%f156, [%rd23];
	atom.global.add.f32 	%f157, [%rd149], %f156;
	add.s64 	%rd150, %rd149, %rd127;
	ld.global.f32 	%f158, [%rd24];
	atom.global.add.f32 	%f159, [%rd150], %f158;
	add.s64 	%rd151, %rd150, %rd127;
	ld.global.f32 	%f160, [%rd25];
	atom.global.add.f32 	%f161, [%rd151], %f160;
	add.s64 	%rd152, %rd151, %rd127;
	ld.global.f32 	%f162, [%rd26];
	atom.global.add.f32 	%f163, [%rd152], %f162;
	add.s64 	%rd153, %rd152, %rd127;
	ld.global.f32 	%f164, [%rd27];
	atom.global.add.f32 	%f165, [%rd153], %f164;
$L__BB28_7:
	ret;

}
	// .globl	_Z21calculateBestDistanceILi28EEvPfS0_S0_PiS1_S1_ii
.visible .entry _Z21calculateBestDistanceILi28EEvPfS0_S0_PiS1_S1_ii(
	.param .u64 .ptr .align 1 _Z21calculateBestDistanceILi28EEvPfS0_S0_PiS1_S1_ii_param_0,
	.param .u64 .ptr .align 1 _Z21calculateBestDistanceILi28EEvPfS0_S0_PiS1_S1_ii_param_1,
	.param .u64 .ptr .align 1 _Z21calculateBestDistanceILi28EEvPfS0_S0_PiS1_S1_ii_param_2,
	.param .u64 .ptr .align 1 _Z21calculateBestDistanceILi28EEvPfS0_S0_PiS1_S1_ii_param_3,
	.param .u64 .ptr .align 1 _Z21calculateBestDistanceILi28EEvPfS0_S0_PiS1_S1_ii_param_4,
	.param .u64 .ptr .align 1 _Z21calculateBestDistanceILi28EEvPfS0_S0_PiS1_S1_ii_param_5,
	.param .u32 _Z21calculateBestDistanceILi28EEvPfS0_S0_PiS1_S1_ii_param_6,
	.param .u32 _Z21calculateBestDistanceILi28EEvPfS0_S0_PiS1_S1_ii_param_7
)
{
	.reg .pred 	%p<6>;
	.reg .b32 	%r<154>;
	.reg .b32 	%f<173>;
	.reg .b64 	%rd<163>;

	ld.param.u64 	%rd36, [_Z21calculateBestDistanceILi28EEvPfS0_S0_PiS1_S1_ii_param_0];
	ld.param.u64 	%rd37, [_Z21calculateBestDistanceILi28EEvPfS0_S0_PiS1_S1_ii_param_1];
	ld.param.u64 	%rd41, [_Z21calculateBestDistanceILi28EEvPfS0_S0_PiS1_S1_ii_param_5];
	ld.param.u32 	%r85, [_Z21calculateBestDistanceILi28EEvPfS0_S0_PiS1_S1_ii_param_6];
	ld.param.u32 	%r86, [_Z21calculateBestDistanceILi28EEvPfS0_S0_PiS1_S1_ii_param_7];
	mov.u32 	%r87, %tid.x;
	mov.u32 	%r88, %ctaid.x;
	mov.u32 	%r89, %ntid.x;
	mad.lo.s32 	%r1, %r88, %r89, %r87;
	setp.ge.u32 	%p1, %r1, %r85;
	@%p1 bra 	$L__BB29_7;
	cvta.to.global.u64 	%rd42, %rd36;
	setp.lt.s32 	%p2, %r86, 1;
	mul.wide.u32 	%rd43, %r1, 4;
	add.s64 	%rd1, %rd42, %rd43;
	add.s32 	%r91, %r85, %r1;
	mul.wide.u32 	%rd44, %r91, 4;
	add.s64 	%rd2, %rd42, %rd44;
	add.s32 	%r92, %r91, %r85;
	mul.wide.u32 	%rd45, %r92, 4;
	add.s64 	%rd3, %rd42, %rd45;
	add.s32 	%r93, %r92, %r85;
	mul.wide.u32 	%rd46, %r93, 4;
	add.s64 	%rd4, %rd42, %rd46;
	add.s32 	%r94, %r93, %r85;
	mul.wide.u32 	%rd47, %r94, 4;
	add.s64 	%rd5, %rd42, %rd47;
	add.s32 	%r95, %r94, %r85;
	mul.wide.u32 	%rd48, %r95, 4;
	add.s64 	%rd6, %rd42, %rd48;
	add.s32 	%r96, %r95, %r85;
	mul.wide.u32 	%rd49, %r96, 4;
	add.s64 	%rd7, %rd42, %rd49;
	add.s32 	%r97, %r96, %r85;
	mul.wide.u32 	%rd50, %r97, 4;
	add.s64 	%rd8, %rd42, %rd50;
	add.s32 	%r98, %r97, %r85;
	mul.wide.u32 	%rd51, %r98, 4;
	add.s64 	%rd9, %rd42, %rd51;
	add.s32 	%r99, %r98, %r85;
	mul.wide.u32 	%rd52, %r99, 4;
	add.s64 	%rd10, %rd42, %rd52;
	add.s32 	%r100, %r99, %r85;
	mul.wide.u32 	%rd53, %r100, 4;
	add.s64 	%rd11, %rd42, %rd53;
	add.s32 	%r101, %r100, %r85;
	mul.wide.u32 	%rd54, %r101, 4;
	add.s64 	%rd12, %rd42, %rd54;
	add.s32 	%r102, %r101, %r85;
	mul.wide.u32 	%rd55, %r102, 4;
	add.s64 	%rd13, %rd42, %rd55;
	add.s32 	%r103, %r102, %r85;
	mul.wide.u32 	%rd56, %r103, 4;
	add.s64 	%rd14, %rd42, %rd56;
	add.s32 	%r104, %r103, %r85;
	mul.wide.u32 	%rd57, %r104, 4;
	add.s64 	%rd15, %rd42, %rd57;
	add.s32 	%r105, %r104, %r85;
	mul.wide.u32 	%rd58, %r105, 4;
	add.s64 	%rd16, %rd42, %rd58;
	add.s32 	%r106, %r105, %r85;
	mul.wide.u32 	%rd59, %r106, 4;
	add.s64 	%rd17, %rd42, %rd59;
	add.s32 	%r107, %r106, %r85;
	mul.wide.u32 	%rd60, %r107, 4;
	add.s64 	%rd18, %rd42, %rd60;
	add.s32 	%r108, %r107, %r85;
	mul.wide.u32 	%rd61, %r108, 4;
	add.s64 	%rd19, %rd42, %rd61;
	add.s32 	%r109, %r108, %r85;
	mul.wide.u32 	%rd62, %r109, 4;
	add.s64 	%rd20, %rd42, %rd62;
	add.s32 	%r110, %r109, %r85;
	mul.wide.u32 	%rd63, %r110, 4;
	add.s64 	%rd21, %rd42, %rd63;
	add.s32 	%r111, %r110, %r85;
	mul.wide.u32 	%rd64, %r111, 4;
	add.s64 	%rd22, %rd42, %rd64;
	add.s32 	%r112, %r111, %r85;
	mul.wide.u32 	%rd65, %r112, 4;
	add.s64 	%rd23, %rd42, %rd65;
	add.s32 	%r113, %r112, %r85;
	mul.wide.u32 	%rd66, %r113, 4;
	add.s64 	%rd24, %rd42, %rd66;
	add.s32 	%r114, %r113, %r85;
	mul.wide.u32 	%rd67, %r114, 4;
	add.s64 	%rd25, %rd42, %rd67;
	add.s32 	%r115, %r114, %r85;
	mul.wide.u32 	%rd68, %r115, 4;
	add.s64 	%rd26, %rd42, %rd68;
	add.s32 	%r116, %r115, %r85;
	mul.wide.u32 	%rd69, %r116, 4;
	add.s64 	%rd27, %rd42, %rd69;
	add.s32 	%r117, %r116, %r85;
	mul.wide.u32 	%rd70, %r117, 4;
	add.s64 	%rd28, %rd42, %rd70;
	mov.b32 	%r153, -1;
	@%p2 bra 	$L__BB29_4;
	cvta.to.global.u64 	%rd29, %rd37;
	ld.global.f32 	%f1, [%rd1];
	ld.global.f32 	%f2, [%rd2];
	ld.global.f32 	%f3, [%rd3];
	ld.global.f32 	%f4, [%rd4];
	ld.global.f32 	%f5, [%rd5];
	ld.global.f32 	%f6, [%rd6];
	ld.global.f32 	%f7, [%rd7];
	ld.global.f32 	%f8, [%rd8];
	ld.global.f32 	%f9, [%rd9];
	ld.global.f32 	%f10, [%rd10];
	ld.global.f32 	%f11, [%rd11];
	ld.global.f32 	%f12, [%rd12];
	ld.global.f32 	%f13, [%rd13];
	ld.global.f32 	%f14, [%rd14];
	ld.global.f32 	%f15, [%rd15];
	ld.global.f32 	%f16, [%rd16];
	ld.global.f32 	%f17, [%rd17];
	ld.global.f32 	%f18, [%rd18];
	ld.global.f32 	%f19, [%rd19];
	ld.global.f32 	%f20, [%rd20];
	ld.global.f32 	%f21, [%rd21];
	ld.global.f32 	%f22, [%rd22];
	ld.global.f32 	%f23, [%rd23];
	ld.global.f32 	%f24, [%rd24];
	ld.global.f32 	%f25, [%rd25];
	ld.global.f32 	%f26, [%rd26];
	ld.global.f32 	%f27, [%rd27];
	ld.global.f32 	%f28, [%rd28];
	shl.b32 	%r120, %r86, 1;
	mul.wide.u32 	%rd30, %r120, 4;
	mul.lo.s32 	%r150, %r86, 3;
	shl.b32 	%r149, %r86, 2;
	mul.lo.s32 	%r148, %r86, 5;
	mul.lo.s32 	%r147, %r86, 6;
	mul.lo.s32 	%r146, %r86, 7;
	shl.b32 	%r145, %r86, 3;
	mul.lo.s32 	%r144, %r86, 9;
	mul.lo.s32 	%r143, %r86, 10;
	mul.lo.s32 	%r142, %r86, 11;
	mul.lo.s32 	%r141, %r86, 12;
	mul.lo.s32 	%r140, %r86, 13;
	mul.lo.s32 	%r139, %r86, 14;
	mul.lo.s32 	%r138, %r86, 15;
	shl.b32 	%r137, %r86, 4;
	mul.lo.s32 	%r136, %r86, 17;
	mul.lo.s32 	%r135, %r86, 18;
	mul.lo.s32 	%r134, %r86, 19;
	mul.lo.s32 	%r133, %r86, 20;
	mul.lo.s32 	%r132, %r86, 21;
	mul.lo.s32 	%r131, %r86, 22;
	mul.lo.s32 	%r130, %r86, 23;
	mul.lo.s32 	%r129, %r86, 24;
	mul.lo.s32 	%r128, %r86, 25;
	mul.lo.s32 	%r127, %r86, 26;
	mul.lo.s32 	%r126, %r86, 27;
	mul.wide.u32 	%rd31, %r86, 4;
	neg.s32 	%r125, %r86;
	mov.f32 	%f172, 0f7F7FFFFF;
	mov.b32 	%r153, -1;
	mov.b32 	%r151, 0;
	mov.u64 	%rd162, %rd29;
$L__BB29_3:
	ld.global.f32 	%f32, [%rd162];
	sub.f32 	%f33, %f1, %f32;
	fma.rn.f32 	%f34, %f33, %f33, 0f00000000;
	add.s64 	%rd71, %rd162, %rd31;
	ld.global.f32 	%f35, [%rd71];
	sub.f32 	%f36, %f2, %f35;
	fma.rn.f32 	%f37, %f36, %f36, %f34;
	add.s64 	%rd72, %rd162, %rd30;
	ld.global.f32 	%f38, [%rd72];
	sub.f32 	%f39, %f3, %f38;
	fma.rn.f32 	%f40, %f39, %f39, %f37;
	mul.wide.u32 	%rd73, %r150, 4;
	add.s64 	%rd74, %rd29, %rd73;
	ld.global.f32 	%f41, [%rd74];
	sub.f32 	%f42, %f4, %f41;
	fma.rn.f32 	%f43, %f42, %f42, %f40;
	mul.wide.u32 	%rd75, %r149, 4;
	add.s64 	%rd76, %rd29, %rd75;
	ld.global.f32 	%f44, [%rd76];
	sub.f32 	%f45, %f5, %f44;
	fma.rn.f32 	%f46, %f45, %f45, %f43;
	mul.wide.u32 	%rd77, %r148, 4;
	add.s64 	%rd78, %rd29, %rd77;
	ld.global.f32 	%f47, [%rd78];
	sub.f32 	%f48, %f6, %f47;
	fma.rn.f32 	%f49, %f48, %f48, %f46;
	mul.wide.u32 	%rd79, %r147, 4;
	add.s64 	%rd80, %rd29, %rd79;
	ld.global.f32 	%f50, [%rd80];
	sub.f32 	%f51, %f7, %f50;
	fma.rn.f32 	%f52, %f51, %f51, %f49;
	mul.wide.u32 	%rd81, %r146, 4;
	add.s64 	%rd82, %rd29, %rd81;
	ld.global.f32 	%f53, [%rd82];
	sub.f32 	%f54, %f8, %f53;
	fma.rn.f32 	%f55, %f54, %f54, %f52;
	mul.wide.u32 	%rd83, %r145, 4;
	add.s64 	%rd84, %rd29, %rd83;
	ld.global.f32 	%f56, [%rd84];
	sub.f32 	%f57, %f9, %f56;
	fma.rn.f32 	%f58, %f57, %f57, %f55;
	mul.wide.u32 	%rd85, %r144, 4;
	add.s64 	%rd86, %rd29, %rd85;
	ld.global.f32 	%f59, [%rd86];
	sub.f32 	%f60, %f10, %f59;
	fma.rn.f32 	%f61, %f60, %f60, %f58;
	mul.wide.u32 	%rd87, %r143, 4;
	add.s64 	%rd88, %rd29, %rd87;
	ld.global.f32 	%f62, [%rd88];
	sub.f32 	%f63, %f11, %f62;
	fma.rn.f32 	%f64, %f63, %f63, %f61;
	mul.wide.u32 	%rd89, %r142, 4;
	add.s64 	%rd90, %rd29, %rd89;
	ld.global.f32 	%f65, [%rd90];
	sub.f32 	%f66, %f12, %f65;
	fma.rn.f32 	%f67, %f66, %f66, %f64;
	mul.wide.u32 	%rd91, %r141, 4;
	add.s64 	%rd92, %rd29, %rd91;
	ld.global.f32 	%f68, [%rd92];
	sub.f32 	%f69, %f13, %f68;
	fma.rn.f32 	%f70, %f69, %f69, %f67;
	mul.wide.u32 	%rd93, %r140, 4;
	add.s64 	%rd94, %rd29, %rd93;
	ld.global.f32 	%f71, [%rd94];
	sub.f32 	%f72, %f14, %f71;
	fma.rn.f32 	%f73, %f72, %f72, %f70;
	mul.wide.u32 	%rd95, %r139, 4;
	add.s64 	%rd96, %rd29, %rd95;
	ld.global.f32 	%f74, [%rd96];
	sub.f32 	%f75, %f15, %f74;
	fma.rn.f32 	%f76, %f75, %f75, %f73;
	mul.wide.u32 	%rd97, %r138, 4;
	add.s64 	%rd98, %rd29, %rd97;
	ld.global.f32 	%f77, [%rd98];
	sub.f32 	%f78, %f16, %f77;
	fma.rn.f32 	%f79, %f78, %f78, %f76;
	mul.wide.u32 	%rd99, %r137, 4;
	add.s64 	%rd100, %rd29, %rd99;
	ld.global.f32 	%f80, [%rd100];
	sub.f32 	%f81, %f17, %f80;
	fma.rn.f32 	%f82, %f81, %f81, %f79;
	mul.wide.u32 	%rd101, %r136, 4;
	add.s64 	%rd102, %rd29, %rd101;
	ld.global.f32 	%f83, [%rd102];
	sub.f32 	%f84, %f18, %f83;
	fma.rn.f32 	%f85, %f84, %f84, %f82;
	mul.wide.u32 	%rd103, %r135, 4;
	add.s64 	%rd104, %rd29, %rd103;
	ld.global.f32 	%f86, [%rd104];
	sub.f32 	%f87, %f19, %f86;
	fma.rn.f32 	%f88, %f87, %f87, %f85;
	mul.wide.u32 	%rd105, %r134, 4;
	add.s64 	%rd106, %rd29, %rd105;
	ld.global.f32 	%f89, [%rd106];
	sub.f32 	%f90, %f20, %f89;
	fma.rn.f32 	%f91, %f90, %f90, %f88;
	mul.wide.u32 	%rd107, %r133, 4;
	add.s64 	%rd108, %rd29, %rd107;
	ld.global.f32 	%f92, [%rd108];
	sub.f32 	%f93, %f21, %f92;
	fma.rn.f32 	%f94, %f93, %f93, %f91;
	mul.wide.u32 	%rd109, %r132, 4;
	add.s64 	%rd110, %rd29, %rd109;
	ld.global.f32 	%f95, [%rd110];
	sub.f32 	%f96, %f22, %f95;
	fma.rn.f32 	%f97, %f96, %f96, %f94;
	mul.wide.u32 	%rd111, %r131, 4;
	add.s64 	%rd112, %rd29, %rd111;
	ld.global.f32 	%f98, [%rd112];
	sub.f32 	%f99, %f23, %f98;
	fma.rn.f32 	%f100, %f99, %f99, %f97;
	mul.wide.u32 	%rd113, %r130, 4;
	add.s64 	%rd114, %rd29, %rd113;
	ld.global.f32 	%f101, [%rd114];
	sub.f32 	%f102, %f24, %f101;
	fma.rn.f32 	%f103, %f102, %f102, %f100;
	mul.wide.u32 	%rd115, %r129, 4;
	add.s64 	%rd116, %rd29, %rd115;
	ld.global.f32 	%f104, [%rd116];
	sub.f32 	%f105, %f25, %f104;
	fma.rn.f32 	%f106, %f105, %f105, %f103;
	mul.wide.u32 	%rd117, %r128, 4;
	add.s64 	%rd118, %rd29, %rd117;
	ld.global.f32 	%f107, [%rd118];
	sub.f32 	%f108, %f26, %f107;
	fma.rn.f32 	%f109, %f108, %f108, %f106;
	mul.wide.u32 	%rd119, %r127, 4;
	add.s64 	%rd120, %rd29, %rd119;
	ld.global.f32 	%f110, [%rd120];
	sub.f32 	%f111, %f27, %f110;
	fma.rn.f32 	%f112, %f111, %f111, %f109;
	mul.wide.u32 	%rd121, %r126, 4;
	add.s64 	%rd122, %rd29, %rd121;
	ld.global.f32 	%f113, [%rd122];
	sub.f32 	%f114, %f28, %f113;
	fma.rn.f32 	%f115, %f114, %f114, %f112;
	setp.lt.f32 	%p3, %f115, %f172;
	selp.f32 	%f172, %f115, %f172, %p3;
	selp.b32 	%r153, %r151, %r153, %p3;
	add.s32 	%r151, %r151, 1;
	add.s64 	%rd162, %rd162, 4;
	add.s32 	%r150, %r150, 1;
	add.s32 	%r149, %r149, 1;
	add.s32 	%r148, %r148, 1;
	add.s32 	%r147, %r147, 1;
	add.s32 	%r146, %r146, 1;
	add.s32 	%r145, %r145, 1;
	add.s32 	%r144, %r144, 1;
	add.s32 	%r143, %r143, 1;
	add.s32 	%r142, %r142, 1;
	add.s32 	%r141, %r141, 1;
	add.s32 	%r140, %r140, 1;
	add.s32 	%r139, %r139, 1;
	add.s32 	%r138, %r138, 1;
	add.s32 	%r137, %r137, 1;
	add.s32 	%r136, %r136, 1;
	add.s32 	%r135, %r135, 1;
	add.s32 	%r134, %r134, 1;
	add.s32 	%r133, %r133, 1;
	add.s32 	%r132, %r132, 1;
	add.s32 	%r131, %r131, 1;
	add.s32 	%r130, %r130, 1;
	add.s32 	%r129, %r129, 1;
	add.s32 	%r128, %r128, 1;
	add.s32 	%r127, %r127, 1;
	add.s32 	%r126, %r126, 1;
	add.s32 	%r125, %r125, 1;
	setp.ne.s32 	%p4, %r125, 0;
	@%p4 bra 	$L__BB29_3;
$L__BB29_4:
	ld.param.u64 	%rd160, [_Z21calculateBestDistanceILi28EEvPfS0_S0_PiS1_S1_ii_param_3];
	cvta.to.global.u64 	%rd123, %rd41;
	mul.wide.u32 	%rd124, %r1, 4;
	add.s64 	%rd34, %rd123, %rd124;
	mov.b32 	%r121, 0;
	st.global.u32 	[%rd34], %r121;
	cvta.to.global.u64 	%rd125, %rd160;
	add.s64 	%rd35, %rd125, %rd124;
	ld.global.u32 	%r122, [%rd35];
	setp.eq.s32 	%p5, %r122, %r153;
	@%p5 bra 	$L__BB29_6;
	st.global.u32 	[%rd35], %r153;
	mov.b32 	%r123, 1;
	st.global.u32 	[%rd34], %r123;
$L__BB29_6:
	ld.param.u64 	%rd161, [_Z21calculateBestDistanceILi28EEvPfS0_S0_PiS1_S1_ii_param_4];
	ld.param.u64 	%rd159, [_Z21calculateBestDistanceILi28EEvPfS0_S0_PiS1_S1_ii_param_2];
	cvta.to.global.u64 	%rd126, %rd161;
	mul.wide.s32 	%rd127, %r153, 4;
	add.s64 	%rd128, %rd126, %rd127;
	atom.global.add.u32 	%r124, [%rd128], 1;
	cvta.to.global.u64 	%rd129, %rd159;
	add.s64 	%rd130, %rd129, %rd127;
	ld.global.f32 	%f116, [%rd1];
	atom.global.add.f32 	%f117, [%rd130], %f116;
	mul.wide.s32 	%rd131, %r86, 4;
	add.s64 	%rd132, %rd130, %rd131;
	ld.global.f32 	%f118, [%rd2];
	atom.global.add.f32 	%f119, [%rd132], %f118;
	add.s64 	%rd133, %rd132, %rd131;
	ld.global.f32 	%f120, [%rd3];
	atom.global.add.f32 	%f121, [%rd133], %f120;
	add.s64 	%rd134, %rd133, %rd131;
	ld.global.f32 	%f122, [%rd4];
	atom.global.add.f32 	%f123, [%rd134], %f122;
	add.s64 	%rd135, %rd134, %rd131;
	ld.global.f32 	%f124, [%rd5];
	atom.global.add.f32 	%f125, [%rd135], %f124;
	add.s64 	%rd136, %rd135, %rd131;
	ld.global.f32 	%f126, [%rd6];
	atom.global.add.f32 	%f127, [%rd136], %f126;
	add.s64 	%rd137, %rd136, %rd131;
	ld.global.f32 	%f128, [%rd7];
	atom.global.add.f32 	%f129, [%rd137], %f128;
	add.s64 	%rd138, %rd137, %rd131;
	ld.global.f32 	%f130, [%rd8];
	atom.global.add.f32 	%f131, [%rd138], %f130;
	add.s64 	%rd139, %rd138, %rd131;
	ld.global.f32 	%f132, [%rd9];
	atom.global.add.f32 	%f133, [%rd139], %f132;
	add.s64 	%rd140, %rd139, %rd131;
	ld.global.f32 	%f134, [%rd10];
	atom.global.add.f32 	%f135, [%rd140], %f134;
	add.s64 	%rd141, %rd140, %rd131;
	ld.global.f32 	%f136, [%rd11];
	atom.global.add.f32 	%f137, [%rd141], %f136;
	add.s64 	%rd142, %rd141, %rd131;
	ld.global.f32 	%f138, [%rd12];
	atom.global.add.f32 	%f139, [%rd142], %f138;
	add.s64 	%rd143, %rd142, %rd131;
	ld.global.f32 	%f140, [%rd13];
	atom.global.add.f32 	%f141, [%rd143], %f140;
	add.s64 	%rd144, %rd143, %rd131;
	ld.global.f32 	%f142, [%rd14];
	atom.global.add.f32 	%f143, [%rd144], %f142;
	add.s64 	%rd145, %rd144, %rd131;
	ld.global.f32 	%f144, [%rd15];
	atom.global.add.f32 	%f145, [%rd145], %f144;
	add.s64 	%rd146, %rd145, %rd131;
	ld.global.f32 	%f146, [%rd16];
	atom.global.add.f32 	%f147, [%rd146], %f146;
	add.s64 	%rd147, %rd146, %rd131;
	ld.global.f32 	%f148, [%rd17];
	atom.global.add.f32 	%f149, [%rd147], %f148;
	add.s64 	%rd148, %rd147, %rd131;
	ld.global.f32 	%f150, [%rd18];
	atom.global.add.f32 	%f151, [%rd148], %f150;
	add.s64 	%rd149, %rd148, %rd131;
	ld.global.f32 	%f152, [%rd19];
	atom.global.add.f32 	%f153, [%rd149], %f152;
	add.s64 	%rd150, %rd149, %rd131;
	ld.global.f32 	%f154, [%rd20];
	atom.global.add.f32 	%f155, [%rd150], %f154;
	add.s64 	%rd151, %rd150, %rd131;
	ld.global.f32 	%f156, [%rd21];
	atom.global.add.f32 	%f157, [%rd151], %f156;
	add.s64 	%rd152, %rd151, %rd131;
	ld.global.f32 	%f158, [%rd22];
	atom.global.add.f32 	%f159, [%rd152], %f158;
	add.s64 	%rd153, %rd152, %rd131;
	ld.global.f32 	%f160, [%rd23];
	atom.global.add.f32 	%f161, [%rd153], %f160;
	add.s64 	%rd154, %rd153, %rd131;
	ld.global.f32 	%f162, [%rd24];
	atom.global.add.f32 	%f163, [%rd154], %f162;
	add.s64 	%rd155, %rd154, %rd131;
	ld.global.f32 	%f164, [%rd25];
	atom.global.add.f32 	%f165, [%rd155], %f164;
	add.s64 	%rd156, %rd155, %rd131;
	ld.global.f32 	%f166, [%rd26];
	atom.global.add.f32 	%f167, [%rd156], %f166;
	add.s64 	%rd157, %rd156, %rd131;
	ld.global.f32 	%f168, [%rd27];
	atom.global.add.f32 	%f169, [%rd157], %f168;
	add.s64 	%rd158, %rd157, %rd131;
	ld.global.f32 	%f170, [%rd28];
	atom.global.add.f32 	%f171, [%rd158], %f170;
$L__BB29_7:
	ret;

}
	// .globl	_Z21calculateBestDistanceILi29EEvPfS0_S0_PiS1_S1_ii
.visible .entry _Z21calculateBestDistanceILi29EEvPfS0_S0_PiS1_S1_ii(
	.param .u64 .ptr .align 1 _Z21calculateBestDistanceILi29EEvPfS0_S0_PiS1_S1_ii_param_0,
	.param .u64 .ptr .align 1 _Z21calculateBestDistanceILi29EEvPfS0_S0_PiS1_S1_ii_param_1,
	.param .u64 .ptr .align 1 _Z21calculateBestDistanceILi29EEvPfS0_S0_PiS1_S1_ii_param_2,
	.param .u64 .ptr .align 1 _Z21calculateBestDistanceILi29EEvPfS0_S0_PiS1_S1_ii_param_3,
	.param .u64 .ptr .align 1 _Z21calculateBestDistanceILi29EEvPfS0_S0_PiS1_S1_ii_param_4,
	.param .u64 .ptr .align 1 _Z21calculateBestDistanceILi29EEvPfS0_S0_PiS1_S1_ii_param_5,
	.param .u32 _Z21calculateBestDistanceILi29EEvPfS0_S0_PiS1_S1_ii_param_6,
	.param .u32 _Z21calculateBestDistanceILi29EEvPfS0_S0_PiS1_S1_ii_param_7
)
{
	.reg .pred 	%p<6>;
	.reg .b32 	%r<159>;
	.reg .b32 	%f<179>;
	.reg .b64 	%rd<170>;

	ld.param.u64 	%rd36, [_Z21calculateBestDistanceILi29EEvPfS0_S0_PiS1_S1_ii_param_0];
	ld.param.u32 	%r88, [_Z21calculateBestDistanceILi29EEvPfS0_S0_PiS1_S1_ii_param_6];
	ld.param.u32 	%r89, [_Z21calculateBestDistanceILi29EEvPfS0_S0_PiS1_S1_ii_param_7];
	mov.u32 	%r90, %tid.x;
	mov.u32 	%r91, %ctaid.x;
	mov.u32 	%r92, %ntid.x;
	mad.lo.s32 	%r1, %r91, %r92, %r90;
	setp.ge.u32 	%p1, %r1, %r88;
	@%p1 bra 	$L__BB30_7;
	cvta.to.global.u64 	%rd42, %rd36;
	setp.lt.s32 	%p2, %r89, 1;
	mul.wide.u32 	%rd43, %r1, 4;
	add.s64 	%rd1, %rd42, %rd43;
	add.s32 	%r94, %r88, %r1;
	mul.wide.u32 	%rd44, %r94, 4;
	add.s64 	%rd2, %rd42, %rd44;
	add.s32 	%r95, %r94, %r88;
	mul.wide.u32 	%rd45, %r95, 4;
	add.s64 	%rd3, %rd42, %rd45;
	add.s32 	%r96, %r95, %r88;
	mul.wide.u32 	%rd46, %r96, 4;
	add.s64 	%rd4, %rd42, %rd46;
	add.s32 	%r97, %r96, %r88;
	mul.wide.u32 	%rd47, %r97, 4;
	add.s64 	%rd5, %rd42, %rd47;
	add.s32 	%r98, %r97, %r88;
	mul.wide.u32 	%rd48, %r98, 4;
	add.s64 	%rd6, %rd42, %rd48;
	add.s32 	%r99, %r98, %r88;
	mul.wide.u32 	%rd49, %r99, 4;
	add.s64 	%rd7, %rd42, %rd49;
	add.s32 	%r100, %r99, %r88;
	mul.wide.u32 	%rd50, %r100, 4;
	add.s64 	%rd8, %rd42, %rd50;
	add.s32 	%r101, %r100, %r88;
	mul.wide.u32 	%rd51, %r101, 4;
	add.s64 	%rd9, %rd42, %rd51;
	add.s32 	%r102, %r101, %r88;
	mul.wide.u32 	%rd52, %r102, 4;
	add.s64 	%rd10, %rd42, %rd52;
	add.s32 	%r103, %r102, %r88;
	mul.wide.u32 	%rd53, %r103, 4;
	add.s64 	%rd11, %rd42, %rd53;
	add.s32 	%r104, %r103, %r88;
	mul.wide.u32 	%rd54, %r104, 4;
	add.s64 	%rd12, %rd42, %rd54;
	add.s32 	%r105, %r104, %r88;
	mul.wide.u32 	%rd55, %r105, 4;
	add.s64 	%rd13, %rd42, %rd55;
	add.s32 	%r106, %r105, %r88;
	mul.wide.u32 	%rd56, %r106, 4;
	add.s64 	%rd14, %rd42, %rd56;
	add.s32 	%r107, %r106, %r88;
	mul.wide.u32 	%rd57, %r107, 4;
	add.s64 	%rd15, %rd42, %rd57;
	add.s32 	%r108, %r107, %r88;
	mul.wide.u32 	%rd58, %r108, 4;
	add.s64 	%rd16, %rd42, %rd58;
	add.s32 	%r109, %r108, %r88;
	mul.wide.u32 	%rd59, %r109, 4;
	add.s64 	%rd17, %rd42, %rd59;
	add.s32 	%r110, %r109, %r88;
	mul.wide.u32 	%rd60, %r110, 4;
	add.s64 	%rd18, %rd42, %rd60;
	add.s32 	%r111, %r110, %r88;
	mul.wide.u32 	%rd61, %r111, 4;
	add.s64 	%rd19, %rd42, %rd61;
	add.s32 	%r112, %r111, %r88;
	mul.wide.u32 	%rd62, %r112, 4;
	add.s64 	%rd20, %rd42, %rd62;
	add.s32 	%r113, %r112, %r88;
	mul.wide.u32 	%rd63, %r113, 4;
	add.s64 	%rd21, %rd42, %rd63;
	add.s32 	%r114, %r113, %r88;
	mul.wide.u32 	%rd64, %r114, 4;
	add.s64 	%rd22, %rd42, %rd64;
	add.s32 	%r115, %r114, %r88;
	mul.wide.u32 	%rd65, %r115, 4;
	add.s64 	%rd23, %rd42, %rd65;
	add.s32 	%r116, %r115, %r88;
	mul.wide.u32 	%rd66, %r116, 4;
	add.s64 	%rd24, %rd42, %rd66;
	add.s32 	%r117, %r116, %r88;
	mul.wide.u32 	%rd67, %r117, 4;
	add.s64 	%rd25, %rd42, %rd67;
	add.s32 	%r118, %r117, %r88;
	mul.wide.u32 	%rd68, %r118, 4;
	add.s64 	%rd26, %rd42, %rd68;
	add.s32 	%r119, %r118, %r88;
	mul.wide.u32 	%rd69, %r119, 4;
	add.s64 	%rd27, %rd42, %rd69;
	add.s32 	%r120, %r119, %r88;
	mul.wide.u32 	%rd70, %r120, 4;
	add.s64 	%rd28, %rd42, %rd70;
	add.s32 	%r121, %r120, %r88;
	mul.wide.u32 	%rd71, %r121, 4;
	add.s64 	%rd29, %rd42, %rd71;
	mov.b32 	%r158, -1;
	@%p2 bra 	$L__BB30_4;
	ld.param.u64 	%rd164, [_Z21calculateBestDistanceILi29EEvPfS0_S0_PiS1_S1_ii_param_1];
	cvta.to.global.u64 	%rd30, %rd164;
	ld.global.f32 	%f1, [%rd1];
	ld.global.f32 	%f2, [%rd2];
	ld.global.f32 	%f3, [%rd3];
	ld.global.f32 	%f4, [%rd4];
	ld.global.f32 	%f5, [%rd5];
	ld.global.f32 	%f6, [%rd6];
	ld.global.f32 	%f7, [%rd7];
	ld.global.f32 	%f8, [%rd8];
	ld.global.f32 	%f9, [%rd9];
	ld.global.f32 	%f10, [%rd10];
	ld.global.f32 	%f11, [%rd11];
	ld.global.f32 	%f12, [%rd12];
	ld.global.f32 	%f13, [%rd13];
	ld.global.f32 	%f14, [%rd14];
	ld.global.f32 	%f15, [%rd15];
	ld.global.f32 	%f16, [%rd16];
	ld.global.f32 	%f17, [%rd17];
	ld.global.f32 	%f18, [%rd18];
	ld.global.f32 	%f19, [%rd19];
	ld.global.f32 	%f20, [%rd20];
	ld.global.f32 	%f21, [%rd21];
	ld.global.f32 	%f22, [%rd22];
	ld.global.f32 	%f23, [%rd23];
	ld.global.f32 	%f24, [%rd24];
	ld.global.f32 	%f25, [%rd25];
	ld.global.f32 	%f26, [%rd26];
	ld.global.f32 	%f27, [%rd27];
	ld.global.f32 	%f28, [%rd28];
	ld.global.f32 	%f29, [%rd29];
	shl.b32 	%r124, %r89, 1;
	mul.wide.u32 	%rd31, %r124, 4;
	mul.lo.s32 	%r155, %r89, 3;
	shl.b32 	%r154, %r89, 2;
	mul.lo.s32 	%r153, %r89, 5;
	mul.lo.s32 	%r152, %r89, 6;
	mul.lo.s32 	%r151, %r89, 7;
	shl.b32 	%r150, %r89, 3;
	mul.lo.s32 	%r149, %r89, 9;
	mul.lo.s32 	%r148, %r89, 10;
	mul.lo.s32 	%r147, %r89, 11;
	mul.lo.s32 	%r146, %r89, 12;
	mul.lo.s32 	%r145, %r89, 13;
	mul.lo.s32 	%r144, %r89, 14;
	mul.lo.s32 	%r143, %r89, 15;
	shl.b32 	%r142, %r89, 4;
	mul.lo.s32 	%r141, %r89, 17;
	mul.lo.s32 	%r140, %r89, 18;
	mul.lo.s32 	%r139, %r89, 19;
	mul.lo.s32 	%r138, %r89, 20;
	mul.lo.s32 	%r137, %r89, 21;
	mul.lo.s32 	%r136, %r89, 22;
	mul.lo.s32 	%r135, %r89, 23;
	mul.lo.s32 	%r134, %r89, 24;
	mul.lo.s32 	%r133, %r89, 25;
	mul.lo.s32 	%r132, %r89, 26;
	mul.lo.s32 	%r131, %r89, 27;
	mul.lo.s32 	%r130, %r89, 28;
	neg.s32 	%r129, %r89;
	mov.f32 	%f178, 0f7F7FFFFF;
	mov.b32 	%r158, -1;
	mov.b32 	%r156, 0;
	mov.u64 	%rd169, %rd30;
$L__BB30_3:
	ld.global.f32 	%f33, [%rd169];
	sub.f32 	%f34, %f1, %f33;
	fma.rn.f32 	%f35, %f34, %f34, 0f00000000;
	mul.wide.u32 	%rd72, %r89, 4;
	add.s64 	%rd73, %rd169, %rd72;
	ld.global.f32 	%f36, [%rd73];
	sub.f32 	%f37, %f2, %f36;
	fma.rn.f32 	%f38, %f37, %f37, %f35;
	add.s64 	%rd74, %rd169, %rd31;
	ld.global.f32 	%f39, [%rd74];
	sub.f32 	%f40, %f3, %f39;
	fma.rn.f32 	%f41, %f40, %f40, %f38;
	mul.wide.u32 	%rd75, %r155, 4;
	add.s64 	%rd76, %rd30, %rd75;
	ld.global.f32 	%f42, [%rd76];
	sub.f32 	%f43, %f4, %f42;
	fma.rn.f32 	%f44, %f43, %f43, %f41;
	mul.wide.u32 	%rd77, %r154, 4;
	add.s64 	%rd78, %rd30, %rd77;
	ld.global.f32 	%f45, [%rd78];
	sub.f32 	%f46, %f5, %f45;
	fma.rn.f32 	%f47, %f46, %f46, %f44;
	mul.wide.u32 	%rd79, %r153, 4;
	add.s64 	%rd80, %rd30, %rd79;
	ld.global.f32 	%f48, [%rd80];
	sub.f32 	%f49, %f6, %f48;
	fma.rn.f32 	%f50, %f49, %f49, %f47;
	mul.wide.u32 	%rd81, %r152, 4;
	add.s64 	%rd82, %rd30, %rd81;
	ld.global.f32 	%f51, [%rd82];
	sub.f32 	%f52, %f7, %f51;
	fma.rn.f32 	%f53, %f52, %f52, %f50;
	mul.wide.u32 	%rd83, %r151, 4;
	add.s64 	%rd84, %rd30, %rd83;
	ld.global.f32 	%f54, [%rd84];
	sub.f32 	%f55, %f8, %f54;
	fma.rn.f32 	%f56, %f55, %f55, %f53;
	mul.wide.u32 	%rd85, %r150, 4;
	add.s64 	%rd86, %rd30, %rd85;
	ld.global.f32 	%f57, [%rd86];
	sub.f32 	%f58, %f9, %f57;
	fma.rn.f32 	%f59, %f58, %f58, %f56;
	mul.wide.u32 	%rd87, %r149, 4;
	add.s64 	%rd88, %rd30, %rd87;
	ld.global.f32 	%f60, [%rd88];
	sub.f32 	%f61, %f10, %f60;
	fma.rn.f32 	%f62, %f61, %f61, %f59;
	mul.wide.u32 	%rd89, %r148, 4;
	add.s64 	%rd90, %rd30, %rd89;
	ld.global.f32 	%f63, [%rd90];
	sub.f32 	%f64, %f11, %f63;
	fma.rn.f32 	%f65, %f64, %f64, %f62;
	mul.wide.u32 	%rd91, %r147, 4;
	add.s64 	%rd92, %rd30, %rd91;
	ld.global.f32 	%f66, [%rd92];
	sub.f32 	%f67, %f12, %f66;
	fma.rn.f32 	%f68, %f67, %f67, %f65;
	mul.wide.u32 	%rd93, %r146, 4;
	add.s64 	%rd94, %rd30, %rd93;
	ld.global.f32 	%f69, [%rd94];
	sub.f32 	%f70, %f13, %f69;
	fma.rn.f32 	%f71, %f70, %f70, %f68;
	mul.wide.u32 	%rd95, %r145, 4;
	add.s64 	%rd96, %rd30, %rd95;
	ld.global.f32 	%f72, [%rd96];
	sub.f32 	%f73, %f14, %f72;
	fma.rn.f32 	%f74, %f73, %f73, %f71;
	mul.wide.u32 	%rd97, %r144, 4;
	add.s64 	%rd98, %rd30, %rd97;
	ld.global.f32 	%f75, [%rd98];
	sub.f32 	%f76, %f15, %f75;
	fma.rn.f32 	%f77, %f76, %f76, %f74;
	mul.wide.u32 	%rd99, %r143, 4;
	add.s64 	%rd100, %rd30, %rd99;
	ld.global.f32 	%f78, [%rd100];
	sub.f32 	%f79, %f16, %f78;
	fma.rn.f32 	%f80, %f79, %f79, %f77;
	mul.wide.u32 	%rd101, %r142, 4;
	add.s64 	%rd102, %rd30, %rd101;
	ld.global.f32 	%f81, [%rd102];
	sub.f32 	%f82, %f17, %f81;
	fma.rn.f32 	%f83, %f82, %f82, %f80;
	mul.wide.u32 	%rd103, %r141, 4;
	add.s64 	%rd104, %rd30, %rd103;
	ld.global.f32 	%f84, [%rd104];
	sub.f32 	%f85, %f18, %f84;
	fma.rn.f32 	%f86, %f85, %f85, %f83;
	mul.wide.u32 	%rd105, %r140, 4;
	add.s64 	%rd106, %rd30, %rd105;
	ld.global.f32 	%f87, [%rd106];
	sub.f32 	%f88, %f19, %f87;
	fma.rn.f32 	%f89, %f88, %f88, %f86;
	mul.wide.u32 	%rd107, %r139, 4;
	add.s64 	%rd108, %rd30, %rd107;
	ld.global.f32 	%f90, [%rd108];
	sub.f32 	%f91, %f20, %f90;
	fma.rn.f32 	%f92, %f91, %f91, %f89;
	mul.wide.u32 	%rd109, %r138, 4;
	add.s64 	%rd110, %rd30, %rd109;
	ld.global.f32 	%f93, [%rd110];
	sub.f32 	%f94, %f21, %f93;
	fma.rn.f32 	%f95, %f94, %f94, %f92;
	mul.wide.u32 	%rd111, %r137, 4;
	add.s64 	%rd112, %rd30, %rd111;
	ld.global.f32 	%f96, [%rd112];
	sub.f32 	%f97, %f22, %f96;
	fma.rn.f32 	%f98, %f97, %f97, %f95;
	mul.wide.u32 	%rd113, %r136, 4;
	add.s64 	%rd114, %rd30, %rd113;
	ld.global.f32 	%f99, [%rd114];
	sub.f32 	%f100, %f23, %f99;
	fma.rn.f32 	%f101, %f100, %f100, %f98;
	mul.wide.u32 	%rd115, %r135, 4;
	add.s64 	%rd116, %rd30, %rd115;
	ld.global.f32 	%f102, [%rd116];
	sub.f32 	%f103, %f24, %f102;
	fma.rn.f32 	%f104, %f103, %f103, %f101;
	mul.wide.u32 	%rd117, %r134, 4;
	add.s64 	%rd118, %rd30, %rd117;
	ld.global.f32 	%f105, [%rd118];
	sub.f32 	%f106, %f25, %f105;
	fma.rn.f32 	%f107, %f106, %f106, %f104;
	mul.wide.u32 	%rd119, %r133, 4;
	add.s64 	%rd120, %rd30, %rd119;
	ld.global.f32 	%f108, [%rd120];
	sub.f32 	%f109, %f26, %f108;
	fma.rn.f32 	%f110, %f109, %f109, %f107;
	mul.wide.u32 	%rd121, %r132, 4;
	add.s64 	%rd122, %rd30, %rd121;
	ld.global.f32 	%f111, [%rd122];
	sub.f32 	%f112, %f27, %f111;
	fma.rn.f32 	%f113, %f112, %f112, %f110;
	mul.wide.u32 	%rd123, %r131, 4;
	add.s64 	%rd124, %rd30, %rd123;
	ld.global.f32 	%f114, [%rd124];
	sub.f32 	%f115, %f28, %f114;
	fma.rn.f32 	%f116, %f115, %f115, %f113;
	mul.wide.u32 	%rd125, %r130, 4;
	add.s64 	%rd126, %rd30, %rd125;
	ld.global.f32 	%f117, [%rd126];
	sub.f32 	%f118, %f29, %f117;
	fma.rn.f32 	%f119, %f118, %f118, %f116;
	setp.lt.f32 	%p3, %f119, %f178;
	selp.f32 	%f178, %f119, %f178, %p3;
	selp.b32 	%r158, %r156, %r158, %p3;
	add.s32 	%r156, %r156, 1;
	add.s64 	%rd169, %rd169, 4;
	add.s32 	%r155, %r155, 1;
	add.s32 	%r154, %r154, 1;
	add.s32 	%r153, %r153, 1;
	add.s32 	%r152, %r152, 1;
	add.s32 	%r151, %r151, 1;
	add.s32 	%r150, %r150, 1;
	add.s32 	%r149, %r149, 1;
	add.s32 	%r148, %r148, 1;
	add.s32 	%r147, %r147, 1;
	add.s32 	%r146, %r146, 1;
	add.s32 	%r145, %r145, 1;
	add.s32 	%r144, %r144, 1;
	add.s32 	%r143, %r143, 1;
	add.s32 	%r142, %r142, 1;
	add.s32 	%r141, %r141, 1;
	add.s32 	%r140, %r140, 1;
	add.s32 	%r139, %r139, 1;
	add.s32 	%r138, %r138, 1;
	add.s32 	%r137, %r137, 1;
	add.s32 	%r136, %r136, 1;
	add.s32 	%r135, %r135, 1;
	add.s32 	%r134, %r134, 1;
	add.s32 	%r133, %r133, 1;
	add.s32 	%r132, %r132, 1;
	add.s32 	%r131, %r131, 1;
	add.s32 	%r130, %r130, 1;
	add.s32 	%r129, %r129, 1;
	setp.ne.s32 	%p4, %r129, 0;
	@%p4 bra 	$L__BB30_3;
$L__BB30_4:
	ld.param.u64 	%rd168, [_Z21calculateBestDistanceILi29EEvPfS0_S0_PiS1_S1_ii_param_5];
	ld.param.u64 	%rd166, [_Z21calculateBestDistanceILi29EEvPfS0_S0_PiS1_S1_ii_param_3];
	cvta.to.global.u64 	%rd127, %rd168;
	mul.wide.u32 	%rd128, %r1, 4;
	add.s64 	%rd34, %rd127, %rd128;
	mov.b32 	%r125, 0;
	st.global.u32 	[%rd34], %r125;
	cvta.to.global.u64 	%rd129, %rd166;
	add.s64 	%rd35, %rd129, %rd128;
	ld.global.u32 	%r126, [%rd35];
	setp.eq.s32 	%p5, %r126, %r158;
	@%p5 bra 	$L__BB30_6;
	st.global.u32 	[%rd35], %r158;
	mov.b32 	%r127, 1;
	st.global.u32 	[%rd34], %r127;
$L__BB30_6:
	ld.param.u64 	%rd167, [_Z21calculateBestDistanceILi29EEvPfS0_S0_PiS1_S1_ii_param_4];
	ld.param.u64 	%rd165, [_Z21calculateBestDistanceILi29EEvPfS0_S0_PiS1_S1_ii_param_2];
	cvta.to.global.u64 	%rd130, %rd167;
	mul.wide.s32 	%rd131, %r158, 4;
	add.s64 	%rd132, %rd130, %rd131;
	atom.global.add.u32 	%r128, [%rd132], 1;
	cvta.to.global.u64 	%rd133, %rd165;
	add.s64 	%rd134, %rd133, %rd131;
	ld.global.f32 	%f120, [%rd1];
	atom.global.add.f32 	%f121, [%rd134], %f120;
	mul.wide.s32 	%rd135, %r89, 4;
	add.s64 	%rd136, %rd134, %rd135;
	ld.global.f32 	%f122, [%rd2];
	atom.global.add.f32 	%f123, [%rd136], %f122;
	add.s64 	%rd137, %rd136, %rd135;
	ld.global.f32 	%f124, [%rd3];
	atom.global.add.f32 	%f125, [%rd137], %f124;
	add.s64 	%rd138, %rd137, %rd135;
	ld.global.f32 	%f126, [%rd4];
	atom.global.add.f32 	%f127, [%rd138], %f126;
	add.s64 	%rd139, %rd138, %rd135;
	ld.global.f32 	%f128, [%rd5];
	atom.global.add.f32 	%f129, [%rd139], %f128;
	add.s64 	%rd140, %rd139, %rd135;
	ld.global.f32 	%f130, [%rd6];
	atom.global.add.f32 	%f131, [%rd140], %f130;
	add.s64 	%rd141, %rd140, %rd135;
	ld.global.f32 	%f132, [%rd7];
	atom.global.add.f32 	%f133, [%rd141], %f132;
	add.s64 	%rd142, %rd141, %rd135;
	ld.global.f32 	%f134, [%rd8];
	atom.global.add.f32 	%f135, [%rd142], %f134;
	add.s64 	%rd143, %rd142, %rd135;
	ld.global.f32 	%f136, [%rd9];
	atom.global.add.f32 	%f137, [%rd143], %f136;
	add.s64 	%rd144, %rd143, %rd135;
	ld.global.f32 	%f138, [%rd10];
	atom.global.add.f32 	%f139, [%rd144], %f138;
	add.s64 	%rd145, %rd144, %rd135;
	ld.global.f32 	%f140, [%rd11];
	atom.global.add.f32 	%f141, [%rd145], %f140;
	add.s64 	%rd146, %rd145, %rd135;
	ld.global.f32 	%f142, [%rd12];
	atom.global.add.f32 	%f143, [%rd146], %f142;
	add.s64 	%rd147, %rd146, %rd135;
	ld.global.f32 	%f144, [%rd13];
	atom.global.add.f32 	%f145, [%rd147], %f144;
	add.s64 	%rd148, %rd147, %rd135;
	ld.global.f32 	%f146, [%rd14];
	atom.global.add.f32 	%f147, [%rd148], %f146;
	add.s64 	%rd149, %rd148, %rd135;
	ld.global.f32 	%f148, [%rd15];
	atom.global.add.f32 	%f149, [%rd149], %f148;
	add.s64 	%rd150, %rd149, %rd135;
	ld.global.f32 	%f150, [%rd16];
	atom.global.add.f32 	%f151, [%rd150], %f150;
	add.s64 	%rd151, %rd150, %rd135;
	ld.global.f32 	%f152, [%rd17];
	atom.global.add.f32 	%f153, [%rd151], %f152;
	add.s64 	%rd152, %rd151, %rd135;
	ld.global.f32 	%f154, [%rd18];
	atom.global.add.f32 	%f155, [%rd152], %f154;
	add.s64 	%rd153, %rd152, %rd135;
	ld.global.f32 	%f156, [%rd19];
	atom.global.add.f32 	%f157, [%rd153], %f156;
	add.s64 	%rd154, %rd153, %rd135;
	ld.global.f32 	%f158, [%rd20];
	atom.global.add.f32 	%f159, [%rd154], %f158;
	add.s64 	%rd155, %rd154, %rd135;
	ld.global.f32 	%f160, [%rd21];
	atom.global.add.f32 	%f161, [%rd155], %f160;
	add.s64 	%rd156, %rd155, %rd135;
	ld.global.f32 	%f162, [%rd22];
	atom.global.add.f32 	%f163, [%rd156], %f162;
	add.s64 	%rd157, %rd156, %rd135;
	ld.global.f32 	%f164, [%rd23];
	atom.global.add.f32 	%f165, [%rd157], %f164;
	add.s64 	%rd158, %rd157, %rd135;
	ld.global.f32 	%f166, [%rd24];
	atom.global.add.f32 	%f167, [%rd158], %f166;
	add.s64 	%rd159, %rd158, %rd135;
	ld.global.f32 	%f168, [%rd25];
	atom.global.add.f32 	%f169, [%rd159], %f168;
	add.s64 	%rd160, %rd159, %rd135;
	ld.global.f32 	%f170, [%rd26];
	atom.global.add.f32 	%f171, [%rd160], %f170;
	add.s64 	%rd161, %rd160, %rd135;
	ld.global.f32 	%f172, [%rd27];
	atom.global.add.f32 	%f173, [%rd161], %f172;
	add.s64 	%rd162, %rd161, %rd135;
	ld.global.f32 	%f174, [%rd28];
	atom.global.add.f32 	%f175, [%rd162], %f174;
	add.s64 	%rd163, %rd162, %rd135;
	ld.global.f32 	%f176, [%rd29];
	atom.global.add.f32 	%f177, [%rd163], %f176;
$L__BB30_7:
	ret;

}
	// .globl	_Z21calculateBestDistanceILi30EEvPfS0_S0_PiS1_S1_ii
.visible .entry _Z21calculateBestDistanceILi30EEvPfS0_S0_PiS1_S1_ii(
	.param .u64 .ptr .align 1 _Z21calculateBestDistanceILi30EEvPfS0_S0_PiS1_S1_ii_param_0,
	.param .u64 .ptr .align 1 _Z21calculateBestDistanceILi30EEvPfS0_S0_PiS1_S1_ii_param_1,
	.param .u64 .ptr .align 1 _Z21calculateBestDistanceILi30EEvPfS0_S0_PiS1_S1_ii_param_2,
	.param .u64 .ptr .align 1 _Z21calculateBestDistanceILi30EEvPfS0_S0_PiS1_S1_ii_param_3,
	.param .u64 .ptr .align 1 _Z21calculateBestDistanceILi30EEvPfS0_S0_PiS1_S1_ii_param_4,
	.param .u64 .ptr .align 1 _Z21calculateBestDistanceILi30EEvPfS0_S0_PiS1_S1_ii_param_5,
	.param .u32 _Z21calculateBestDistanceILi30EEvPfS0_S0_PiS1_S1_ii_param_6,
	.param .u32 _Z21calculateBestDistanceILi30EEvPfS0_S0_PiS1_S1_ii_param_7
)
{
	.reg .pred 	%p<7>;
	.reg .b32 	%r<70>;
	.reg .b32 	%f<76>;
	.reg .b64 	%rd<125>;

	ld.param.u64 	%rd9, [_Z21calculateBestDistanceILi30EEvPfS0_S0_PiS1_S1_ii_param_0];
	ld.param.u64 	%rd14, [_Z21calculateBestDistanceILi30EEvPfS0_S0_PiS1_S1_ii_param_1];
	ld.param.u64 	%rd11, [_Z21calculateBestDistanceILi30EEvPfS0_S0_PiS1_S1_ii_param_3];
	ld.param.u64 	%rd13, [_Z21calculateBestDistanceILi30EEvPfS0_S0_PiS1_S1_ii_param_5];
	ld.param.u32 	%r21, [_Z21calculateBestDistanceILi30EEvPfS0_S0_PiS1_S1_ii_param_6];
	ld.param.u32 	%r22, [_Z21calculateBestDistanceILi30EEvPfS0_S0_PiS1_S1_ii_param_7];
	cvta.to.global.u64 	%rd1, %rd14;
	cvta.to.global.u64 	%rd2, %rd9;
	mov.u32 	%r1, %tid.x;
	mov.u32 	%r23, %ctaid.x;
	mov.u32 	%r24, %ntid.x;
	mul.lo.s32 	%r2, %r23, %r24;
	add.s32 	%r3, %r2, %r1;
	setp.ge.u32 	%p1, %r3, %r21;
	@%p1 bra 	$L__BB31_9;
	setp.lt.s32 	%p2, %r22, 1;
	mov.b32 	%r69, -1;
	@%p2 bra 	$L__BB31_6;
	shl.b32 	%r4, %r22, 1;
	mul.wide.u32 	%rd3, %r4, 4;
	add.s32 	%r28, %r1, %r21;
	add.s32 	%r5, %r28, %r2;
	shl.b32 	%r6, %r21, 1;
	mov.f32 	%f74, 0f7F7FFFFF;
	mov.b32 	%r69, -1;
	mov.b32 	%r63, 0;
$L__BB31_3:
	add.s32 	%r67, %r22, %r63;
	mul.wide.u32 	%rd15, %r63, 4;
	add.s64 	%rd124, %rd1, %rd15;
	mov.f32 	%f75, 0f00000000;
	mov.b32 	%r68, 0;
	mov.u32 	%r65, %r3;
	mov.u32 	%r66, %r5;
$L__BB31_4:
	mul.wide.u32 	%rd16, %r65, 4;
	add.s64 	%rd17, %rd2, %rd16;
	ld.global.f32 	%f7, [%rd17];
	ld.global.f32 	%f8, [%rd124];
	sub.f32 	%f9, %f7, %f8;
	fma.rn.f32 	%f10, %f9, %f9, %f75;
	mul.wide.u32 	%rd18, %r66, 4;
	add.s64 	%rd19, %rd2, %rd18;
	ld.global.f32 	%f11, [%rd19];
	mul.wide.u32 	%rd20, %r67, 4;
	add.s64 	%rd21, %rd1, %rd20;
	ld.global.f32 	%f12, [%rd21];
	sub.f32 	%f13, %f11, %f12;
	fma.rn.f32 	%f75, %f13, %f13, %f10;
	add.s32 	%r68, %r68, 2;
	add.s32 	%r67, %r67, %r4;
	add.s64 	%rd124, %rd124, %rd3;
	add.s32 	%r66, %r66, %r6;
	add.s32 	%r65, %r65, %r6;
	setp.ne.s32 	%p3, %r68, 30;
	@%p3 bra 	$L__BB31_4;
	setp.lt.f32 	%p4, %f75, %f74;
	selp.f32 	%f74, %f75, %f74, %p4;
	selp.b32 	%r69, %r63, %r69, %p4;
	add.s32 	%r63, %r63, 1;
	setp.ne.s32 	%p5, %r63, %r22;
	@%p5 bra 	$L__BB31_3;
$L__BB31_6:
	cvta.to.global.u64 	%rd22, %rd13;
	mul.wide.u32 	%rd23, %r3, 4;
	add.s64 	%rd7, %rd22, %rd23;
	mov.b32 	%r30, 0;
	st.global.u32 	[%rd7], %r30;
	cvta.to.global.u64 	%rd24, %rd11;
	add.s64 	%rd8, %rd24, %rd23;
	ld.global.u32 	%r31, [%rd8];
	setp.eq.s32 	%p6, %r31, %r69;
	@%p6 bra 	$L__BB31_8;
	st.global.u32 	[%rd8], %r69;
	mov.b32 	%r32, 1;
	st.global.u32 	[%rd7], %r32;
$L__BB31_8:
	ld.param.u64 	%rd123, [_Z21calculateBestDistanceILi30EEvPfS0_S0_PiS1_S1_ii_param_4];
	ld.param.u64 	%rd122, [_Z21calculateBestDistanceILi30EEvPfS0_S0_PiS1_S1_ii_param_2];
	ld.param.u64 	%rd121, [_Z21calculateBestDistanceILi30EEvPfS0_S0_PiS1_S1_ii_param_0];
	cvta.to.global.u64 	%rd25, %rd123;
	mul.wide.s32 	%rd26, %r69, 4;
	add.s64 	%rd27, %rd25, %rd26;
	atom.global.add.u32 	%r33, [%rd27], 1;
	cvta.to.global.u64 	%rd28, %rd122;
	add.s64 	%rd29, %rd28, %rd26;
	cvta.to.global.u64 	%rd30, %rd121;
	mul.wide.u32 	%rd31, %r3, 4;
	add.s64 	%rd32, %rd30, %rd31;
	ld.global.f32 	%f14, [%rd32];
	atom.global.add.f32 	%f15, [%rd29], %f14;
	mul.wide.s32 	%rd33, %r22, 4;
	add.s64 	%rd34, %rd29, %rd33;
	add.s32 	%r34, %r21, %r3;
	mul.wide.u32 	%rd35, %r34, 4;
	add.s64 	%rd36, %rd30, %rd35;
	ld.global.f32 	%f16, [%rd36];
	atom.global.add.f32 	%f17, [%rd34], %f16;
	add.s64 	%rd37, %rd34, %rd33;
	add.s32 	%r35, %r34, %r21;
	mul.wide.u32 	%rd38, %r35, 4;
	add.s64 	%rd39, %rd30, %rd38;
	ld.global.f32 	%f18, [%rd39];
	atom.global.add.f32 	%f19, [%rd37], %f18;
	add.s64 	%rd40, %rd37, %rd33;
	add.s32 	%r36, %r35, %r21;
	mul.wide.u32 	%rd41, %r36, 4;
	add.s64 	%rd42, %rd30, %rd41;
	ld.global.f32 	%f20, [%rd42];
	atom.global.add.f32 	%f21, [%rd40], %f20;
	add.s64 	%rd43, %rd40, %rd33;
	add.s32 	%r37, %r36, %r21;
	mul.wide.u32 	%rd44, %r37, 4;
	add.s64 	%rd45, %rd30, %rd44;
	ld.global.f32 	%f22, [%rd45];
	atom.global.add.f32 	%f23, [%rd43], %f22;
	add.s64 	%rd46, %rd43, %rd33;
	add.s32 	%r38, %r37, %r21;
	mul.wide.u32 	%rd47, %r38, 4;
	add.s64 	%rd48, %rd30, %rd47;
	ld.global.f32 	%f24, [%rd48];
	atom.global.add.f32 	%f25, [%rd46], %f24;
	add.s64 	%rd49, %rd46, %rd33;
	add.s32 	%r39, %r38, %r21;
	mul.wide.u32 	%rd50, %r39, 4;
	add.s64 	%rd51, %rd30, %rd50;
	ld.global.f32 	%f26, [%rd51];
	atom.global.add.f32 	%f27, [%rd49], %f26;
	add.s64 	%rd52, %rd49, %rd33;
	add.s32 	%r40, %r39, %r21;
	mul.wide.u32 	%rd53, %r40, 4;
	add.s64 	%rd54, %rd30, %rd53;
	ld.global.f32 	%f28, [%rd54];
	atom.global.add.f32 	%f29, [%rd52], %f28;
	add.s64 	%rd55, %rd52, %rd33;
	add.s32 	%r41, %r40, %r21;
	mul.wide.u32 	%rd56, %r41, 4;
	add.s64 	%rd57, %rd30, %rd56;
	ld.global.f32 	%f30, [%rd57];
	atom.global.add.f32 	%f31, [%rd55], %f30;
	add.s64 	%rd58, %rd55, %rd33;
	add.s32 	%r42, %r41, %r21;
	mul.wide.u32 	%rd59, %r42, 4;
	add.s64 	%rd60, %rd30, %rd59;
	ld.global.f32 	%f32, [%rd60];
	atom.global.add.f32 	%f33, [%rd58], %f32;
	add.s64 	%rd61, %rd58, %rd33;
	add.s32 	%r43, %r42, %r21;
	mul.wide.u32 	%rd62, %r43, 4;
	add.s64 	%rd63, %rd30, %rd62;
	ld.global.f32 	%f34, [%rd63];
	atom.global.add.f32 	%f35, [%rd61], %f34;
	add.s64 	%rd64, %rd61, %rd33;
	add.s32 	%r44, %r43, %r21;
	mul.wide.u32 	%rd65, %r44, 4;
	add.s64 	%rd66, %rd30, %rd65;
	ld.global.f32 	%f36, [%rd66];
	atom.global.add.f32 	%f37, [%rd64], %f36;
	add.s64 	%rd67, %rd64, %rd33;
	add.s32 	%r45, %r44, %r21;
	mul.wide.u32 	%rd68, %r45, 4;
	add.s64 	%rd69, %rd30, %rd68;
	ld.global.f32 	%f38, [%rd69];
	atom.global.add.f32 	%f39, [%rd67], %f38;
	add.s64 	%rd70, %rd67, %rd33;
	add.s32 	%r46, %r45, %r21;
	mul.wide.u32 	%rd71, %r46, 4;
	add.s64 	%rd72, %rd30, %rd71;
	ld.global.f32 	%f40, [%rd72];
	atom.global.add.f32 	%f41, [%rd70], %f40;
	add.s64 	%rd73, %rd70, %rd33;
	add.s32 	%r47, %r46, %r21;
	mul.wide.u32 	%rd74, %r47, 4;
	add.s64 	%rd75, %rd30, %rd74;
	ld.global.f32 	%f42, [%rd75];
	atom.global.add.f32 	%f43, [%rd73], %f42;
	add.s64 	%rd76, %rd73, %rd33;
	add.s32 	%r48, %r47, %r21;
	mul.wide.u32 	%rd77, %r48, 4;
	add.s64 	%rd78, %rd30, %rd77;
	ld.global.f32 	%f44, [%rd78];
	atom.global.add.f32 	%f45, [%rd76], %f44;
	add.s64 	%rd79, %rd76, %rd33;
	add.s32 	%r49, %r48, %r21;
	mul.wide.u32 	%rd80, %r49, 4;
	add.s64 	%rd81, %rd30, %rd80;
	ld.global.f32 	%f46, [%rd81];
	atom.global.add.f32 	%f47, [%rd79], %f46;
	add.s64 	%rd82, %rd79, %rd33;
	add.s32 	%r50, %r49, %r21;
	mul.wide.u32 	%rd83, %r50, 4;
	add.s64 	%rd84, %rd30, %rd83;
	ld.global.f32 	%f48, [%rd84];
	atom.global.add.f32 	%f49, [%rd82], %f48;
	add.s64 	%rd85, %rd82, %rd33;
	add.s32 	%r51, %r50, %r21;
	mul.wide.u32 	%rd86, %r51, 4;
	add.s64 	%rd87, %rd30, %rd86;
	ld.global.f32 	%f50, [%rd87];
	atom.global.add.f32 	%f51, [%rd85], %f50;
	add.s64 	%rd88, %rd85, %rd33;
	add.s32 	%r52, %r51, %r21;
	mul.wide.u32 	%rd89, %r52, 4;
	add.s64 	%rd90, %rd30, %rd89;
	ld.global.f32 	%f52, [%rd90];
	atom.global.add.f32 	%f53, [%rd88], %f52;
	add.s64 	%rd91, %rd88, %rd33;
	add.s32 	%r53, %r52, %r21;
	mul.wide.u32 	%rd92, %r53, 4;
	add.s64 	%rd93, %rd30, %rd92;
	ld.global.f32 	%f54, [%rd93];
	atom.global.add.f32 	%f55, [%rd91], %f54;
	add.s64 	%rd94, %rd91, %rd33;
	add.s32 	%r54, %r53, %r21;
	mul.wide.u32 	%rd95, %r54, 4;
	add.s64 	%rd96, %rd30, %rd95;
	ld.global.f32 	%f56, [%rd96];
	atom.global.add.f32 	%f57, [%rd94], %f56;
	add.s64 	%rd97, %rd94, %rd33;
	add.s32 	%r55, %r54, %r21;
	mul.wide.u32 	%rd98, %r55, 4;
	add.s64 	%rd99, %rd30, %rd98;
	ld.global.f32 	%f58, [%rd99];
	atom.global.add.f32 	%f59, [%rd97], %f58;
	add.s64 	%rd100, %rd97, %rd33;
	add.s32 	%r56, %r55, %r21;
	mul.wide.u32 	%rd101, %r56, 4;
	add.s64 	%rd102, %rd30, %rd101;
	ld.global.f32 	%f60, [%rd102];
	atom.global.add.f32 	%f61, [%rd100], %f60;
	add.s64 	%rd103, %rd100, %rd33;
	add.s32 	%r57, %r56, %r21;
	mul.wide.u32 	%rd104, %r57, 4;
	add.s64 	%rd105, %rd30, %rd104;
	ld.global.f32 	%f62, [%rd105];
	atom.global.add.f32 	%f63, [%rd103], %f62;
	add.s64 	%rd106, %rd103, %rd33;
	add.s32 	%r58, %r57, %r21;
	mul.wide.u32 	%rd107, %r58, 4;
	add.s64 	%rd108, %rd30, %rd107;
	ld.global.f32 	%f64, [%rd108];
	atom.global.add.f32 	%f65, [%rd106], %f64;
	add.s64 	%rd109, %rd106, %rd33;
	add.s32 	%r59, %r58, %r21;
	mul.wide.u32 	%rd110, %r59, 4;
	add.s64 	%rd111, %rd30, %rd110;
	ld.global.f32 	%f66, [%rd111];
	atom.global.add.f32 	%f67, [%rd109], %f66;
	add.s64 	%rd112, %rd109, %rd33;
	add.s32 	%r60, %r59, %r21;
	mul.wide.u32 	%rd113, %r60, 4;
	add.s64 	%rd114, %rd30, %rd113;
	ld.global.f32 	%f68, [%rd114];
	atom.global.add.f32 	%f69, [%rd112], %f68;
	add.s64 	%rd115, %rd112, %rd33;
	add.s32 	%r61, %r60, %r21;
	mul.wide.u32 	%rd116, %r61, 4;
	add.s64 	%rd117, %rd30, %rd116;
	ld.global.f32 	%f70, [%rd117];
	atom.global.add.f32 	%f71, [%rd115], %f70;
	add.s64 	%rd118, %rd115, %rd33;
	add.s32 	%r62, %r61, %r21;
	mul.wide.u32 	%rd119, %r62, 4;
	add.s64 	%rd120, %rd30, %rd119;
	ld.global.f32 	%f72, [%rd120];
	atom.global.add.f32 	%f73, [%rd118], %f72;
$L__BB31_9:
	ret;

}
	// .globl	_Z21calculateBestDistanceILi31EEvPfS0_S0_PiS1_S1_ii
.visible .entry _Z21calculateBestDistanceILi31EEvPfS0_S0_PiS1_S1_ii(
	.param .u64 .ptr .align 1 _Z21calculateBestDistanceILi31EEvPfS0_S0_PiS1_S1_ii_param_0,
	.param .u64 .ptr .align 1 _Z21calculateBestDistanceILi31EEvPfS0_S0_PiS1_S1_ii_param_1,
	.param .u64 .ptr .align 1 _Z21calculateBestDistanceILi31EEvPfS0_S0_PiS1_S1_ii_param_2,
	.param .u64 .ptr .align 1 _Z21calculateBestDistanceILi31EEvPfS0_S0_PiS1_S1_ii_param_3,
	.param .u64 .ptr .align 1 _Z21calculateBestDistanceILi31EEvPfS0_S0_PiS1_S1_ii_param_4,
	.param .u64 .ptr .align 1 _Z21calculateBestDistanceILi31EEvPfS0_S0_PiS1_S1_ii_param_5,
	.param .u32 _Z21calculateBestDistanceILi31EEvPfS0_S0_PiS1_S1_ii_param_6,
	.param .u32 _Z21calculateBestDistanceILi31EEvPfS0_S0_PiS1_S1_ii_param_7
)
{
	.reg .pred 	%p<6>;
	.reg .b32 	%r<185>;
	.reg .b32 	%f<191>;
	.reg .b64 	%rd<189>;

	ld.param.u32 	%r94, [_Z21calculateBestDistanceILi31EEvPfS0_S0_PiS1_S1_ii_param_6];
	mov.u32 	%r96, %tid.x;
	mov.u32 	%r97, %ctaid.x;
	mov.u32 	%r98, %ntid.x;
	mad.lo.s32 	%r1, %r97, %r98, %r96;
	setp.ge.u32 	%p1, %r1, %r94;
	@%p1 bra 	$L__BB32_7;
	ld.param.u32 	%r149, [_Z21calculateBestDistanceILi31EEvPfS0_S0_PiS1_S1_ii_param_7];
	ld.param.u64 	%rd179, [_Z21calculateBestDistanceILi31EEvPfS0_S0_PiS1_S1_ii_param_0];
	cvta.to.global.u64 	%rd42, %rd179;
	setp.lt.s32 	%p2, %r149, 1;
	add.s32 	%r100, %r94, %r1;
	mul.wide.u32 	%rd43, %r100, 4;
	add.s64 	%rd1, %rd42, %rd43;
	add.s32 	%r101, %r100, %r94;
	mul.wide.u32 	%rd44, %r101, 4;
	add.s64 	%rd2, %rd42, %rd44;
	add.s32 	%r102, %r101, %r94;
	mul.wide.u32 	%rd45, %r102, 4;
	add.s64 	%rd3, %rd42, %rd45;
	add.s32 	%r103, %r102, %r94;
	mul.wide.u32 	%rd46, %r103, 4;
	add.s64 	%rd4, %rd42, %rd46;
	add.s32 	%r104, %r103, %r94;
	mul.wide.u32 	%rd47, %r104, 4;
	add.s64 	%rd5, %rd42, %rd47;
	add.s32 	%r105, %r104, %r94;
	mul.wide.u32 	%rd48, %r105, 4;
	add.s64 	%rd6, %rd42, %rd48;
	add.s32 	%r106, %r105, %r94;
	mul.wide.u32 	%rd49, %r106, 4;
	add.s64 	%rd7, %rd42, %rd49;
	add.s32 	%r107, %r106, %r94;
	mul.wide.u32 	%rd50, %r107, 4;
	add.s64 	%rd8, %rd42, %rd50;
	add.s32 	%r108, %r107, %r94;
	mul.wide.u32 	%rd51, %r108, 4;
	add.s64 	%rd9, %rd42, %rd51;
	add.s32 	%r109, %r108, %r94;
	mul.wide.u32 	%rd52, %r109, 4;
	add.s64 	%rd10, %rd42, %rd52;
	add.s32 	%r110, %r109, %r94;
	mul.wide.u32 	%rd53, %r110, 4;
	add.s64 	%rd11, %rd42, %rd53;
	add.s32 	%r111, %r110, %r94;
	mul.wide.u32 	%rd54, %r111, 4;
	add.s64 	%rd12, %rd42, %rd54;
	add.s32 	%r112, %r111, %r94;
	mul.wide.u32 	%rd55, %r112, 4;
	add.s64 	%rd13, %rd42, %rd55;
	add.s32 	%r113, %r112, %r94;
	mul.wide.u32 	%rd56, %r113, 4;
	add.s64 	%rd14, %rd42, %rd56;
	add.s32 	%r114, %r113, %r94;
	mul.wide.u32 	%rd57, %r114, 4;
	add.s64 	%rd15, %rd42, %rd57;
	add.s32 	%r115, %r114, %r94;
	mul.wide.u32 	%rd58, %r115, 4;
	add.s64 	%rd16, %rd42, %rd58;
	add.s32 	%r116, %r115, %r94;
	mul.wide.u32 	%rd59, %r116, 4;
	add.s64 	%rd17, %rd42, %rd59;
	add.s32 	%r117, %r116, %r94;
	mul.wide.u32 	%rd60, %r117, 4;
	add.s64 	%rd18, %rd42, %rd60;
	add.s32 	%r118, %r117, %r94;
	mul.wide.u32 	%rd61, %r118, 4;
	add.s64 	%rd19, %rd42, %rd61;
	add.s32 	%r119, %r118, %r94;
	mul.wide.u32 	%rd62, %r119, 4;
	add.s64 	%rd20, %rd42, %rd62;
	add.s32 	%r120, %r119, %r94;
	mul.wide.u32 	%rd63, %r120, 4;
	add.s64 	%rd21, %rd42, %rd63;
	add.s32 	%r121, %r120, %r94;
	mul.wide.u32 	%rd64, %r121, 4;
	add.s64 	%rd22, %rd42, %rd64;
	add.s32 	%r122, %r121, %r94;
	mul.wide.u32 	%rd65, %r122, 4;
	add.s64 	%rd23, %rd42, %rd65;
	add.s32 	%r123, %r122, %r94;
	mul.wide.u32 	%rd66, %r123, 4;
	add.s64 	%rd24, %rd42, %rd66;
	add.s32 	%r124, %r123, %r94;
	mul.wide.u32 	%rd67, %r124, 4;
	add.s64 	%rd25, %rd42, %rd67;
	add.s32 	%r125, %r124, %r94;
	mul.wide.u32 	%rd68, %r125, 4;
	add.s64 	%rd26, %rd42, %rd68;
	add.s32 	%r126, %r125, %r94;
	mul.wide.u32 	%rd69, %r126, 4;
	add.s64 	%rd27, %rd42, %rd69;
	add.s32 	%r127, %r126, %r94;
	mul.wide.u32 	%rd70, %r127, 4;
	add.s64 	%rd28, %rd42, %rd70;
	add.s32 	%r128, %r127, %r94;
	mul.wide.u32 	%rd71, %r128, 4;
	add.s64 	%rd29, %rd42, %rd71;
	add.s32 	%r129, %r128, %r94;
	mul.wide.u32 	%rd72, %r129, 4;
	add.s64 	%rd30, %rd42, %rd72;
	mov.b32 	%r184, -1;
	@%p2 bra 	$L__BB32_4;
	ld.param.u32 	%r150, [_Z21calculateBestDistanceILi31EEvPfS0_S0_PiS1_S1_ii_param_7];
	ld.param.u64 	%rd182, [_Z21calculateBestDistanceILi31EEvPfS0_S0_PiS1_S1_ii_param_1];
	ld.param.u64 	%rd180, [_Z21calculateBestDistanceILi31EEvPfS0_S0_PiS1_S1_ii_param_0];
	cvta.to.global.u64 	%rd188, %rd182;
	cvta.to.global.u64 	%rd73, %rd180;
	mul.wide.u32 	%rd74, %r1, 4;
	add.s64 	%rd75, %rd73, %rd74;
	ld.global.f32 	%f1, [%rd75];
	ld.global.f32 	%f2, [%rd1];
	ld.global.f32 	%f3, [%rd2];
	ld.global.f32 	%f4, [%rd3];
	ld.global.f32 	%f5, [%rd4];
	ld.global.f32 	%f6, [%rd5];
	ld.global.f32 	%f7, [%rd6];
	ld.global.f32 	%f8, [%rd7];
	ld.global.f32 	%f9, [%rd8];
	ld.global.f32 	%f10, [%rd9];
	ld.global.f32 	%f11, [%rd10];
	ld.global.f32 	%f12, [%rd11];
	ld.global.f32 	%f13, [%rd12];
	ld.global.f32 	%f14, [%rd13];
	ld.global.f32 	%f15, [%rd14];
	ld.global.f32 	%f16, [%rd15];
	ld.global.f32 	%f17, [%rd16];
	ld.global.f32 	%f18, [%rd17];
	ld.global.f32 	%f19, [%rd18];
	ld.global.f32 	%f20, [%rd19];
	ld.global.f32 	%f21, [%rd20];
	ld.global.f32 	%f22, [%rd21];
	ld.global.f32 	%f23, [%rd22];
	ld.global.f32 	%f24, [%rd23];
	ld.global.f32 	%f25, [%rd24];
	ld.global.f32 	%f26, [%rd25];
	ld.global.f32 	%f27, [%rd26];
	ld.global.f32 	%f28, [%rd27];
	ld.global.f32 	%f29, [%rd28];
	ld.global.f32 	%f30, [%rd29];
	ld.global.f32 	%f31, [%rd30];
	mul.lo.s32 	%r181, %r150, 3;
	shl.b32 	%r180, %r150, 2;
	mul.lo.s32 	%r179, %r150, 5;
	mul.lo.s32 	%r178, %r150, 6;
	mul.lo.s32 	%r177, %r150, 7;
	shl.b32 	%r176, %r150, 3;
	mul.lo.s32 	%r175, %r150, 9;
	mul.lo.s32 	%r174, %r150, 10;
	mul.lo.s32 	%r173, %r150, 11;
	mul.lo.s32 	%r172, %r150, 12;
	mul.lo.s32 	%r171, %r150, 13;
	mul.lo.s32 	%r170, %r150, 14;
	mul.lo.s32 	%r169, %r150, 15;
	shl.b32 	%r168, %r150, 4;
	mul.lo.s32 	%r167, %r150, 17;
	mul.lo.s32 	%r166, %r150, 18;
	mul.lo.s32 	%r165, %r150, 19;
	mul.lo.s32 	%r164, %r150, 20;
	mul.lo.s32 	%r163, %r150, 21;
	mul.lo.s32 	%r162, %r150, 22;
	mul.lo.s32 	%r161, %r150, 23;
	mul.lo.s32 	%r160, %r150, 24;
	mul.lo.s32 	%r159, %r150, 25;
	mul.lo.s32 	%r158, %r150, 26;
	mul.lo.s32 	%r157, %r150, 27;
	mul.lo.s32 	%r156, %r150, 28;
	mul.lo.s32 	%r155, %r150, 29;
	mul.lo.s32 	%r154, %r150, 30;
	neg.s32 	%r153, %r150;
	mov.f32 	%f190, 0f7F7FFFFF;
	mov.b32 	%r184, -1;
	mov.b32 	%r182, 0;
$L__BB32_3:
	ld.param.u32 	%r151, [_Z21calculateBestDistanceILi31EEvPfS0_S0_PiS1_S1_ii_param_7];
	ld.param.u64 	%rd183, [_Z21calculateBestDistanceILi31EEvPfS0_S0_PiS1_S1_ii_param_1];
	ld.global.f32 	%f35, [%rd188];
	sub.f32 	%f36, %f1, %f35;
	fma.rn.f32 	%f37, %f36, %f36, 0f00000000;
	mul.wide.u32 	%rd76, %r151, 4;
	add.s64 	%rd77, %rd188, %rd76;
	ld.global.f32 	%f38, [%rd77];
	sub.f32 	%f39, %f2, %f38;
	fma.rn.f32 	%f40, %f39, %f39, %f37;
	shl.b32 	%r136, %r151, 1;
	mul.wide.u32 	%rd78, %r136, 4;
	add.s64 	%rd79, %rd188, %rd78;
	ld.global.f32 	%f41, [%rd79];
	sub.f32 	%f42, %f3, %f41;
	fma.rn.f32 	%f43, %f42, %f42, %f40;
	cvta.to.global.u64 	%rd80, %rd183;
	mul.wide.u32 	%rd81, %r181, 4;
	add.s64 	%rd82, %rd80, %rd81;
	ld.global.f32 	%f44, [%rd82];
	sub.f32 	%f45, %f4, %f44;
	fma.rn.f32 	%f46, %f45, %f45, %f43;
	mul.wide.u32 	%rd83, %r180, 4;
	add.s64 	%rd84, %rd80, %rd83;
	ld.global.f32 	%f47, [%rd84];
	sub.f32 	%f48, %f5, %f47;
	fma.rn.f32 	%f49, %f48, %f48, %f46;
	mul.wide.u32 	%rd85, %r179, 4;
	add.s64 	%rd86, %rd80, %rd85;
	ld.global.f32 	%f50, [%rd86];
	sub.f32 	%f51, %f6, %f50;
	fma.rn.f32 	%f52, %f51, %f51, %f49;
	mul.wide.u32 	%rd87, %r178, 4;
	add.s64 	%rd88, %rd80, %rd87;
	ld.global.f32 	%f53, [%rd88];
	sub.f32 	%f54, %f7, %f53;
	fma.rn.f32 	%f55, %f54, %f54, %f52;
	mul.wide.u32 	%rd89, %r177, 4;
	add.s64 	%rd90, %rd80, %rd89;
	ld.global.f32 	%f56, [%rd90];
	sub.f32 	%f57, %f8, %f56;
	fma.rn.f32 	%f58, %f57, %f57, %f55;
	mul.wide.u32 	%rd91, %r176, 4;
	add.s64 	%rd92, %rd80, %rd91;
	ld.global.f32 	%f59, [%rd92];
	sub.f32 	%f60, %f9, %f59;
	fma.rn.f32 	%f61, %f60, %f60, %f58;
	mul.wide.u32 	%rd93, %r175, 4;
	add.s64 	%rd94, %rd80, %rd93;
	ld.global.f32 	%f62, [%rd94];
	sub.f32 	%f63, %f10, %f62;
	fma.rn.f32 	%f64, %f63, %f63, %f61;
	mul.wide.u32 	%rd95, %r174, 4;
	add.s64 	%rd96, %rd80, %rd95;
	ld.global.f32 	%f65, [%rd96];
	sub.f32 	%f66, %f11, %f65;
	fma.rn.f32 	%f67, %f66, %f66, %f64;
	mul.wide.u32 	%rd97, %r173, 4;
	add.s64 	%rd98, %rd80, %rd97;
	ld.global.f32 	%f68, [%rd98];
	sub.f32 	%f69, %f12, %f68;
	fma.rn.f32 	%f70, %f69, %f69, %f67;
	mul.wide.u32 	%rd99, %r172, 4;
	add.s64 	%rd100, %rd80, %rd99;
	ld.global.f32 	%f71, [%rd100];
	sub.f32 	%f72, %f13, %f71;
	fma.rn.f32 	%f73, %f72, %f72, %f70;
	mul.wide.u32 	%rd101, %r171, 4;
	add.s64 	%rd102, %rd80, %rd101;
	ld.global.f32 	%f74, [%rd102];
	sub.f32 	%f75, %f14, %f74;
	fma.rn.f32 	%f76, %f75, %f75, %f73;
	mul.wide.u32 	%rd103, %r170, 4;
	add.s64 	%rd104, %rd80, %rd103;
	ld.global.f32 	%f77, [%rd104];
	sub.f32 	%f78, %f15, %f77;
	fma.rn.f32 	%f79, %f78, %f78, %f76;
	mul.wide.u32 	%rd105, %r169, 4;
	add.s64 	%rd106, %rd80, %rd105;
	ld.global.f32 	%f80, [%rd106];
	sub.f32 	%f81, %f16, %f80;
	fma.rn.f32 	%f82, %f81, %f81, %f79;
	mul.wide.u32 	%rd107, %r168, 4;
	add.s64 	%rd108, %rd80, %rd107;
	ld.global.f32 	%f83, [%rd108];
	sub.f32 	%f84, %f17, %f83;
	fma.rn.f32 	%f85, %f84, %f84, %f82;
	mul.wide.u32 	%rd109, %r167, 4;
	add.s64 	%rd110, %rd80, %rd109;
	ld.global.f32 	%f86, [%rd110];
	sub.f32 	%f87, %f18, %f86;
	fma.rn.f32 	%f88, %f87, %f87, %f85;
	mul.wide.u32 	%rd111, %r166, 4;
	add.s64 	%rd112, %rd80, %rd111;
	ld.global.f32 	%f89, [%rd112];
	sub.f32 	%f90, %f19, %f89;
	fma.rn.f32 	%f91, %f90, %f90, %f88;
	mul.wide.u32 	%rd113, %r165, 4;
	add.s64 	%rd114, %rd80, %rd113;
	ld.global.f32 	%f92, [%rd114];
	sub.f32 	%f93, %f20, %f92;
	fma.rn.f32 	%f94, %f93, %f93, %f91;
	mul.wide.u32 	%rd115, %r164, 4;
	add.s64 	%rd116, %rd80, %rd115;
	ld.global.f32 	%f95, [%rd116];
	sub.f32 	%f96, %f21, %f95;
	fma.rn.f32 	%f97, %f96, %f96, %f94;
	mul.wide.u32 	%rd117, %r163, 4;
	add.s64 	%rd118, %rd80, %rd117;
	ld.global.f32 	%f98, [%rd118];
	sub.f32 	%f99, %f22, %f98;
	fma.rn.f32 	%f100, %f99, %f99, %f97;
	mul.wide.u32 	%rd119, %r162, 4;
	add.s64 	%rd120, %rd80, %rd119;
	ld.global.f32 	%f101, [%rd120];
	sub.f32 	%f102, %f23, %f101;
	fma.rn.f32 	%f103, %f102, %f102, %f100;
	mul.wide.u32 	%rd121, %r161, 4;
	add.s64 	%rd122, %rd80, %rd121;
	ld.global.f32 	%f104, [%rd122];
	sub.f32 	%f105, %f24, %f104;
	fma.rn.f32 	%f106, %f105, %f105, %f103;
	mul.wide.u32 	%rd123, %r160, 4;
	add.s64 	%rd124, %rd80, %rd123;
	ld.global.f32 	%f107, [%rd124];
	sub.f32 	%f108, %f25, %f107;
	fma.rn.f32 	%f109, %f108, %f108, %f106;
	mul.wide.u32 	%rd125, %r159, 4;
	add.s64 	%rd126, %rd80, %rd125;
	ld.global.f32 	%f110, [%rd126];
	sub.f32 	%f111, %f26, %f110;
	fma.rn.f32 	%f112, %f111, %f111, %f109;
	mul.wide.u32 	%rd127, %r158, 4;
	add.s64 	%rd128, %rd80, %rd127;
	ld.global.f32 	%f113, [%rd128];
	sub.f32 	%f114, %f27, %f113;
	fma.rn.f32 	%f115, %f114, %f114, %f112;
	mul.wide.u32 	%rd129, %r157, 4;
	add.s64 	%rd130, %rd80, %rd129;
	ld.global.f32 	%f116, [%rd130];
	sub.f32 	%f117, %f28, %f116;
	fma.rn.f32 	%f118, %f117, %f117, %f115;
	mul.wide.u32 	%rd131, %r156, 4;
	add.s64 	%rd132, %rd80, %rd131;
	ld.global.f32 	%f119, [%rd132];
	sub.f32 	%f120, %f29, %f119;
	fma.rn.f32 	%f121, %f120, %f120, %f118;
	mul.wide.u32 	%rd133, %r155, 4;
	add.s64 	%rd134, %rd80, %rd133;
	ld.global.f32 	%f122, [%rd134];
	sub.f32 	%f123, %f30, %f122;
	fma.rn.f32 	%f124, %f123, %f123, %f121;
	mul.wide.u32 	%rd135, %r154, 4;
	add.s64 	%rd136, %rd80, %rd135;
	ld.global.f32 	%f125, [%rd136];
	sub.f32 	%f126, %f31, %f125;
	fma.rn.f32 	%f127, %f126, %f126, %f124;
	setp.lt.f32 	%p3, %f127, %f190;
	selp.f32 	%f190, %f127, %f190, %p3;
	selp.b32 	%r184, %r182, %r184, %p3;
	add.s32 	%r182, %r182, 1;
	add.s64 	%rd188, %rd188, 4;
	add.s32 	%r181, %r181, 1;
	add.s32 	%r180, %r180, 1;
	add.s32 	%r179, %r179, 1;
	add.s32 	%r178, %r178, 1;
	add.s32 	%r177, %r177, 1;
	add.s32 	%r176, %r176, 1;
	add.s32 	%r175, %r175, 1;
	add.s32 	%r174, %r174, 1;
	add.s32 	%r173, %r173, 1;
	add.s32 	%r172, %r172, 1;
	add.s32 	%r171, %r171, 1;
	add.s32 	%r170, %r170, 1;
	add.s32 	%r169, %r169, 1;
	add.s32 	%r168, %r168, 1;
	add.s32 	%r167, %r167, 1;
	add.s32 	%r166, %r166, 1;
	add.s32 	%r165, %r165, 1;
	add.s32 	%r164, %r164, 1;
	add.s32 	%r163, %r163, 1;
	add.s32 	%r162, %r162, 1;
	add.s32 	%r161, %r161, 1;
	add.s32 	%r160, %r160, 1;
	add.s32 	%r159, %r159, 1;
	add.s32 	%r158, %r158, 1;
	add.s32 	%r157, %r157, 1;
	add.s32 	%r156, %r156, 1;
	add.s32 	%r155, %r155, 1;
	add.s32 	%r154, %r154, 1;
	add.s32 	%r153, %r153, 1;
	setp.ne.s32 	%p4, %r153, 0;
	@%p4 bra 	$L__BB32_3;
$L__BB32_4:
	ld.param.u64 	%rd187, [_Z21calculateBestDistanceILi31EEvPfS0_S0_PiS1_S1_ii_param_5];
	ld.param.u64 	%rd185, [_Z21calculateBestDistanceILi31EEvPfS0_S0_PiS1_S1_ii_param_3];
	mov.u32 	%r137, %ctaid.x;
	mov.u32 	%r138, %ntid.x;
	mov.u32 	%r139, %tid.x;
	mad.lo.s32 	%r140, %r137, %r138, %r139;
	cvta.to.global.u64 	%rd137, %rd187;
	mul.wide.u32 	%rd138, %r140, 4;
	add.s64 	%rd34, %rd137, %rd138;
	mov.b32 	%r141, 0;
	st.global.u32 	[%rd34], %r141;
	cvta.to.global.u64 	%rd139, %rd185;
	add.s64 	%rd35, %rd139, %rd138;
	ld.global.u32 	%r142, [%rd35];
	setp.eq.s32 	%p5, %r142, %r184;
	@%p5 bra 	$L__BB32_6;
	st.global.u32 	[%rd35], %r184;
	mov.b32 	%r143, 1;
	st.global.u32 	[%rd34], %r143;
$L__BB32_6:
	ld.param.u32 	%r152, [_Z21calculateBestDistanceILi31EEvPfS0_S0_PiS1_S1_ii_param_7];
	ld.param.u64 	%rd186, [_Z21calculateBestDistanceILi31EEvPfS0_S0_PiS1_S1_ii_param_4];
	ld.param.u64 	%rd184, [_Z21calculateBestDistanceILi31EEvPfS0_S0_PiS1_S1_ii_param_2];
	ld.param.u64 	%rd181, [_Z21calculateBestDistanceILi31EEvPfS0_S0_PiS1_S1_ii_param_0];
	cvta.to.global.u64 	%rd140, %rd186;
	mul.wide.s32 	%rd141, %r184, 4;
	add.s64 	%rd142, %rd140, %rd141;
	atom.global.add.u32 	%r144, [%rd142], 1;
	cvta.to.global.u64 	%rd143, %rd184;
	add.s64 	%rd144, %rd143, %rd141;
	cvta.to.global.u64 	%rd145, %rd181;
	add.s64 	%rd147, %rd145, %rd138;
	ld.global.f32 	%f128, [%rd147];
	atom.global.add.f32 	%f129, [%rd144], %f128;
	mul.wide.s32 	%rd148, %r152, 4;
	add.s64 	%rd149, %rd144, %rd148;
	ld.global.f32 	%f130, [%rd1];
	atom.global.add.f32 	%f131, [%rd149], %f130;
	add.s64 	%rd150, %rd149, %rd148;
	ld.global.f32 	%f132, [%rd2];
	atom.global.add.f32 	%f133, [%rd150], %f132;
	add.s64 	%rd151, %rd150, %rd148;
	ld.global.f32 	%f134, [%rd3];
	atom.global.add.f32 	%f135, [%rd151], %f134;
	add.s64 	%rd152, %rd151, %rd148;
	ld.global.f32 	%f136, [%rd4];
	atom.global.add.f32 	%f137, [%rd152], %f136;
	add.s64 	%rd153, %rd152, %rd148;
	ld.global.f32 	%f138, [%rd5];
	atom.global.add.f32 	%f139, [%rd153], %f138;
	add.s64 	%rd154, %rd153, %rd148;
	ld.global.f32 	%f140, [%rd6];
	atom.global.add.f32 	%f141, [%rd154], %f140;
	add.s64 	%rd155, %rd154, %rd148;
	ld.global.f32 	%f142, [%rd7];
	atom.global.add.f32 	%f143, [%rd155], %f142;
	add.s64 	%rd156, %rd155, %rd148;
	ld.global.f32 	%f144, [%rd8];
	atom.global.add.f32 	%f145, [%rd156], %f144;
	add.s64 	%rd157, %rd156, %rd148;
	ld.global.f32 	%f146, [%rd9];
	atom.global.add.f32 	%f147, [%rd157], %f146;
	add.s64 	%rd158, %rd157, %rd148;
	ld.global.f32 	%f148, [%rd10];
	atom.global.add.f32 	%f149, [%rd158], %f148;
	add.s64 	%rd159, %rd158, %rd148;
	ld.global.f32 	%f150, [%rd11];
	atom.global.add.f32 	%f151, [%rd159], %f150;
	add.s64 	%rd160, %rd159, %rd148;
	ld.global.f32 	%f152, [%rd12];
	atom.global.add.f32 	%f153, [%rd160], %f152;
	add.s64 	%rd161, %rd160, %rd148;
	ld.global.f32 	%f154, [%rd13];
	atom.global.add.f32 	%f155, [%rd161], %f154;
	add.s64 	%rd162, %rd161, %rd148;
	ld.global.f32 	%f156, [%rd14];
	atom.global.add.f32 	%f157, [%rd162], %f156;
	add.s64 	%rd163, %rd162, %rd148;
	ld.global.f32 	%f158, [%rd15];
	atom.global.add.f32 	%f159, [%rd163], %f158;
	add.s64 	%rd164, %rd163, %rd148;
	ld.global.f32 	%f160, [%rd16];
	atom.global.add.f32 	%f161, [%rd164], %f160;
	add.s64 	%rd165, %rd164, %rd148;
	ld.global.f32 	%f162, [%rd17];
	atom.global.add.f32 	%f163, [%rd165], %f162;
	add.s64 	%rd166, %rd165, %rd148;
	ld.global.f32 	%f164, [%rd18];
	atom.global.add.f32 	%f165, [%rd166], %f164;
	add.s64 	%rd167, %rd166, %rd148;
	ld.global.f32 	%f166, [%rd19];
	atom.global.add.f32 	%f167, [%rd167], %f166;
	add.s64 	%rd168, %rd167, %rd148;
	ld.global.f32 	%f168, [%rd20];
	atom.global.add.f32 	%f169, [%rd168], %f168;
	add.s64 	%rd169, %rd168, %rd148;
	ld.global.f32 	%f170, [%rd21];
	atom.global.add.f32 	%f171, [%rd169], %f170;
	add.s64 	%rd170, %rd169, %rd148;
	ld.global.f32 	%f172, [%rd22];
	atom.global.add.f32 	%f173, [%rd170], %f172;
	add.s64 	%rd171, %rd170, %rd148;
	ld.global.f32 	%f174, [%rd23];
	atom.global.add.f32 	%f175, [%rd171], %f174;
	add.s64 	%rd172, %rd171, %rd148;
	ld.global.f32 	%f176, [%rd24];
	atom.global.add.f32 	%f177, [%rd172], %f176;
	add.s64 	%rd173, %rd172, %rd148;
	ld.global.f32 	%f178, [%rd25];
	atom.global.add.f32 	%f179, [%rd173], %f178;
	add.s64 	%rd174, %rd173, %rd148;
	ld.global.f32 	%f180, [%rd26];
	atom.global.add.f32 	%f181, [%rd174], %f180;
	add.s64 	%rd175, %rd174, %rd148;
	ld.global.f32 	%f182, [%rd27];
	atom.global.add.f32 	%f183, [%rd175], %f182;
	add.s64 	%rd176, %rd175, %rd148;
	ld.global.f32 	%f184, [%rd28];
	atom.global.add.f32 	%f185, [%rd176], %f184;
	add.s64 	%rd177, %rd176, %rd148;
	ld.global.f32 	%f186, [%rd29];
	atom.global.add.f32 	%f187, [%rd177], %f186;
	add.s64 	%rd178, %rd177, %rd148;
	ld.global.f32 	%f188, [%rd30];
	atom.global.add.f32 	%f189, [%rd178], %f188;
$L__BB32_7:
	ret;

}
	// .globl	_Z21calculateBestDistanceILi32EEvPfS0_S0_PiS1_S1_ii
.visible .entry _Z21calculateBestDistanceILi32EEvPfS0_S0_PiS1_S1_ii(
	.param .u64 .ptr .align 1 _Z21calculateBestDistanceILi32EEvPfS0_S0_PiS1_S1_ii_param_0,
	.param .u64 .ptr .align 1 _Z21calculateBestDistanceILi32EEvPfS0_S0_PiS1_S1_ii_param_1,
	.param .u64 .ptr .align 1 _Z21calculateBestDistanceILi32EEvPfS0_S0_PiS1_S1_ii_param_2,
	.param .u64 .ptr .align 1 _Z21calculateBestDistanceILi32EEvPfS0_S0_PiS1_S1_ii_param_3,
	.param .u64 .ptr .align 1 _Z21calculateBestDistanceILi32EEvPfS0_S0_PiS1_S1_ii_param_4,
	.param .u64 .ptr .align 1 _Z21calculateBestDistanceILi32EEvPfS0_S0_PiS1_S1_ii_param_5,
	.param .u32 _Z21calculateBestDistanceILi32EEvPfS0_S0_PiS1_S1_ii_param_6,
	.param .u32 _Z21calculateBestDistanceILi32EEvPfS0_S0_PiS1_S1_ii_param_7
)
{
	.reg .pred 	%p<6>;
	.reg .b32 	%r<190>;
	.reg .b32 	%f<197>;
	.reg .b64 	%rd<194>;

	ld.param.u32 	%r97, [_Z21calculateBestDistanceILi32EEvPfS0_S0_PiS1_S1_ii_param_6];
	mov.u32 	%r99, %tid.x;
	mov.u32 	%r100, %ctaid.x;
	mov.u32 	%r101, %ntid.x;
	mad.lo.s32 	%r1, %r100, %r101, %r99;
	setp.ge.u32 	%p1, %r1, %r97;
	@%p1 bra 	$L__BB33_7;
	ld.param.u32 	%r153, [_Z21calculateBestDistanceILi32EEvPfS0_S0_PiS1_S1_ii_param_7];
	ld.param.u64 	%rd184, [_Z21calculateBestDistanceILi32EEvPfS0_S0_PiS1_S1_ii_param_0];
	cvta.to.global.u64 	%rd43, %rd184;
	setp.lt.s32 	%p2, %r153, 1;
	add.s32 	%r103, %r97, %r1;
	mul.wide.u32 	%rd44, %r103, 4;
	add.s64 	%rd1, %rd43, %rd44;
	add.s32 	%r104, %r103, %r97;
	mul.wide.u32 	%rd45, %r104, 4;
	add.s64 	%rd2, %rd43, %rd45;
	add.s32 	%r105, %r104, %r97;
	mul.wide.u32 	%rd46, %r105, 4;
	add.s64 	%rd3, %rd43, %rd46;
	add.s32 	%r106, %r105, %r97;
	mul.wide.u32 	%rd47, %r106, 4;
	add.s64 	%rd4, %rd43, %rd47;
	add.s32 	%r107, %r106, %r97;
	mul.wide.u32 	%rd48, %r107, 4;
	add.s64 	%rd5, %rd43, %rd48;
	add.s32 	%r108, %r107, %r97;
	mul.wide.u32 	%rd49, %r108, 4;
	add.s64 	%rd6, %rd43, %rd49;
	add.s32 	%r109, %r108, %r97;
	mul.wide.u32 	%rd50, %r109, 4;
	add.s64 	%rd7, %rd43, %rd50;
	add.s32 	%r110, %r109, %r97;
	mul.wide.u32 	%rd51, %r110, 4;
	add.s64 	%rd8, %rd43, %rd51;
	add.s32 	%r111, %r110, %r97;
	mul.wide.u32 	%rd52, %r111, 4;
	add.s64 	%rd9, %rd43, %rd52;
	add.s32 	%r112, %r111, %r97;
	mul.wide.u32 	%rd53, %r112, 4;
	add.s64 	%rd10, %rd43, %rd53;
	add.s32 	%r113, %r112, %r97;
	mul.wide.u32 	%rd54, %r113, 4;
	add.s64 	%rd11, %rd43, %rd54;
	add.s32 	%r114, %r113, %r97;
	mul.wide.u32 	%rd55, %r114, 4;
	add.s64 	%rd12, %rd43, %rd55;
	add.s32 	%r115, %r114, %r97;
	mul.wide.u32 	%rd56, %r115, 4;
	add.s64 	%rd13, %rd43, %rd56;
	add.s32 	%r116, %r115, %r97;
	mul.wide.u32 	%rd57, %r116, 4;
	add.s64 	%rd14, %rd43, %rd57;
	add.s32 	%r117, %r116, %r97;
	mul.wide.u32 	%rd58, %r117, 4;
	add.s64 	%rd15, %rd43, %rd58;
	add.s32 	%r118, %r117, %r97;
	mul.wide.u32 	%rd59, %r118, 4;
	add.s64 	%rd16, %rd43, %rd59;
	add.s32 	%r119, %r118, %r97;
	mul.wide.u32 	%rd60, %r119, 4;
	add.s64 	%rd17, %rd43, %rd60;
	add.s32 	%r120, %r119, %r97;
	mul.wide.u32 	%rd61, %r120, 4;
	add.s64 	%rd18, %rd43, %rd61;
	add.s32 	%r121, %r120, %r97;
	mul.wide.u32 	%rd62, %r121, 4;
	add.s64 	%rd19, %rd43, %rd62;
	add.s32 	%r122, %r121, %r97;
	mul.wide.u32 	%rd63, %r122, 4;
	add.s64 	%rd20, %rd43, %rd63;
	add.s32 	%r123, %r122, %r97;
	mul.wide.u32 	%rd64, %r123, 4;
	add.s64 	%rd21, %rd43, %rd64;
	add.s32 	%r124, %r123, %r97;
	mul.wide.u32 	%rd65, %r124, 4;
	add.s64 	%rd22, %rd43, %rd65;
	add.s32 	%r125, %r124, %r97;
	mul.wide.u32 	%rd66, %r125, 4;
	add.s64 	%rd23, %rd43, %rd66;
	add.s32 	%r126, %r125, %r97;
	mul.wide.u32 	%rd67, %r126, 4;
	add.s64 	%rd24, %rd43, %rd67;
	add.s32 	%r127, %r126, %r97;
	mul.wide.u32 	%rd68, %r127, 4;
	add.s64 	%rd25, %rd43, %rd68;
	add.s32 	%r128, %r127, %r97;
	mul.wide.u32 	%rd69, %r128, 4;
	add.s64 	%rd26, %rd43, %rd69;
	add.s32 	%r129, %r128, %r97;
	mul.wide.u32 	%rd70, %r129, 4;
	add.s64 	%rd27, %rd43, %rd70;
	add.s32 	%r130, %r129, %r97;
	mul.wide.u32 	%rd71, %r130, 4;
	add.s64 	%rd28, %rd43, %rd71;
	add.s32 	%r131, %r130, %r97;
	mul.wide.u32 	%rd72, %r131, 4;
	add.s64 	%rd29, %rd43, %rd72;
	add.s32 	%r132, %r131, %r97;
	mul.wide.u32 	%rd73, %r132, 4;
	add.s64 	%rd30, %rd43, %rd73;
	add.s32 	%r133, %r132, %r97;
	mul.wide.u32 	%rd74, %r133, 4;
	add.s64 	%rd31, %rd43, %rd74;
	mov.b32 	%r189, -1;
	@%p2 bra 	$L__BB33_4;
	ld.param.u32 	%r154, [_Z21calculateBestDistanceILi32EEvPfS0_S0_PiS1_S1_ii_param_7];
	ld.param.u64 	%rd187, [_Z21calculateBestDistanceILi32EEvPfS0_S0_PiS1_S1_ii_param_1];
	ld.param.u64 	%rd185, [_Z21calculateBestDistanceILi32EEvPfS0_S0_PiS1_S1_ii_param_0];
	cvta.to.global.u64 	%rd193, %rd187;
	cvta.to.global.u64 	%rd75, %rd185;
	mov.u32 	%r136, %ctaid.x;
	mov.u32 	%r137, %ntid.x;
	mov.u32 	%r138, %tid.x;
	mad.lo.s32 	%r139, %r136, %r137, %r138;
	mul.wide.u32 	%rd76, %r139, 4;
	add.s64 	%rd77, %rd75, %rd76;
	ld.global.f32 	%f1, [%rd77];
	ld.global.f32 	%f2, [%rd1];
	ld.global.f32 	%f3, [%rd2];
	ld.global.f32 	%f4, [%rd3];
	ld.global.f32 	%f5, [%rd4];
	ld.global.f32 	%f6, [%rd5];
	ld.global.f32 	%f7, [%rd6];
	ld.global.f32 	%f8, [%rd7];
	ld.global.f32 	%f9, [%rd8];
	ld.global.f32 	%f10, [%rd9];
	ld.global.f32 	%f11, [%rd10];
	ld.global.f32 	%f12, [%rd11];
	ld.global.f32 	%f13, [%rd12];
	ld.global.f32 	%f14, [%rd13];
	ld.global.f32 	%f15, [%rd14];
	ld.global.f32 	%f16, [%rd15];
	ld.global.f32 	%f17, [%rd16];
	ld.global.f32 	%f18, [%rd17];
	ld.global.f32 	%f19, [%rd18];
	ld.global.f32 	%f20, [%rd19];
	ld.global.f32 	%f21, [%rd20];
	ld.global.f32 	%f22, [%rd21];
	ld.global.f32 	%f23, [%rd22];
	ld.global.f32 	%f24, [%rd23];
	ld.global.f32 	%f25, [%rd24];
	ld.global.f32 	%f26, [%rd25];
	ld.global.f32 	%f27, [%rd26];
	ld.global.f32 	%f28, [%rd27];
	ld.global.f32 	%f29, [%rd28];
	ld.global.f32 	%f30, [%rd29];
	ld.global.f32 	%f31, [%rd30];
	ld.global.f32 	%f32, [%rd31];
	mul.lo.s32 	%r186, %r154, 3;
	shl.b32 	%r185, %r154, 2;
	mul.lo.s32 	%r184, %r154, 5;
	mul.lo.s32 	%r183, %r154, 6;
	mul.lo.s32 	%r182, %r154, 7;
	shl.b32 	%r181, %r154, 3;
	mul.lo.s32 	%r180, %r154, 9;
	mul.lo.s32 	%r179, %r154, 10;
	mul.lo.s32 	%r178, %r154, 11;
	mul.lo.s32 	%r177, %r154, 12;
	mul.lo.s32 	%r176, %r154, 13;
	mul.lo.s32 	%r175, %r154, 14;
	mul.lo.s32 	%r174, %r154, 15;
	shl.b32 	%r173, %r154, 4;
	mul.lo.s32 	%r172, %r154, 17;
	mul.lo.s32 	%r171, %r154, 18;
	mul.lo.s32 	%r170, %r154, 19;
	mul.lo.s32 	%r169, %r154, 20;
	mul.lo.s32 	%r168, %r154, 21;
	mul.lo.s32 	%r167, %r154, 22;
	mul.lo.s32 	%r166, %r154, 23;
	mul.lo.s32 	%r165, %r154, 24;
	mul.lo.s32 	%r164, %r154, 25;
	mul.lo.s32 	%r163, %r154, 26;
	mul.lo.s32 	%r162, %r154, 27;
	mul.lo.s32 	%r161, %r154, 28;
	mul.lo.s32 	%r160, %r154, 29;
	mul.lo.s32 	%r159, %r154, 30;
	mul.lo.s32 	%r158, %r154, 31;
	neg.s32 	%r157, %r154;
	mov.f32 	%f196, 0f7F7FFFFF;
	mov.b32 	%r189, -1;
	mov.b32 	%r187, 0;
$L__BB33_3:
	ld.param.u32 	%r155, [_Z21calculateBestDistanceILi32EEvPfS0_S0_PiS1_S1_ii_param_7];
	ld.param.u64 	%rd188, [_Z21calculateBestDistanceILi32EEvPfS0_S0_PiS1_S1_ii_param_1];
	ld.global.f32 	%f36, [%rd193];
	sub.f32 	%f37, %f1, %f36;
	fma.rn.f32 	%f38, %f37, %f37, 0f00000000;
	mul.wide.u32 	%rd78, %r155, 4;
	add.s64 	%rd79, %rd193, %rd78;
	ld.global.f32 	%f39, [%rd79];
	sub.f32 	%f40, %f2, %f39;
	fma.rn.f32 	%f41, %f40, %f40, %f38;
	shl.b32 	%r140, %r155, 1;
	mul.wide.u32 	%rd80, %r140, 4;
	add.s64 	%rd81, %rd193, %rd80;
	ld.global.f32 	%f42, [%rd81];
	sub.f32 	%f43, %f3, %f42;
	fma.rn.f32 	%f44, %f43, %f43, %f41;
	cvta.to.global.u64 	%rd82, %rd188;
	mul.wide.u32 	%rd83, %r186, 4;
	add.s64 	%rd84, %rd82, %rd83;
	ld.global.f32 	%f45, [%rd84];
	sub.f32 	%f46, %f4, %f45;
	fma.rn.f32 	%f47, %f46, %f46, %f44;
	mul.wide.u32 	%rd85, %r185, 4;
	add.s64 	%rd86, %rd82, %rd85;
	ld.global.f32 	%f48, [%rd86];
	sub.f32 	%f49, %f5, %f48;
	fma.rn.f32 	%f50, %f49, %f49, %f47;
	mul.wide.u32 	%rd87, %r184, 4;
	add.s64 	%rd88, %rd82, %rd87;
	ld.global.f32 	%f51, [%rd88];
	sub.f32 	%f52, %f6, %f51;
	fma.rn.f32 	%f53, %f52, %f52, %f50;
	mul.wide.u32 	%rd89, %r183, 4;
	add.s64 	%rd90, %rd82, %rd89;
	ld.global.f32 	%f54, [%rd90];
	sub.f32 	%f55, %f7, %f54;
	fma.rn.f32 	%f56, %f55, %f55, %f53;
	mul.wide.u32 	%rd91, %r182, 4;
	add.s64 	%rd92, %rd82, %rd91;
	ld.global.f32 	%f57, [%rd92];
	sub.f32 	%f58, %f8, %f57;
	fma.rn.f32 	%f59, %f58, %f58, %f56;
	mul.wide.u32 	%rd93, %r181, 4;
	add.s64 	%rd94, %rd82, %rd93;
	ld.global.f32 	%f60, [%rd94];
	sub.f32 	%f61, %f9, %f60;
	fma.rn.f32 	%f62, %f61, %f61, %f59;
	mul.wide.u32 	%rd95, %r180, 4;
	add.s64 	%rd96, %rd82, %rd95;
	ld.global.f32 	%f63, [%rd96];
	sub.f32 	%f64, %f10, %f63;
	fma.rn.f32 	%f65, %f64, %f64, %f62;
	mul.wide.u32 	%rd97, %r179, 4;
	add.s64 	%rd98, %rd82, %rd97;
	ld.global.f32 	%f66, [%rd98];
	sub.f32 	%f67, %f11, %f66;
	fma.rn.f32 	%f68, %f67, %f67, %f65;
	mul.wide.u32 	%rd99, %r178, 4;
	add.s64 	%rd100, %rd82, %rd99;
	ld.global.f32 	%f69, [%rd100];
	sub.f32 	%f70, %f12, %f69;
	fma.rn.f32 	%f71, %f70, %f70, %f68;
	mul.wide.u32 	%rd101, %r177, 4;
	add.s64 	%rd102, %rd82, %rd101;
	ld.global.f32 	%f72, [%rd102];
	sub.f32 	%f73, %f13, %f72;
	fma.rn.f32 	%f74, %f73, %f73, %f71;
	mul.wide.u32 	%rd103, %r176, 4;
	add.s64 	%rd104, %rd82, %rd103;
	ld.global.f32 	%f75, [%rd104];
	sub.f32 	%f76, %f14, %f75;
	fma.rn.f32 	%f77, %f76, %f76, %f74;
	mul.wide.u32 	%rd105, %r175, 4;
	add.s64 	%rd106, %rd82, %rd105;
	ld.global.f32 	%f78, [%rd106];
	sub.f32 	%f79, %f15, %f78;
	fma.rn.f32 	%f80, %f79, %f79, %f77;
	mul.wide.u32 	%rd107, %r174, 4;
	add.s64 	%rd108, %rd82, %rd107;
	ld.global.f32 	%f81, [%rd108];
	sub.f32 	%f82, %f16, %f81;
	fma.rn.f32 	%f83, %f82, %f82, %f80;
	mul.wide.u32 	%rd109, %r173, 4;
	add.s64 	%rd110, %rd82, %rd109;
	ld.global.f32 	%f84, [%rd110];
	sub.f32 	%f85, %f17, %f84;
	fma.rn.f32 	%f86, %f85, %f85, %f83;
	mul.wide.u32 	%rd111, %r172, 4;
	add.s64 	%rd112, %rd82, %rd111;
	ld.global.f32 	%f87, [%rd112];
	sub.f32 	%f88, %f18, %f87;
	fma.rn.f32 	%f89, %f88, %f88, %f86;
	mul.wide.u32 	%rd113, %r171, 4;
	add.s64 	%rd114, %rd82, %rd113;
	ld.global.f32 	%f90, [%rd114];
	sub.f32 	%f91, %f19, %f90;
	fma.rn.f32 	%f92, %f91, %f91, %f89;
	mul.wide.u32 	%rd115, %r170, 4;
	add.s64 	%rd116, %rd82, %rd115;
	ld.global.f32 	%f93, [%rd116];
	sub.f32 	%f94, %f20, %f93;
	fma.rn.f32 	%f95, %f94, %f94, %f92;
	mul.wide.u32 	%rd117, %r169, 4;
	add.s64 	%rd118, %rd82, %rd117;
	ld.global.f32 	%f96, [%rd118];
	sub.f32 	%f97, %f21, %f96;
	fma.rn.f32 	%f98, %f97, %f97, %f95;
	mul.wide.u32 	%rd119, %r168, 4;
	add.s64 	%rd120, %rd82, %rd119;
	ld.global.f32 	%f99, [%rd120];
	sub.f32 	%f100, %f22, %f99;
	fma.rn.f32 	%f101, %f100, %f100, %f98;
	mul.wide.u32 	%rd121, %r167, 4;
	add.s64 	%rd122, %rd82, %rd121;
	ld.global.f32 	%f102, [%rd122];
	sub.f32 	%f103, %f23, %f102;
	fma.rn.f32 	%f104, %f103, %f103, %f101;
	mul.wide.u32 	%rd123, %r166, 4;
	add.s64 	%rd124, %rd82, %rd123;
	ld.global.f32 	%f105, [%rd124];
	sub.f32 	%f106, %f24, %f105;
	fma.rn.f32 	%f107, %f106, %f106, %f104;
	mul.wide.u32 	%rd125, %r165, 4;
	add.s64 	%rd126, %rd82, %rd125;
	ld.global.f32 	%f108, [%rd126];
	sub.f32 	%f109, %f25, %f108;
	fma.rn.f32 	%f110, %f109, %f109, %f107;
	mul.wide.u32 	%rd127, %r164, 4;
	add.s64 	%rd128, %rd82, %rd127;
	ld.global.f32 	%f111, [%rd128];
	sub.f32 	%f112, %f26, %f111;
	fma.rn.f32 	%f113, %f112, %f112, %f110;
	mul.wide.u32 	%rd129, %r163, 4;
	add.s64 	%rd130, %rd82, %rd129;
	ld.global.f32 	%f114, [%rd130];
	sub.f32 	%f115, %f27, %f114;
	fma.rn.f32 	%f116, %f115, %f115, %f113;
	mul.wide.u32 	%rd131, %r162, 4;
	add.s64 	%rd132, %rd82, %rd131;
	ld.global.f32 	%f117, [%rd132];
	sub.f32 	%f118, %f28, %f117;
	fma.rn.f32 	%f119, %f118, %f118, %f116;
	mul.wide.u32 	%rd133, %r161, 4;
	add.s64 	%rd134, %rd82, %rd133;
	ld.global.f32 	%f120, [%rd134];
	sub.f32 	%f121, %f29, %f120;
	fma.rn.f32 	%f122, %f121, %f121, %f119;
	mul.wide.u32 	%rd135, %r160, 4;
	add.s64 	%rd136, %rd82, %rd135;
	ld.global.f32 	%f123, [%rd136];
	sub.f32 	%f124, %f30, %f123;
	fma.rn.f32 	%f125, %f124, %f124, %f122;
	mul.wide.u32 	%rd137, %r159, 4;
	add.s64 	%rd138, %rd82, %rd137;
	ld.global.f32 	%f126, [%rd138];
	sub.f32 	%f127, %f31, %f126;
	fma.rn.f32 	%f128, %f127, %f127, %f125;
	mul.wide.u32 	%rd139, %r158, 4;
	add.s64 	%rd140, %rd82, %rd139;
	ld.global.f32 	%f129, [%rd140];
	sub.f32 	%f130, %f32, %f129;
	fma.rn.f32 	%f131, %f130, %f130, %f128;
	setp.lt.f32 	%p3, %f131, %f196;
	selp.f32 	%f196, %f131, %f196, %p3;
	selp.b32 	%r189, %r187, %r189, %p3;
	add.s32 	%r187, %r187, 1;
	add.s64 	%rd193, %rd193, 4;
	add.s32 	%r186, %r186, 1;
	add.s32 	%r185, %r185, 1;
	add.s32 	%r184, %r184, 1;
	add.s32 	%r183, %r183, 1;
	add.s32 	%r182, %r182, 1;
	add.s32 	%r181, %r181, 1;
	add.s32 	%r180, %r180, 1;
	add.s32 	%r179, %r179, 1;
	add.s32 	%r178, %r178, 1;
	add.s32 	%r177, %r177, 1;
	add.s32 	%r176, %r176, 1;
	add.s32 	%r175, %r175, 1;
	add.s32 	%r174, %r174, 1;
	add.s32 	%r173, %r173, 1;
	add.s32 	%r172, %r172, 1;
	add.s32 	%r171, %r171, 1;
	add.s32 	%r170, %r170, 1;
	add.s32 	%r169, %r169, 1;
	add.s32 	%r168, %r168, 1;
	add.s32 	%r167, %r167, 1;
	add.s32 	%r166, %r166, 1;
	add.s32 	%r165, %r165, 1;
	add.s32 	%r164, %r164, 1;
	add.s32 	%r163, %r163, 1;
	add.s32 	%r162, %r162, 1;
	add.s32 	%r161, %r161, 1;
	add.s32 	%r160, %r160, 1;
	add.s32 	%r159, %r159, 1;
	add.s32 	%r158, %r158, 1;
	add.s32 	%r157, %r157, 1;
	setp.ne.s32 	%p4, %r157, 0;
	@%p4 bra 	$L__BB33_3;
$L__BB33_4:
	ld.param.u64 	%rd192, [_Z21calculateBestDistanceILi32EEvPfS0_S0_PiS1_S1_ii_param_5];
	ld.param.u64 	%rd190, [_Z21calculateBestDistanceILi32EEvPfS0_S0_PiS1_S1_ii_param_3];
	mov.u32 	%r141, %ctaid.x;
	mov.u32 	%r142, %ntid.x;
	mov.u32 	%r143, %tid.x;
	mad.lo.s32 	%r144, %r141, %r142, %r143;
	cvta.to.global.u64 	%rd141, %rd192;
	mul.wide.u32 	%rd142, %r144, 4;
	add.s64 	%rd35, %rd141, %rd142;
	mov.b32 	%r145, 0;
	st.global.u32 	[%rd35], %r145;
	cvta.to.global.u64 	%rd143, %rd190;
	add.s64 	%rd36, %rd143, %rd142;
	ld.global.u32 	%r146, [%rd36];
	setp.eq.s32 	%p5, %r146, %r189;
	@%p5 bra 	$L__BB33_6;
	st.global.u32 	[%rd36], %r189;
	mov.b32 	%r147, 1;
	st.global.u32 	[%rd35], %r147;
$L__BB33_6:
	ld.param.u32 	%r156, [_Z21calculateBestDistanceILi32EEvPfS0_S0_PiS1_S1_ii_param_7];
	ld.param.u64 	%rd191, [_Z21calculateBestDistanceILi32EEvPfS0_S0_PiS1_S1_ii_param_4];
	ld.param.u64 	%rd189, [_Z21calculateBestDistanceILi32EEvPfS0_S0_PiS1_S1_ii_param_2];
	ld.param.u64 	%rd186, [_Z21calculateBestDistanceILi32EEvPfS0_S0_PiS1_S1_ii_param_0];
	cvta.to.global.u64 	%rd144, %rd191;
	mul.wide.s32 	%rd145, %r189, 4;
	add.s64 	%rd146, %rd144, %rd145;
	atom.global.add.u32 	%r148, [%rd146], 1;
	cvta.to.global.u64 	%rd147, %rd189;
	add.s64 	%rd148, %rd147, %rd145;
	cvta.to.global.u64 	%rd149, %rd186;
	add.s64 	%rd151, %rd149, %rd142;
	ld.global.f32 	%f132, [%rd151];
	atom.global.add.f32 	%f133, [%rd148], %f132;
	mul.wide.s32 	%rd152, %r156, 4;
	add.s64 	%rd153, %rd148, %rd152;
	ld.global.f32 	%f134, [%rd1];
	atom.global.add.f32 	%f135, [%rd153], %f134;
	add.s64 	%rd154, %rd153, %rd152;
	ld.global.f32 	%f136, [%rd2];
	atom.global.add.f32 	%f137, [%rd154], %f136;
	add.s64 	%rd155, %rd154, %rd152;
	ld.global.f32 	%f138, [%rd3];
	atom.global.add.f32 	%f139, [%rd155], %f138;
	add.s64 	%rd156, %rd155, %rd152;
	ld.global.f32 	%f140, [%rd4];
	atom.global.add.f32 	%f141, [%rd156], %f140;
	add.s64 	%rd157, %rd156, %rd152;
	ld.global.f32 	%f142, [%rd5];
	atom.global.add.f32 	%f143, [%rd157], %f142;
	add.s64 	%rd158, %rd157, %rd152;
	ld.global.f32 	%f144, [%rd6];
	atom.global.add.f32 	%f145, [%rd158], %f144;
	add.s64 	%rd159, %rd158, %rd152;
	ld.global.f32 	%f146, [%rd7];
	atom.global.add.f32 	%f147, [%rd159], %f146;
	add.s64 	%rd160, %rd159, %rd152;
	ld.global.f32 	%f148, [%rd8];
	atom.global.add.f32 	%f149, [%rd160], %f148;
	add.s64 	%rd161, %rd160, %rd152;
	ld.global.f32 	%f150, [%rd9];
	atom.global.add.f32 	%f151, [%rd161], %f150;
	add.s64 	%rd162, %rd161, %rd152;
	ld.global.f32 	%f152, [%rd10];
	atom.global.add.f32 	%f153, [%rd162], %f152;
	add.s64 	%rd163, %rd162, %rd152;
	ld.global.f32 	%f154, [%rd11];
	atom.global.add.f32 	%f155, [%rd163], %f154;
	add.s64 	%rd164, %rd163, %rd152;
	ld.global.f32 	%f156, [%rd12];
	atom.global.add.f32 	%f157, [%rd164], %f156;
	add.s64 	%rd165, %rd164, %rd152;
	ld.global.f32 	%f158, [%rd13];
	atom.global.add.f32 	%f159, [%rd165], %f158;
	add.s64 	%rd166, %rd165, %rd152;
	ld.global.f32 	%f160, [%rd14];
	atom.global.add.f32 	%f161, [%rd166], %f160;
	add.s64 	%rd167, %rd166, %rd152;
	ld.global.f32 	%f162, [%rd15];
	atom.global.add.f32 	%f163, [%rd167], %f162;
	add.s64 	%rd168, %rd167, %rd152;
	ld.global.f32 	%f164, [%rd16];
	atom.global.add.f32 	%f165, [%rd168], %f164;
	add.s64 	%rd169, %rd168, %rd152;
	ld.global.f32 	%f166, [%rd17];
	atom.global.add.f32 	%f167, [%rd169], %f166;
	add.s64 	%rd170, %rd169, %rd152;
	ld.global.f32 	%f168, [%rd18];
	atom.global.add.f32 	%f169, [%rd170], %f168;
	add.s64 	%rd171, %rd170, %rd152;
	ld.global.f32 	%f170, [%rd19];
	atom.global.add.f32 	%f171, [%rd171], %f170;
	add.s64 	%rd172, %rd171, %rd152;
	ld.global.f32 	%f172, [%rd20];
	atom.global.add.f32 	%f173, [%rd172], %f172;
	add.s64 	%rd173, %rd172, %rd152;
	ld.global.f32 	%f174, [%rd21];
	atom.global.add.f32 	%f175, [%rd173], %f174;
	add.s64 	%rd174, %rd173, %rd152;
	ld.global.f32 	%f176, [%rd22];
	atom.global.add.f32 	%f177, [%rd174], %f176;
	add.s64 	%rd175, %rd174, %rd152;
	ld.global.f32 	%f178, [%rd23];
	atom.global.add.f32 	%f179, [%rd175], %f178;
	add.s64 	%rd176, %rd175, %rd152;
	ld.global.f32 	%f180, [%rd24];
	atom.global.add.f32 	%f181, [%rd176], %f180;
	add.s64 	%rd177, %rd176, %rd152;
	ld.global.f32 	%f182, [%rd25];
	atom.global.add.f32 	%f183, [%rd177], %f182;
	add.s64 	%rd178, %rd177, %rd152;
	ld.global.f32 	%f184, [%rd26];
	atom.global.add.f32 	%f185, [%rd178], %f184;
	add.s64 	%rd179, %rd178, %rd152;
	ld.global.f32 	%f186, [%rd27];
	atom.global.add.f32 	%f187, [%rd179], %f186;
	add.s64 	%rd180, %rd179, %rd152;
	ld.global.f32 	%f188, [%rd28];
	atom.global.add.f32 	%f189, [%rd180], %f188;
	add.s64 	%rd181, %rd180, %rd152;
	ld.global.f32 	%f190, [%rd29];
	atom.global.add.f32 	%f191, [%rd181], %f190;
	add.s64 	%rd182, %rd181, %rd152;
	ld.global.f32 	%f192, [%rd30];
	atom.global.add.f32 	%f193, [%rd182], %f192;
	add.s64 	%rd183, %rd182, %rd152;
	ld.global.f32 	%f194, [%rd31];
	atom.global.add.f32 	%f195, [%rd183], %f194;
$L__BB33_7:
	ret;

}
	// .globl	_Z9divNewTabILi1EEvPfS0_Pii
.visible .entry _Z9divNewTabILi1EEvPfS0_Pii(
	.param .u64 .ptr .align 1 _Z9divNewTabILi1EEvPfS0_Pii_param_0,
	.param .u64 .ptr .align 1 _Z9divNewTabILi1EEvPfS0_Pii_param_1,
	.param .u64 .ptr .align 1 _Z9divNewTabILi1EEvPfS0_Pii_param_2,
	.param .u32 _Z9divNewTabILi1EEvPfS0_Pii_param_3
)
{
	.reg .pred 	%p<5>;
	.reg .b32 	%r<13>;
	.reg .b32 	%f<4>;
	.reg .b64 	%rd<12>;

	ld.param.u64 	%rd1, [_Z9divNewTabILi1EEvPfS0_Pii_param_0];
	ld.param.u64 	%rd2, [_Z9divNewTabILi1EEvPfS0_Pii_param_1];
	ld.param.u64 	%rd3, [_Z9divNewTabILi1EEvPfS0_Pii_param_2];
	ld.param.u32 	%r3, [_Z9divNewTabILi1EEvPfS0_Pii_param_3];
	mov.u32 	%r4, %tid.x;
	mov.u32 	%r5, %ctaid.x;
	mov.u32 	%r6, %ntid.x;
	mad.lo.s32 	%r1, %r5, %r6, %r4;
	mov.u32 	%r7, %tid.y;
	mov.u32 	%r8, %ctaid.y;
	mov.u32 	%r9, %ntid.y;
	mul.lo.s32 	%r10, %r8, %r9;
	setp.ge.u32 	%p1, %r1, %r3;
	or.b32  	%r11, %r10, %r7;
	setp.ne.s32 	%p2, %r11, 0;
	or.pred  	%p3, %p1, %p2;
	@%p3 bra 	$L__BB34_3;
	cvta.to.global.u64 	%rd4, %rd3;
	mul.wide.u32 	%rd5, %r1, 4;
	add.s64 	%rd6, %rd4, %rd5;
	ld.global.u32 	%r2, [%rd6];
	setp.eq.s32 	%p4, %r2, 0;
	@%p4 bra 	$L__BB34_3;
	cvta.to.global.u64 	%rd7, %rd2;
	add.s64 	%rd9, %rd7, %rd5;
	ld.global.f32 	%f1, [%rd9];
	cvt.rn.f32.s32 	%f2, %r2;
	div.rn.f32 	%f3, %f1, %f2;
	cvta.to.global.u64 	%rd10, %rd1;
	add.s64 	%rd11, %rd10, %rd5;
	st.global.f32 	[%rd11], %f3;
$L__BB34_3:
	ret;

}
	// .globl	_Z9divNewTabILi2EEvPfS0_Pii
.visible .entry _Z9divNewTabILi2EEvPfS0_Pii(
	.param .u64 .ptr .align 1 _Z9divNewTabILi2EEvPfS0_Pii_param_0,
	.param .u64 .ptr .align 1 _Z9divNewTabILi2EEvPfS0_Pii_param_1,
	.param .u64 .ptr .align 1 _Z9divNewTabILi2EEvPfS0_Pii_param_2,
	.param .u32 _Z9divNewTabILi2EEvPfS0_Pii_param_3
)
{
	.reg .pred 	%p<5>;
	.reg .b32 	%r<13>;
	.reg .b32 	%f<4>;
	.reg .b64 	%rd<12>;

	ld.param.u64 	%rd1, [_Z9divNewTabILi2EEvPfS0_Pii_param_0];
	ld.param.u64 	%rd2, [_Z9divNewTabILi2EEvPfS0_Pii_param_1];
	ld.param.u64 	%rd3, [_Z9divNewTabILi2EEvPfS0_Pii_param_2];
	ld.param.u32 	%r4, [_Z9divNewTabILi2EEvPfS0_Pii_param_3];
	mov.u32 	%r5, %tid.x;
	mov.u32 	%r6, %ctaid.x;
	mov.u32 	%r7, %ntid.x;
	mad.lo.s32 	%r1, %r6, %r7, %r5;
	mov.u32 	%r8, %tid.y;
	mov.u32 	%r9, %ctaid.y;
	mov.u32 	%r10, %ntid.y;
	mad.lo.s32 	%r11, %r9, %r10, %r8;
	setp.ge.u32 	%p1, %r1, %r4;
	setp.gt.u32 	%p2, %r11, 1;
	or.pred  	%p3, %p1, %p2;
	@%p3 bra 	$L__BB35_3;
	cvta.to.global.u64 	%rd4, %rd3;
	mul.wide.u32 	%rd5, %r1, 4;
	add.s64 	%rd6, %rd4, %rd5;
	ld.global.u32 	%r3, [%rd6];
	setp.eq.s32 	%p4, %r3, 0;
	@%p4 bra 	$L__BB35_3;
	mad.lo.s32 	%r12, %r4, %r11, %r1;
	cvta.to.global.u64 	%rd7, %rd2;
	mul.wide.u32 	%rd8, %r12, 4;
	add.s64 	%rd9, %rd7, %rd8;
	ld.global.f32 	%f1, [%rd9];
	cvt.rn.f32.s32 	%f2, %r3;
	div.rn.f32 	%f3, %f1, %f2;
	cvta.to.global.u64 	%rd10, %rd1;
	add.s64 	%rd11, %rd10, %rd8;
	st.global.f32 	[%rd11], %f3;
$L__BB35_3:
	ret;

}
	// .globl	_Z9divNewTabILi3EEvPfS0_Pii
.visible .entry _Z9divNewTabILi3EEvPfS0_Pii(
	.param .u64 .ptr .align 1 _Z9divNewTabILi3EEvPfS0_Pii_param_0,
	.param .u64 .ptr .align 1 _Z9divNewTabILi3EEvPfS0_Pii_param_1,
	.param .u64 .ptr .align 1 _Z9divNewTabILi3EEvPfS0_Pii_param_2,
	.param .u32 _Z9divNewTabILi3EEvPfS0_Pii_param_3
)
{
	.reg .pred 	%p<5>;
	.reg .b32 	%r<13>;
	.reg .b32 	%f<4>;
	.reg .b64 	%rd<12>;

	ld.param.u64 	%rd1, [_Z9divNewTabILi3EEvPfS0_Pii_param_0];
	ld.param.u64 	%rd2, [_Z9divNewTabILi3EEvPfS0_Pii_param_1];
	ld.param.u64 	%rd3, [_Z9divNewTabILi3EEvPfS0_Pii_param_2];
	ld.param.u32 	%r4, [_Z9divNewTabILi3EEvPfS0_Pii_param_3];
	mov.u32 	%r5, %tid.x;
	mov.u32 	%r6, %ctaid.x;
	mov.u32 	%r7, %ntid.x;
	mad.lo.s32 	%r1, %r6, %r7, %r5;
	mov.u32 	%r8, %tid.y;
	mov.u32 	%r9, %ctaid.y;
	mov.u32 	%r10, %ntid.y;
	mad.lo.s32 	%r11, %r9, %r10, %r8;
	setp.ge.u32 	%p1, %r1, %r4;
	setp.gt.u32 	%p2, %r11, 2;
	or.pred  	%p3, %p1, %p2;
	@%p3 bra 	$L__BB36_3;
	cvta.to.global.u64 	%rd4, %rd3;
	mul.wide.u32 	%rd5, %r1, 4;
	add.s64 	%rd6, %rd4, %rd5;
	ld.global.u32 	%r3, [%rd6];
	setp.eq.s32 	%p4, %r3, 0;
	@%p4 bra 	$L__BB36_3;
	mad.lo.s32 	%r12, %r4, %r11, %r1;
	cvta.to.global.u64 	%rd7, %rd2;
	mul.wide.u32 	%rd8, %r12, 4;
	add.s64 	%rd9, %rd7, %rd8;
	ld.global.f32 	%f1, [%rd9];
	cvt.rn.f32.s32 	%f2, %r3;
	div.rn.f32 	%f3, %f1, %f2;
	cvta.to.global.u64 	%rd10, %rd1;
	add.s64 	%rd11, %rd10, %rd8;
	st.global.f32 	[%rd11], %f3;
$L__BB36_3:
	ret;

}
	// .globl	_Z9divNewTabILi4EEvPfS0_Pii
.visible .entry _Z9divNewTabILi4EEvPfS0_Pii(
	.param .u64 .ptr .align 1 _Z9divNewTabILi4EEvPfS0_Pii_param_0,
	.param .u64 .ptr .align 1 _Z9divNewTabILi4EEvPfS0_Pii_param_1,
	.param .u64 .ptr .align 1 _Z9divNewTabILi4EEvPfS0_Pii_param_2,
	.param .u32 _Z9divNewTabILi4EEvPfS0_Pii_param_3
)
{
	.reg .pred 	%p<5>;
	.reg .b32 	%r<13>;
	.reg .b32 	%f<4>;
	.reg .b64 	%rd<12>;

	ld.param.u64 	%rd1, [_Z9divNewTabILi4EEvPfS0_Pii_param_0];
	ld.param.u64 	%rd2, [_Z9divNewTabILi4EEvPfS0_Pii_param_1];
	ld.param.u64 	%rd3, [_Z9divNewTabILi4EEvPfS0_Pii_param_2];
	ld.param.u32 	%r4, [_Z9divNewTabILi4EEvPfS0_Pii_param_3];
	mov.u32 	%r5, %tid.x;
	mov.u32 	%r6, %ctaid.x;
	mov.u32 	%r7, %ntid.x;
	mad.lo.s32 	%r1, %r6, %r7, %r5;
	mov.u32 	%r8, %tid.y;
	mov.u32 	%r9, %ctaid.y;
	mov.u32 	%r10, %ntid.y;
	mad.lo.s32 	%r11, %r9, %r10, %r8;
	setp.ge.u32 	%p1, %r1, %r4;
	setp.gt.u32 	%p2, %r11, 3;
	or.pred  	%p3, %p1, %p2;
	@%p3 bra 	$L__BB37_3;
	cvta.to.global.u64 	%rd4, %rd3;
	mul.wide.u32 	%rd5, %r1, 4;
	add.s64 	%rd6, %rd4, %rd5;
	ld.global.u32 	%r3, [%rd6];
	setp.eq.s32 	%p4, %r3, 0;
	@%p4 bra 	$L__BB37_3;
	mad.lo.s32 	%r12, %r4, %r11, %r1;
	cvta.to.global.u64 	%rd7, %rd2;
	mul.wide.u32 	%rd8, %r12, 4;
	add.s64 	%rd9, %rd7, %rd8;
	ld.global.f32 	%f1, [%rd9];
	cvt.rn.f32.s32 	%f2, %r3;
	div.rn.f32 	%f3, %f1, %f2;
	cvta.to.global.u64 	%rd10, %rd1;
	add.s64 	%rd11, %rd10, %rd8;
	st.global.f32 	[%rd11], %f3;
$L__BB37_3:
	ret;

}
	// .globl	_Z9divNewTabILi5EEvPfS0_Pii
.visible .entry _Z9divNewTabILi5EEvPfS0_Pii(
	.param .u64 .ptr .align 1 _Z9divNewTabILi5EEvPfS0_Pii_param_0,
	.param .u64 .ptr .align 1 _Z9divNewTabILi5EEvPfS0_Pii_param_1,
	.param .u64 .ptr .align 1 _Z9divNewTabILi5EEvPfS0_Pii_param_2,
	.param .u32 _Z9divNewTabILi5EEvPfS0_Pii_param_3
)
{
	.reg .pred 	%p<5>;
	.reg .b32 	%r<13>;
	.reg .b32 	%f<4>;
	.reg .b64 	%rd<12>;

	ld.param.u64 	%rd1, [_Z9divNewTabILi5EEvPfS0_Pii_param_0];
	ld.param.u64 	%rd2, [_Z9divNewTabILi5EEvPfS0_Pii_param_1];
	ld.param.u64 	%rd3, [_Z9divNewTabILi5EEvPfS0_Pii_param_2];
	ld.param.u32 	%r4, [_Z9divNewTabILi5EEvPfS0_Pii_param_3];
	mov.u32 	%r5, %tid.x;
	mov.u32 	%r6, %ctaid.x;
	mov.u32 	%r7, %ntid.x;
	mad.lo.s32 	%r1, %r6, %r7, %r5;
	mov.u32 	%r8, %tid.y;
	mov.u32 	%r9, %ctaid.y;
	mov.u32 	%r10, %ntid.y;
	mad.lo.s32 	%r11, %r9, %r10, %r8;
	setp.ge.u32 	%p1, %r1, %r4;
	setp.gt.u32 	%p2, %r11, 4;
	or.pred  	%p3, %p1, %p2;
	@%p3 bra 	$L__BB38_3;
	cvta.to.global.u64 	%rd4, %rd3;
	mul.wide.u32 	%rd5, %r1, 4;
	add.s64 	%rd6, %rd4, %rd5;
	ld.global.u32 	%r3, [%rd6];
	setp.eq.s32 	%p4, %r3, 0;
	@%p4 bra 	$L__BB38_3;
	mad.lo.s32 	%r12, %r4, %r11, %r1;
	cvta.to.global.u64 	%rd7, %rd2;
	mul.wide.u32 	%rd8, %r12, 4;
	add.s64 	%rd9, %rd7, %rd8;
	ld.global.f32 	%f1, [%rd9];
	cvt.rn.f32.s32 	%f2, %r3;
	div.rn.f32 	%f3, %f1, %f2;
	cvta.to.global.u64 	%rd10, %rd1;
	add.s64 	%rd11, %rd10, %rd8;
	st.global.f32 	[%rd11], %f3;
$L__BB38_3:
	ret;

}
	// .globl	_Z9divNewTabILi6EEvPfS0_Pii
.visible .entry _Z9divNewTabILi6EEvPfS0_Pii(
	.param .u64 .ptr .align 1 _Z9divNewTabILi6EEvPfS0_Pii_param_0,
	.param .u64 .ptr .align 1 _Z9divNewTabILi6EEvPfS0_Pii_param_1,
	.param .u64 .ptr .align 1 _Z9divNewTabILi6EEvPfS0_Pii_param_2,
	.param .u32 _Z9divNewTabILi6EEvPfS0_Pii_param_3
)
{
	.reg .pred 	%p<5>;
	.reg .b32 	%r<13>;
	.reg .b32 	%f<4>;
	.reg .b64 	%rd<12>;

	ld.param.u64 	%rd1, [_Z9divNewTabILi6EEvPfS0_Pii_param_0];
	ld.param.u64 	%rd2, [_Z9divNewTabILi6EEvPfS0_Pii_param_1];
	ld.param.u64 	%rd3, [_Z9divNewTabILi6EEvPfS0_Pii_param_2];
	ld.param.u32 	%r4, [_Z9divNewTabILi6EEvPfS0_Pii_param_3];
	mov.u32 	%r5, %tid.x;
	mov.u32 	%r6, %ctaid.x;
	mov.u32 	%r7, %ntid.x;
	mad.lo.s32 	%r1, %r6, %r7, %r5;
	mov.u32 	%r8, %tid.y;
	mov.u32 	%r9, %ctaid.y;
	mov.u32 	%r10, %ntid.y;
	mad.lo.s32 	%r11, %r9, %r10, %r8;
	setp.ge.u32 	%p1, %r1, %r4;
	setp.gt.u32 	%p2, %r11, 5;
	or.pred  	%p3, %p1, %p2;
	@%p3 bra 	$L__BB39_3;
	cvta.to.global.u64 	%rd4, %rd3;
	mul.wide.u32 	%rd5, %r1, 4;
	add.s64 	%rd6, %rd4, %rd5;
	ld.global.u32 	%r3, [%rd6];
	setp.eq.s32 	%p4, %r3, 0;
	@%p4 bra 	$L__BB39_3;
	mad.lo.s32 	%r12, %r4, %r11, %r1;
	cvta.to.global.u64 	%rd7, %rd2;
	mul.wide.u32 	%rd8, %r12, 4;
	add.s64 	%rd9, %rd7, %rd8;
	ld.global.f32 	%f1, [%rd9];
	cvt.rn.f32.s32 	%f2, %r3;
	div.rn.f32 	%f3, %f1, %f2;
	cvta.to.global.u64 	%rd10, %rd1;
	add.s64 	%rd11, %rd10, %rd8;
	st.global.f32 	[%rd11], %f3;
$L__BB39_3:
	ret;

}
	// .globl	_Z9divNewTabILi7EEvPfS0_Pii
.visible .entry _Z9divNewTabILi7EEvPfS0_Pii(
	.param .u64 .ptr .align 1 _Z9divNewTabILi7EEvPfS0_Pii_param_0,
	.param .u64 .ptr .align 1 _Z9divNewTabILi7EEvPfS0_Pii_param_1,
	.param .u64 .ptr .align 1 _Z9divNewTabILi7EEvPfS0_Pii_param_2,
	.param .u32 _Z9divNewTabILi7EEvPfS0_Pii_param_3
)
{
	.reg .pred 	%p<5>;
	.reg .b32 	%r<13>;
	.reg .b32 	%f<4>;
	.reg .b64 	%rd<12>;

	ld.param.u64 	%rd1, [_Z9divNewTabILi7EEvPfS0_Pii_param_0];
	ld.param.u64 	%rd2, [_Z9divNewTabILi7EEvPfS0_Pii_param_1];
	ld.param.u64 	%rd3, [_Z9divNewTabILi7EEvPfS0_Pii_param_2];
	ld.param.u32 	%r4, [_Z9divNewTabILi7EEvPfS0_Pii_param_3];
	mov.u32 	%r5, %tid.x;
	mov.u32 	%r6, %ctaid.x;
	mov.u32 	%r7, %ntid.x;
	mad.lo.s32 	%r1, %r6, %r7, %r5;
	mov.u32 	%r8, %tid.y;
	mov.u32 	%r9, %ctaid.y;
	mov.u32 	%r10, %ntid.y;
	mad.lo.s32 	%r11, %r9, %r10, %r8;
	setp.ge.u32 	%p1, %r1, %r4;
	setp.gt.u32 	%p2, %r11, 6;
	or.pred  	%p3, %p1, %p2;
	@%p3 bra 	$L__BB40_3;
	cvta.to.global.u64 	%rd4, %rd3;
	mul.wide.u32 	%rd5, %r1, 4;
	add.s64 	%rd6, %rd4, %rd5;
	ld.global.u32 	%r3, [%rd6];
	setp.eq.s32 	%p4, %r3, 0;
	@%p4 bra 	$L__BB40_3;
	mad.lo.s32 	%r12, %r4, %r11, %r1;
	cvta.to.global.u64 	%rd7, %rd2;
	mul.wide.u32 	%rd8, %r12, 4;
	add.s64 	%rd9, %rd7, %rd8;
	ld.global.f32 	%f1, [%rd9];
	cvt.rn.f32.s32 	%f2, %r3;
	div.rn.f32 	%f3, %f1, %f2;
	cvta.to.global.u64 	%rd10, %rd1;
	add.s64 	%rd11, %rd10, %rd8;
	st.global.f32 	[%rd11], %f3;
$L__BB40_3:
	ret;

}
	// .globl	_Z9divNewTabILi8EEvPfS0_Pii
.visible .entry _Z9divNewTabILi8EEvPfS0_Pii(
	.param .u64 .ptr .align 1 _Z9divNewTabILi8EEvPfS0_Pii_param_0,
	.param .u64 .ptr .align 1 _Z9divNewTabILi8EEvPfS0_Pii_param_1,
	.param .u64 .ptr .align 1 _Z9divNewTabILi8EEvPfS0_Pii_param_2,
	.param .u32 _Z9divNewTabILi8EEvPfS0_Pii_param_3
)
{
	.reg .pred 	%p<5>;
	.reg .b32 	%r<13>;
	.reg .b32 	%f<4>;
	.reg .b64 	%rd<12>;

	ld.param.u64 	%rd1, [_Z9divNewTabILi8EEvPfS0_Pii_param_0];
	ld.param.u64 	%rd2, [_Z9divNewTabILi8EEvPfS0_Pii_param_1];
	ld.param.u64 	%rd3, [_Z9divNewTabILi8EEvPfS0_Pii_param_2];
	ld.param.u32 	%r4, [_Z9divNewTabILi8EEvPfS0_Pii_param_3];
	mov.u32 	%r5, %tid.x;
	mov.u32 	%r6, %ctaid.x;
	mov.u32 	%r7, %ntid.x;
	mad.lo.s32 	%r1, %r6, %r7, %r5;
	mov.u32 	%r8, %tid.y;
	mov.u32 	%r9, %ctaid.y;
	mov.u32 	%r10, %ntid.y;
	mad.lo.s32 	%r11, %r9, %r10, %r8;
	setp.ge.u32 	%p1, %r1, %r4;
	setp.gt.u32 	%p2, %r11, 7;
	or.pred  	%p3, %p1, %p2;
	@%p3 bra 	$L__BB41_3;
	cvta.to.global.u64 	%rd4, %rd3;
	mul.wide.u32 	%rd5, %r1, 4;
	add.s64 	%rd6, %rd4, %rd5;
	ld.global.u32 	%r3, [%rd6];
	setp.eq.s32 	%p4, %r3, 0;
	@%p4 bra 	$L__BB41_3;
	mad.lo.s32 	%r12, %r4, %r11, %r1;
	cvta.to.global.u64 	%rd7, %rd2;
	mul.wide.u32 	%rd8, %r12, 4;
	add.s64 	%rd9, %rd7, %rd8;
	ld.global.f32 	%f1, [%rd9];
	cvt.rn.f32.s32 	%f2, %r3;
	div.rn.f32 	%f3, %f1, %f2;
	cvta.to.global.u64 	%rd10, %rd1;
	add.s64 	%rd11, %rd10, %rd8;
	st.global.f32 	[%rd11], %f3;
$L__BB41_3:
	ret;

}
	// .globl	_Z9divNewTabILi9EEvPfS0_Pii
.visible .entry _Z9divNewTabILi9EEvPfS0_Pii(
	.param .u64 .ptr .align 1 _Z9divNewTabILi9EEvPfS0_Pii_param_0,
	.param .u64 .ptr .align 1 _Z9divNewTabILi9EEvPfS0_Pii_param_1,
	.param .u64 .ptr .align 1 _Z9divNewTabILi9EEvPfS0_Pii_param_2,
	.param .u32 _Z9divNewTabILi9EEvPfS0_Pii_param_3
)
{
	.reg .pred 	%p<5>;
	.reg .b32 	%r<13>;
	.reg .b32 	%f<4>;
	.reg .b64 	%rd<12>;

	ld.param.u64 	%rd1, [_Z9divNewTabILi9EEvPfS0_Pii_param_0];
	ld.param.u64 	%rd2, [_Z9divNewTabILi9EEvPfS0_Pii_param_1];
	ld.param.u64 	%rd3, [_Z9divNewTabILi9EEvPfS0_Pii_param_2];
	ld.param.u32 	%r4, [_Z9divNewTabILi9EEvPfS0_Pii_param_3];
	mov.u32 	%r5, %tid.x;
	mov.u32 	%r6, %ctaid.x;
	mov.u32 	%r7, %ntid.x;
	mad.lo.s32 	%r1, %r6, %r7, %r5;
	mov.u32 	%r8, %tid.y;
	mov.u32 	%r9, %ctaid.y;
	mov.u32 	%r10, %ntid.y;
	mad.lo.s32 	%r11, %r9, %r10, %r8;
	setp.ge.u32 	%p1, %r1, %r4;
	setp.gt.u32 	%p2, %r11, 8;
	or.pred  	%p3, %p1, %p2;
	@%p3 bra 	$L__BB42_3;
	cvta.to.global.u64 	%rd4, %rd3;
	mul.wide.u32 	%rd5, %r1, 4;
	add.s64 	%rd6, %rd4, %rd5;
	ld.global.u32 	%r3, [%rd6];
	setp.eq.s32 	%p4, %r3, 0;
	@%p4 bra 	$L__BB42_3;
	mad.lo.s32 	%r12, %r4, %r11, %r1;
	cvta.to.global.u64 	%rd7, %rd2;
	mul.wide.u32 	%rd8, %r12, 4;
	add.s64 	%rd9, %rd7, %rd8;
	ld.global.f32 	%f1, [%rd9];
	cvt.rn.f32.s32 	%f2, %r3;
	div.rn.f32 	%f3, %f1, %f2;
	cvta.to.global.u64 	%rd10, %rd1;
	add.s64 	%rd11, %rd10, %rd8;
	st.global.f32 	[%rd11], %f3;
$L__BB42_3:
	ret;

}
	// .globl	_Z9divNewTabILi10EEvPfS0_Pii
.visible .entry _Z9divNewTabILi10EEvPfS0_Pii(
	.param .u64 .ptr .align 1 _Z9divNewTabILi10EEvPfS0_Pii_param_0,
	.param .u64 .ptr .align 1 _Z9divNewTabILi10EEvPfS0_Pii_param_1,
	.param .u64 .ptr .align 1 _Z9divNewTabILi10EEvPfS0_Pii_param_2,
	.param .u32 _Z9divNewTabILi10EEvPfS0_Pii_param_3
)
{
	.reg .pred 	%p<5>;
	.reg .b32 	%r<13>;
	.reg .b32 	%f<4>;
	.reg .b64 	%rd<12>;

	ld.param.u64 	%rd1, [_Z9divNewTabILi10EEvPfS0_Pii_param_0];
	ld.param.u64 	%rd2, [_Z9divNewTabILi10EEvPfS0_Pii_param_1];
	ld.param.u64 	%rd3, [_Z9divNewTabILi10EEvPfS0_Pii_param_2];
	ld.param.u32 	%r4, [_Z9divNewTabILi10EEvPfS0_Pii_param_3];
	mov.u32 	%r5, %tid.x;
	mov.u32 	%r6, %ctaid.x;
	mov.u32 	%r7, %ntid.x;
	mad.lo.s32 	%r1, %r6, %r7, %r5;
	mov.u32 	%r8, %tid.y;
	mov.u32 	%r9, %ctaid.y;
	mov.u32 	%r10, %ntid.y;
	mad.lo.s32 	%r11, %r9, %r10, %r8;
	setp.ge.u32 	%p1, %r1, %r4;
	setp.gt.u32 	%p2, %r11, 9;
	or.pred  	%p3, %p1, %p2;
	@%p3 bra 	$L__BB43_3;
	cvta.to.global.u64 	%rd4, %rd3;
	mul.wide.u32 	%rd5, %r1, 4;
	add.s64 	%rd6, %rd4, %rd5;
	ld.global.u32 	%r3, [%rd6];
	setp.eq.s32 	%p4, %r3, 0;
	@%p4 bra 	$L__BB43_3;
	mad.lo.s32 	%r12, %r4, %r11, %r1;
	cvta.to.global.u64 	%rd7, %rd2;
	mul.wide.u32 	%rd8, %r12, 4;
	add.s64 	%rd9, %rd7, %rd8;
	ld.global.f32 	%f1, [%rd9];
	cvt.rn.f32.s32 	%f2, %r3;
	div.rn.f32 	%f3, %f1, %f2;
	cvta.to.global.u64 	%rd10, %rd1;
	add.s64 	%rd11, %rd10, %rd8;
	st.global.f32 	[%rd11], %f3;
$L__BB43_3:
	ret;

}
	// .globl	_Z9divNewTabILi11EEvPfS0_Pii
.visible .entry _Z9divNewTabILi11EEvPfS0_Pii(
	.param .u64 .ptr .align 1 _Z9divNewTabILi11EEvPfS0_Pii_param_0,
	.param .u64 .ptr .align 1 _Z9divNewTabILi11EEvPfS0_Pii_param_1,
	.param .u64 .ptr .align 1 _Z9divNewTabILi11EEvPfS0_Pii_param_2,
	.param .u32 _Z9divNewTabILi11EEvPfS0_Pii_param_3
)
{
	.reg .pred 	%p<5>;
	.reg .b32 	%r<13>;
	.reg .b32 	%f<4>;
	.reg .b64 	%rd<12>;

	ld.param.u64 	%rd1, [_Z9divNewTabILi11EEvPfS0_Pii_param_0];
	ld.param.u64 	%rd2, [_Z9divNewTabILi11EEvPfS0_Pii_param_1];
	ld.param.u64 	%rd3, [_Z9divNewTabILi11EEvPfS0_Pii_param_2];
	ld.param.u32 	%r4, [_Z9divNewTabILi11EEvPfS0_Pii_param_3];
	mov.u32 	%r5, %tid.x;
	mov.u32 	%r6, %ctaid.x;
	mov.u32 	%r7, %ntid.x;
	mad.lo.s32 	%r1, %r6, %r7, %r5;
	mov.u32 	%r8, %tid.y;
	mov.u32 	%r9, %ctaid.y;
	mov.u32 	%r10, %ntid.y;
	mad.lo.s32 	%r11, %r9, %r10, %r8;
	setp.ge.u32 	%p1, %r1, %r4;
	setp.gt.u32 	%p2, %r11, 10;
	or.pred  	%p3, %p1, %p2;
	@%p3 bra 	$L__BB44_3;
	cvta.to.global.u64 	%rd4, %rd3;
	mul.wide.u32 	%rd5, %r1, 4;
	add.s64 	%rd6, %rd4, %rd5;
	ld.global.u32 	%r3, [%rd6];
	setp.eq.s32 	%p4, %r3, 0;
	@%p4 bra 	$L__BB44_3;
	mad.lo.s32 	%r12, %r4, %r11, %r1;
	cvta.to.global.u64 	%rd7, %rd2;
	mul.wide.u32 	%rd8, %r12, 4;
	add.s64 	%rd9, %rd7, %rd8;
	ld.global.f32 	%f1, [%rd9];
	cvt.rn.f32.s32 	%f2, %r3;
	div.rn.f32 	%f3, %f1, %f2;
	cvta.to.global.u64 	%rd10, %rd1;
	add.s64 	%rd11, %rd10, %rd8;
	st.global.f32 	[%rd11], %f3;
$L__BB44_3:
	ret;

}
	// .globl	_Z9divNewTabILi12EEvPfS0_Pii
.visible .entry _Z9divNewTabILi12EEvPfS0_Pii(
	.param .u64 .ptr .align 1 _Z9divNewTabILi12EEvPfS0_Pii_param_0,
	.param .u64 .ptr .align 1 _Z9divNewTabILi12EEvPfS0_Pii_param_1,
	.param .u64 .ptr .align 1 _Z9divNewTabILi12EEvPfS0_Pii_param_2,
	.param .u32 _Z9divNewTabILi12EEvPfS0_Pii_param_3
)
{
	.reg .pred 	%p<5>;
	.reg .b32 	%r<13>;
	.reg .b32 	%f<4>;
	.reg .b64 	%rd<12>;

	ld.param.u64 	%rd1, [_Z9divNewTabILi12EEvPfS0_Pii_param_0];
	ld.param.u64 	%rd2, [_Z9divNewTabILi12EEvPfS0_Pii_param_1];
	ld.param.u64 	%rd3, [_Z9divNewTabILi12EEvPfS0_Pii_param_2];
	ld.param.u32 	%r4, [_Z9divNewTabILi12EEvPfS0_Pii_param_3];
	mov.u32 	%r5, %tid.x;
	mov.u32 	%r6, %ctaid.x;
	mov.u32 	%r7, %ntid.x;
	mad.lo.s32 	%r1, %r6, %r7, %r5;
	mov.u32 	%r8, %tid.y;
	mov.u32 	%r9, %ctaid.y;
	mov.u32 	%r10, %ntid.y;
	mad.lo.s32 	%r11, %r9, %r10, %r8;
	setp.ge.u32 	%p1, %r1, %r4;
	setp.gt.u32 	%p2, %r11, 11;
	or.pred  	%p3, %p1, %p2;
	@%p3 bra 	$L__BB45_3;
	cvta.to.global.u64 	%rd4, %rd3;
	mul.wide.u32 	%rd5, %r1, 4;
	add.s64 	%rd6, %rd4, %rd5;
	ld.global.u32 	%r3, [%rd6];
	setp.eq.s32 	%p4, %r3, 0;
	@%p4 bra 	$L__BB45_3;
	mad.lo.s32 	%r12, %r4, %r11, %r1;
	cvta.to.global.u64 	%rd7, %rd2;
	mul.wide.u32 	%rd8, %r12, 4;
	add.s64 	%rd9, %rd7, %rd8;
	ld.global.f32 	%f1, [%rd9];
	cvt.rn.f32.s32 	%f2, %r3;
	div.rn.f32 	%f3, %f1, %f2;
	cvta.to.global.u64 	%rd10, %rd1;
	add.s64 	%rd11, %rd10, %rd8;
	st.global.f32 	[%rd11], %f3;
$L__BB45_3:
	ret;

}
	// .globl	_Z9divNewTabILi13EEvPfS0_Pii
.visible .entry _Z9divNewTabILi13EEvPfS0_Pii(
	.param .u64 .ptr .align 1 _Z9divNewTabILi13EEvPfS0_Pii_param_0,
	.param .u64 .ptr .align 1 _Z9divNewTabILi13EEvPfS0_Pii_param_1,
	.param .u64 .ptr .align 1 _Z9divNewTabILi13EEvPfS0_Pii_param_2,
	.param .u32 _Z9divNewTabILi13EEvPfS0_Pii_param_3
)
{
	.reg .pred 	%p<5>;
	.reg .b32 	%r<13>;
	.reg .b32 	%f<4>;
	.reg .b64 	%rd<12>;

	ld.param.u64 	%rd1, [_Z9divNewTabILi13EEvPfS0_Pii_param_0];
	ld.param.u64 	%rd2, [_Z9divNewTabILi13EEvPfS0_Pii_param_1];
	ld.param.u64 	%rd3, [_Z9divNewTabILi13EEvPfS0_Pii_param_2];
	ld.param.u32 	%r4, [_Z9divNewTabILi13EEvPfS0_Pii_param_3];
	mov.u32 	%r5, %tid.x;
	mov.u32 	%r6, %ctaid.x;
	mov.u32 	%r7, %ntid.x;
	mad.lo.s32 	%r1, %r6, %r7, %r5;
	mov.u32 	%r8, %tid.y;
	mov.u32 	%r9, %ctaid.y;
	mov.u32 	%r10, %ntid.y;
	mad.lo.s32 	%r11, %r9, %r10, %r8;
	setp.ge.u32 	%p1, %r1, %r4;
	setp.gt.u32 	%p2, %r11, 12;
	or.pred  	%p3, %p1, %p2;
	@%p3 bra 	$L__BB46_3;
	cvta.to.global.u64 	%rd4, %rd3;
	mul.wide.u32 	%rd5, %r1, 4;
	add.s64 	%rd6, %rd4, %rd5;
	ld.global.u32 	%r3, [%rd6];
	setp.eq.s32 	%p4, %r3, 0;
	@%p4 bra 	$L__BB46_3;
	mad.lo.s32 	%r12, %r4, %r11, %r1;
	cvta.to.global.u64 	%rd7, %rd2;
	mul.wide.u32 	%rd8, %r12, 4;
	add.s64 	%rd9, %rd7, %rd8;
	ld.global.f32 	%f1, [%rd9];
	cvt.rn.f32.s32 	%f2, %r3;
	div.rn.f32 	%f3, %f1, %f2;
	cvta.to.global.u64 	%rd10, %rd1;
	add.s64 	%rd11, %rd10, %rd8;
	st.global.f32 	[%rd11], %f3;
$L__BB46_3:
	ret;

}
	// .globl	_Z9divNewTabILi14EEvPfS0_Pii
.visible .entry _Z9divNewTabILi14EEvPfS0_Pii(
	.param .u64 .ptr .align 1 _Z9divNewTabILi14EEvPfS0_Pii_param_0,
	.param .u64 .ptr .align 1 _Z9divNewTabILi14EEvPfS0_Pii_param_1,
	.param .u64 .ptr .align 1 _Z9divNewTabILi14EEvPfS0_Pii_param_2,
	.param .u32 _Z9divNewTabILi14EEvPfS0_Pii_param_3
)
{
	.reg .pred 	%p<5>;
	.reg .b32 	%r<13>;
	.reg .b32 	%f<4>;
	.reg .b64 	%rd<12>;

	ld.param.u64 	%rd1, [_Z9divNewTabILi14EEvPfS0_Pii_param_0];
	ld.param.u64 	%rd2, [_Z9divNewTabILi14EEvPfS0_Pii_param_1];
	ld.param.u64 	%rd3, [_Z9divNewTabILi14EEvPfS0_Pii_param_2];
	ld.param.u32 	%r4, [_Z9divNewTabILi14EEvPfS0_Pii_param_3];
	mov.u32 	%r5, %tid.x;
	mov.u32 	%r6, %ctaid.x;
	mov.u32 	%r7, %ntid.x;
	mad.lo.s32 	%r1, %r6, %r7, %r5;
	mov.u32 	%r8, %tid.y;
	mov.u32 	%r9, %ctaid.y;
	mov.u32 	%r10, %ntid.y;
	mad.lo.s32 	%r11, %r9, %r10, %r8;
	setp.ge.u32 	%p1, %r1, %r4;
	setp.gt.u32 	%p2, %r11, 13;
	or.pred  	%p3, %p1, %p2;
	@%p3 bra 	$L__BB47_3;
	cvta.to.global.u64 	%rd4, %rd3;
	mul.wide.u32 	%rd5, %r1, 4;
	add.s64 	%rd6, %rd4, %rd5;
	ld.global.u32 	%r3, [%rd6];
	setp.eq.s32 	%p4, %r3, 0;
	@%p4 bra 	$L__BB47_3;
	mad.lo.s32 	%r12, %r4, %r11, %r1;
	cvta.to.global.u64 	%rd7, %rd2;
	mul.wide.u32 	%rd8, %r12, 4;
	add.s64 	%rd9, %rd7, %rd8;
	ld.global.f32 	%f1, [%rd9];
	cvt.rn.f32.s32 	%f2, %r3;
	div.rn.f32 	%f3, %f1, %f2;
	cvta.to.global.u64 	%rd10, %rd1;
	add.s64 	%rd11, %rd10, %rd8;
	st.global.f32 	[%rd11], %f3;
$L__BB47_3:
	ret;

}
	// .globl	_Z9divNewTabILi15EEvPfS0_Pii
.visible .entry _Z9divNewTabILi15EEvPfS0_Pii(
	.param .u64 .ptr .align 1 _Z9divNewTabILi15EEvPfS0_Pii_param_0,
	.param .u64 .ptr .align 1 _Z9divNewTabILi15EEvPfS0_Pii_param_1,
	.param .u64 .ptr .align 1 _Z9divNewTabILi15EEvPfS0_Pii_param_2,
	.param .u32 _Z9divNewTabILi15EEvPfS0_Pii_param_3
)
{
	.reg .pred 	%p<5>;
	.reg .b32 	%r<13>;
	.reg .b32 	%f<4>;
	.reg .b64 	%rd<12>;

	ld.param.u64 	%rd1, [_Z9divNewTabILi15EEvPfS0_Pii_param_0];
	ld.param.u64 	%rd2, [_Z9divNewTabILi15EEvPfS0_Pii_param_1];
	ld.param.u64 	%rd3, [_Z9divNewTabILi15EEvPfS0_Pii_param_2];
	ld.param.u32 	%r4, [_Z9divNewTabILi15EEvPfS0_Pii_param_3];
	mov.u32 	%r5, %tid.x;
	mov.u32 	%r6, %ctaid.x;
	mov.u32 	%r7, %ntid.x;
	mad.lo.s32 	%r1, %r6, %r7, %r5;
	mov.u32 	%r8, %tid.y;
	mov.u32 	%r9, %ctaid.y;
	mov.u32 	%r10, %ntid.y;
	mad.lo.s32 	%r11, %r9, %r10, %r8;
	setp.ge.u32 	%p1, %r1, %r4;
	setp.gt.u32 	%p2, %r11, 14;
	or.pred  	%p3, %p1, %p2;
	@%p3 bra 	$L__BB48_3;
	cvta.to.global.u64 	%rd4, %rd3;
	mul.wide.u32 	%rd5, %r1, 4;
	add.s64 	%rd6, %rd4, %rd5;
	ld.global.u32 	%r3, [%rd6];
	setp.eq.s32 	%p4, %r3, 0;
	@%p4 bra 	$L__BB48_3;
	mad.lo.s32 	%r12, %r4, %r11, %r1;
	cvta.to.global.u64 	%rd7, %rd2;
	mul.wide.u32 	%rd8, %r12, 4;
	add.s64 	%rd9, %rd7, %rd8;
	ld.global.f32 	%f1, [%rd9];
	cvt.rn.f32.s32 	%f2, %r3;
	div.rn.f32 	%f3, %f1, %f2;
	cvta.to.global.u64 	%rd10, %rd1;
	add.s64 	%rd11, %rd10, %rd8;
	st.global.f32 	[%rd11], %f3;
$L__BB48_3:
	ret;

}
	// .globl	_Z9divNewTabILi16EEvPfS0_Pii
.visible .entry _Z9divNewTabILi16EEvPfS0_Pii(
	.param .u64 .ptr .align 1 _Z9divNewTabILi16EEvPfS0_Pii_param_0,
	.param .u64 .ptr .align 1 _Z9divNewTabILi16EEvPfS0_Pii_param_1,
	.param .u64 .ptr .align 1 _Z9divNewTabILi16EEvPfS0_Pii_param_2,
	.param .u32 _Z9divNewTabILi16EEvPfS0_Pii_param_3
)
{
	.reg .pred 	%p<5>;
	.reg .b32 	%r<13>;
	.reg .b32 	%f<4>;
	.reg .b64 	%rd<12>;

	ld.param.u64 	%rd1, [_Z9divNewTabILi16EEvPfS0_Pii_param_0];
	ld.param.u64 	%rd2, [_Z9divNewTabILi16EEvPfS0_Pii_param_1];
	ld.param.u64 	%rd3, [_Z9divNewTabILi16EEvPfS0_Pii_param_2];
	ld.param.u32 	%r4, [_Z9divNewTabILi16EEvPfS0_Pii_param_3];
	mov.u32 	%r5, %tid.x;
	mov.u32 	%r6, %ctaid.x;
	mov.u32 	%r7, %ntid.x;
	mad.lo.s32 	%r1, %r6, %r7, %r5;
	mov.u32 	%r8, %tid.y;
	mov.u32 	%r9, %ctaid.y;
	mov.u32 	%r10, %ntid.y;
	mad.lo.s32 	%r11, %r9, %r10, %r8;
	setp.ge.u32 	%p1, %r1, %r4;
	setp.gt.u32 	%p2, %r11, 15;
	or.pred  	%p3, %p1, %p2;
	@%p3 bra 	$L__BB49_3;
	cvta.to.global.u64 	%rd4, %rd3;
	mul.wide.u32 	%rd5, %r1, 4;
	add.s64 	%rd6, %rd4, %rd5;
	ld.global.u32 	%r3, [%rd6];
	setp.eq.s32 	%p4, %r3, 0;
	@%p4 bra 	$L__BB49_3;
	mad.lo.s32 	%r12, %r4, %r11, %r1;
	cvta.to.global.u64 	%rd7, %rd2;
	mul.wide.u32 	%rd8, %r12, 4;
	add.s64 	%rd9, %rd7, %rd8;
	ld.global.f32 	%f1, [%rd9];
	cvt.rn.f32.s32 	%f2, %r3;
	div.rn.f32 	%f3, %f1, %f2;
	cvta.to.global.u64 	%rd10, %rd1;
	add.s64 	%rd11, %rd10, %rd8;
	st.global.f32 	[%rd11], %f3;
$L__BB49_3:
	ret;

}
	// .globl	_Z9divNewTabILi17EEvPfS0_Pii
.visible .entry _Z9divNewTabILi17EEvPfS0_Pii(
	.param .u64 .ptr .align 1 _Z9divNewTabILi17EEvPfS0_Pii_param_0,
	.param .u64 .ptr .align 1 _Z9divNewTabILi17EEvPfS0_Pii_param_1,
	.param .u64 .ptr .align 1 _Z9divNewTabILi17EEvPfS0_Pii_param_2,
	.param .u32 _Z9divNewTabILi17EEvPfS0_Pii_param_3
)
{
	.reg .pred 	%p<5>;
	.reg .b32 	%r<13>;
	.reg .b32 	%f<4>;
	.reg .b64 	%rd<12>;

	ld.param.u64 	%rd1, [_Z9divNewTabILi17EEvPfS0_Pii_param_0];
	ld.param.u64 	%rd2, [_Z9divNewTabILi17EEvPfS0_Pii_param_1];
	ld.param.u64 	%rd3, [_Z9divNewTabILi17EEvPfS0_Pii_param_2];
	ld.param.u32 	%r4, [_Z9divNewTabILi17EEvPfS0_Pii_param_3];
	mov.u32 	%r5, %tid.x;
	mov.u32 	%r6, %ctaid.x;
	mov.u32 	%r7, %ntid.x;
	mad.lo.s32 	%r1, %r6, %r7, %r5;
	mov.u32 	%r8, %tid.y;
	mov.u32 	%r9, %ctaid.y;
	mov.u32 	%r10, %ntid.y;
	mad.lo.s32 	%r11, %r9, %r10, %r8;
	setp.ge.u32 	%p1, %r1, %r4;
	setp.gt.u32 	%p2, %r11, 16;
	or.pred  	%p3, %p1, %p2;
	@%p3 bra 	$L__BB50_3;
	cvta.to.global.u64 	%rd4, %rd3;
	mul.wide.u32 	%rd5, %r1, 4;
	add.s64 	%rd6, %rd4, %rd5;
	ld.global.u32 	%r3, [%rd6];
	setp.eq.s32 	%p4, %r3, 0;
	@%p4 bra 	$L__BB50_3;
	mad.lo.s32 	%r12, %r4, %r11, %r1;
	cvta.to.global.u64 	%rd7, %rd2;
	mul.wide.u32 	%rd8, %r12, 4;
	add.s64 	%rd9, %rd7, %rd8;
	ld.global.f32 	%f1, [%rd9];
	cvt.rn.f32.s32 	%f2, %r3;
	div.rn.f32 	%f3, %f1, %f2;
	cvta.to.global.u64 	%rd10, %rd1;
	add.s64 	%rd11, %rd10, %rd8;
	st.global.f32 	[%rd11], %f3;
$L__BB50_3:
	ret;

}
	// .globl	_Z9divNewTabILi18EEvPfS0_Pii
.visible .entry _Z9divNewTabILi18EEvPfS0_Pii(
	.param .u64 .ptr .align 1 _Z9divNewTabILi18EEvPfS0_Pii_param_0,
	.param .u64 .ptr .align 1 _Z9divNewTabILi18EEvPfS0_Pii_param_1,
	.param .u64 .ptr .align 1 _Z9divNewTabILi18EEvPfS0_Pii_param_2,
	.param .u32 _Z9divNewTabILi18EEvPfS0_Pii_param_3
)
{
	.reg .pred 	%p<5>;
	.reg .b32 	%r<13>;
	.reg .b32 	%f<4>;
	.reg .b64 	%rd<12>;

	ld.param.u64 	%rd1, [_Z9divNewTabILi18EEvPfS0_Pii_param_0];
	ld.param.u64 	%rd2, [_Z9divNewTabILi18EEvPfS0_Pii_param_1];
	ld.param.u64 	%rd3, [_Z9divNewTabILi18EEvPfS0_Pii_param_2];
	ld.param.u32 	%r4, [_Z9divNewTabILi18EEvPfS0_Pii_param_3];
	mov.u32 	%r5, %tid.x;
	mov.u32 	%r6, %ctaid.x;
	mov.u32 	%r7, %ntid.x;
	mad.lo.s32 	%r1, %r6, %r7, %r5;
	mov.u32 	%r8, %tid.y;
	mov.u32 	%r9, %ctaid.y;
	mov.u32 	%r10, %ntid.y;
	mad.lo.s32 	%r11, %r9, %r10, %r8;
	setp.ge.u32 	%p1, %r1, %r4;
	setp.gt.u32 	%p2, %r11, 17;
	or.pred  	%p3, %p1, %p2;
	@%p3 bra 	$L__BB51_3;
	cvta.to.global.u64 	%rd4, %rd3;
	mul.wide.u32 	%rd5, %r1, 4;
	add.s64 	%rd6, %rd4, %rd5;
	ld.global.u32 	%r3, [%rd6];
	setp.eq.s32 	%p4, %r3, 0;
	@%p4 bra 	$L__BB51_3;
	mad.lo.s32 	%r12, %r4, %r11, %r1;
	cvta.to.global.u64 	%rd7, %rd2;
	mul.wide.u32 	%rd8, %r12, 4;
	add.s64 	%rd9, %rd7, %rd8;
	ld.global.f32 	%f1, [%rd9];
	cvt.rn.f32.s32 	%f2, %r3;
	div.rn.f32 	%f3, %f1, %f2;
	cvta.to.global.u64 	%rd10, %rd1;
	add.s64 	%rd11, %rd10, %rd8;
	st.global.f32 	[%rd11], %f3;
$L__BB51_3:
	ret;

}
	// .globl	_Z9divNewTabILi19EEvPfS0_Pii
.visible .entry _Z9divNewTabILi19EEvPfS0_Pii(
	.param .u64 .ptr .align 1 _Z9divNewTabILi19EEvPfS0_Pii_param_0,
	.param .u64 .ptr .align 1 _Z9divNewTabILi19EEvPfS0_Pii_param_1,
	.param .u64 .ptr .align 1 _Z9divNewTabILi19EEvPfS0_Pii_param_2,
	.param .u32 _Z9divNewTabILi19EEvPfS0_Pii_param_3
)
{
	.reg .pred 	%p<5>;
	.reg .b32 	%r<13>;
	.reg .b32 	%f<4>;
	.reg .b64 	%rd<12>;

	ld.param.u64 	%rd1, [_Z9divNewTabILi19EEvPfS0_Pii_param_0];
	ld.param.u64 	%rd2, [_Z9divNewTabILi19EEvPfS0_Pii_param_1];
	ld.param.u64 	%rd3, [_Z9divNewTabILi19EEvPfS0_Pii_param_2];
	ld.param.u32 	%r4, [_Z9divNewTabILi19EEvPfS0_Pii_param_3];
	mov.u32 	%r5, %tid.x;
	mov.u32 	%r6, %ctaid.x;
	mov.u32 	%r7, %ntid.x;
	mad.lo.s32 	%r1, %r6, %r7, %r5;
	mov.u32 	%r8, %tid.y;
	mov.u32 	%r9, %ctaid.y;
	mov.u32 	%r10, %ntid.y;
	mad.lo.s32 	%r11, %r9, %r10, %r8;
	setp.ge.u32 	%p1, %r1, %r4;
	setp.gt.u32 	%p2, %r11, 18;
	or.pred  	%p3, %p1, %p2;
	@%p3 bra 	$L__BB52_3;
	cvta.to.global.u64 	%rd4, %rd3;
	mul.wide.u32 	%rd5, %r1, 4;
	add.s64 	%rd6, %rd4, %rd5;
	ld.global.u32 	%r3, [%rd6];
	setp.eq.s32 	%p4, %r3, 0;
	@%p4 bra 	$L__BB52_3;
	mad.lo.s32 	%r12, %r4, %r11, %r1;
	cvta.to.global.u64 	%rd7, %rd2;
	mul.wide.u32 	%rd8, %r12, 4;
	add.s64 	%rd9, %rd7, %rd8;
	ld.global.f32 	%f1, [%rd9];
	cvt.rn.f32.s32 	%f2, %r3;
	div.rn.f32 	%f3, %f1, %f2;
	cvta.to.global.u64 	%rd10, %rd1;
	add.s64 	%rd11, %rd10, %rd8;
	st.global.f32 	[%rd11], %f3;
$L__BB52_3:
	ret;

}
	// .globl	_Z9divNewTabILi20EEvPfS0_Pii
.visible .entry _Z9divNewTabILi20EEvPfS0_Pii(
	.param .u64 .ptr .align 1 _Z9divNewTabILi20EEvPfS0_Pii_param_0,
	.param .u64 .ptr .align 1 _Z9divNewTabILi20EEvPfS0_Pii_param_1,
	.param .u64 .ptr .align 1 _Z9divNewTabILi20EEvPfS0_Pii_param_2,
	.param .u32 _Z9divNewTabILi20EEvPfS0_Pii_param_3
)
{
	.reg .pred 	%p<5>;
	.reg .b32 	%r<13>;
	.reg .b32 	%f<4>;
	.reg .b64 	%rd<12>;

	ld.param.u64 	%rd1, [_Z9divNewTabILi20EEvPfS0_Pii_param_0];
	ld.param.u64 	%rd2, [_Z9divNewTabILi20EEvPfS0_Pii_param_1];
	ld.param.u64 	%rd3, [_Z9divNewTabILi20EEvPfS0_Pii_param_2];
	ld.param.u32 	%r4, [_Z9divNewTabILi20EEvPfS0_Pii_param_3];
	mov.u32 	%r5, %tid.x;
	mov.u32 	%r6, %ctaid.x;
	mov.u32 	%r7, %ntid.x;
	mad.lo.s32 	%r1, %r6, %r7, %r5;
	mov.u32 	%r8, %tid.y;
	mov.u32 	%r9, %ctaid.y;
	mov.u32 	%r10, %ntid.y;
	mad.lo.s32 	%r11, %r9, %r10, %r8;
	setp.ge.u32 	%p1, %r1, %r4;
	setp.gt.u32 	%p2, %r11, 19;
	or.pred  	%p3, %p1, %p2;
	@%p3 bra 	$L__BB53_3;
	cvta.to.global.u64 	%rd4, %rd3;
	mul.wide.u32 	%rd5, %r1, 4;
	add.s64 	%rd6, %rd4, %rd5;
	ld.global.u32 	%r3, [%rd6];
	setp.eq.s32 	%p4, %r3, 0;
	@%p4 bra 	$L__BB53_3;
	mad.lo.s32 	%r12, %r4, %r11, %r1;
	cvta.to.global.u64 	%rd7, %rd2;
	mul.wide.u32 	%rd8, %r12, 4;
	add.s64 	%rd9, %rd7, %rd8;
	ld.global.f32 	%f1, [%rd9];
	cvt.rn.f32.s32 	%f2, %r3;
	div.rn.f32 	%f3, %f1, %f2;
	cvta.to.global.u64 	%rd10, %rd1;
	add.s64 	%rd11, %rd10, %rd8;
	st.global.f32 	[%rd11], %f3;
$L__BB53_3:
	ret;

}
	// .globl	_Z9divNewTabILi21EEvPfS0_Pii
.visible .entry _Z9divNewTabILi21EEvPfS0_Pii(
	.param .u64 .ptr .align 1 _Z9divNewTabILi21EEvPfS0_Pii_param_0,
	.param .u64 .ptr .align 1 _Z9divNewTabILi21EEvPfS0_Pii_param_1,
	.param .u64 .ptr .align 1 _Z9divNewTabILi21EEvPfS0_Pii_param_2,
	.param .u32 _Z9divNewTabILi21EEvPfS0_Pii_param_3
)
{
	.reg .pred 	%p<5>;
	.reg .b32 	%r<13>;
	.reg .b32 	%f<4>;
	.reg .b64 	%rd<12>;

	ld.param.u64 	%rd1, [_Z9divNewTabILi21EEvPfS0_Pii_param_0];
	ld.param.u64 	%rd2, [_Z9divNewTabILi21EEvPfS0_Pii_param_1];
	ld.param.u64 	%rd3, [_Z9divNewTabILi21EEvPfS0_Pii_param_2];
	ld.param.u32 	%r4, [_Z9divNewTabILi21EEvPfS0_Pii_param_3];
	mov.u32 	%r5, %tid.x;
	mov.u32 	%r6, %ctaid.x;
	mov.u32 	%r7, %ntid.x;
	mad.lo.s32 	%r1, %r6, %r7, %r5;
	mov.u32 	%r8, %tid.y;
	mov.u32 	%r9, %ctaid.y;
	mov.u32 	%r10, %ntid.y;
	mad.lo.s32 	%r11, %r9, %r10, %r8;
	setp.ge.u32 	%p1, %r1, %r4;
	setp.gt.u32 	%p2, %r11, 20;
	or.pred  	%p3, %p1, %p2;
	@%p3 bra 	$L__BB54_3;
	cvta.to.global.u64 	%rd4, %rd3;
	mul.wide.u32 	%rd5, %r1, 4;
	add.s64 	%rd6, %rd4, %rd5;
	ld.global.u32 	%r3, [%rd6];
	setp.eq.s32 	%p4, %r3, 0;
	@%p4 bra 	$L__BB54_3;
	mad.lo.s32 	%r12, %r4, %r11, %r1;
	cvta.to.global.u64 	%rd7, %rd2;
	mul.wide.u32 	%rd8, %r12, 4;
	add.s64 	%rd9, %rd7, %rd8;
	ld.global.f32 	%f1, [%rd9];
	cvt.rn.f32.s32 	%f2, %r3;
	div.rn.f32 	%f3, %f1, %f2;
	cvta.to.global.u64 	%rd10, %rd1;
	add.s64 	%rd11, %rd10, %rd8;
	st.global.f32 	[%rd11], %f3;
$L__BB54_3:
	ret;

}
	// .globl	_Z9divNewTabILi22EEvPfS0_Pii
.visible .entry _Z9divNewTabILi22EEvPfS0_Pii(
	.param .u64 .ptr .align 1 _Z9divNewTabILi22EEvPfS0_Pii_param_0,
	.param .u64 .ptr .align 1 _Z9divNewTabILi22EEvPfS0_Pii_param_1,
	.param .u64 .ptr .align 1 _Z9divNewTabILi22EEvPfS0_Pii_param_2,
	.param .u32 _Z9divNewTabILi22EEvPfS0_Pii_param_3
)
{
	.reg .pred 	%p<5>;
	.reg .b32 	%r<13>;
	.reg .b32 	%f<4>;
	.reg .b64 	%rd<12>;

	ld.param.u64 	%rd1, [_Z9divNewTabILi22EEvPfS0_Pii_param_0];
	ld.param.u64 	%rd2, [_Z9divNewTabILi22EEvPfS0_Pii_param_1];
	ld.param.u64 	%rd3, [_Z9divNewTabILi22EEvPfS0_Pii_param_2];
	ld.param.u32 	%r4, [_Z9divNewTabILi22EEvPfS0_Pii_param_3];
	mov.u32 	%r5, %tid.x;
	mov.u32 	%r6, %ctaid.x;
	mov.u32 	%r7, %ntid.x;
	mad.lo.s32 	%r1, %r6, %r7, %r5;
	mov.u32 	%r8, %tid.y;
	mov.u32 	%r9, %ctaid.y;
	mov.u32 	%r10, %ntid.y;
	mad.lo.s32 	%r11, %r9, %r10, %r8;
	setp.ge.u32 	%p1, %r1, %r4;
	setp.gt.u32 	%p2, %r11, 21;
	or.pred  	%p3, %p1, %p2;
	@%p3 bra 	$L__BB55_3;
	cvta.to.global.u64 	%rd4, %rd3;
	mul.wide.u32 	%rd5, %r1, 4;
	add.s64 	%rd6, %rd4, %rd5;
	ld.global.u32 	%r3, [%rd6];
	setp.eq.s32 	%p4, %r3, 0;
	@%p4 bra 	$L__BB55_3;
	mad.lo.s32 	%r12, %r4, %r11, %r1;
	cvta.to.global.u64 	%rd7, %rd2;
	mul.wide.u32 	%rd8, %r12, 4;
	add.s64 	%rd9, %rd7, %rd8;
	ld.global.f32 	%f1, [%rd9];
	cvt.rn.f32.s32 	%f2, %r3;
	div.rn.f32 	%f3, %f1, %f2;
	cvta.to.global.u64 	%rd10, %rd1;
	add.s64 	%rd11, %rd10, %rd8;
	st.global.f32 	[%rd11], %f3;
$L__BB55_3:
	ret;

}
	// .globl	_Z9divNewTabILi23EEvPfS0_Pii
.visible .entry _Z9divNewTabILi23EEvPfS0_Pii(
	.param .u64 .ptr .align 1 _Z9divNewTabILi23EEvPfS0_Pii_param_0,
	.param .u64 .ptr .align 1 _Z9divNewTabILi23EEvPfS0_Pii_param_1,
	.param .u64 .ptr .align 1 _Z9divNewTabILi23EEvPfS0_Pii_param_2,
	.param .u32 _Z9divNewTabILi23EEvPfS0_Pii_param_3
)
{
	.reg .pred 	%p<5>;
	.reg .b32 	%r<13>;
	.reg .b32 	%f<4>;
	.reg .b64 	%rd<12>;

	ld.param.u64 	%rd1, [_Z9divNewTabILi23EEvPfS0_Pii_param_0];
	ld.param.u64 	%rd2, [_Z9divNewTabILi23EEvPfS0_Pii_param_1];
	ld.param.u64 	%rd3, [_Z9divNewTabILi23EEvPfS0_Pii_param_2];
	ld.param.u32 	%r4, [_Z9divNewTabILi23EEvPfS0_Pii_param_3];
	mov.u32 	%r5, %tid.x;
	mov.u32 	%r6, %ctaid.x;
	mov.u32 	%r7, %ntid.x;
	mad.lo.s32 	%r1, %r6, %r7, %r5;
	mov.u32 	%r8, %tid.y;
	mov.u32 	%r9, %ctaid.y;
	mov.u32 	%r10, %ntid.y;
	mad.lo.s32 	%r11, %r9, %r10, %r8;
	setp.ge.u32 	%p1, %r1, %r4;
	setp.gt.u32 	%p2, %r11, 22;
	or.pred  	%p3, %p1, %p2;
	@%p3 bra 	$L__BB56_3;
	cvta.to.global.u64 	%rd4, %rd3;
	mul.wide.u32 	%rd5, %r1, 4;
	add.s64 	%rd6, %rd4, %rd5;
	ld.global.u32 	%r3, [%rd6];
	setp.eq.s32 	%p4, %r3, 0;
	@%p4 bra 	$L__BB56_3;
	mad.lo.s32 	%r12, %r4, %r11, %r1;
	cvta.to.global.u64 	%rd7, %rd2;
	mul.wide.u32 	%rd8, %r12, 4;
	add.s64 	%rd9, %rd7, %rd8;
	ld.global.f32 	%f1, [%rd9];
	cvt.rn.f32.s32 	%f2, %r3;
	div.rn.f32 	%f3, %f1, %f2;
	cvta.to.global.u64 	%rd10, %rd1;
	add.s64 	%rd11, %rd10, %rd8;
	st.global.f32 	[%rd11], %f3;
$L__BB56_3:
	ret;

}
	// .globl	_Z9divNewTabILi24EEvPfS0_Pii
.visible .entry _Z9divNewTabILi24EEvPfS0_Pii(
	.param .u64 .ptr .align 1 _Z9divNewTabILi24EEvPfS0_Pii_param_0,
	.param .u64 .ptr .align 1 _Z9divNewTabILi24EEvPfS0_Pii_param_1,
	.param .u64 .ptr .align 1 _Z9divNewTabILi24EEvPfS0_Pii_param_2,
	.param .u32 _Z9divNewTabILi24EEvPfS0_Pii_param_3
)
{
	.reg .pred 	%p<5>;
	.reg .b32 	%r<13>;
	.reg .b32 	%f<4>;
	.reg .b64 	%rd<12>;

	ld.param.u64 	%rd1, [_Z9divNewTabILi24EEvPfS0_Pii_param_0];
	ld.param.u64 	%rd2, [_Z9divNewTabILi24EEvPfS0_Pii_param_1];
	ld.param.u64 	%rd3, [_Z9divNewTabILi24EEvPfS0_Pii_param_2];
	ld.param.u32 	%r4, [_Z9divNewTabILi24EEvPfS0_Pii_param_3];
	mov.u32 	%r5, %tid.x;
	mov.u32 	%r6, %ctaid.x;
	mov.u32 	%r7, %ntid.x;
	mad.lo.s32 	%r1, %r6, %r7, %r5;
	mov.u32 	%r8, %tid.y;
	mov.u32 	%r9, %ctaid.y;
	mov.u32 	%r10, %ntid.y;
	mad.lo.s32 	%r11, %r9, %r10, %r8;
	setp.ge.u32 	%p1, %r1, %r4;
	setp.gt.u32 	%p2, %r11, 23;
	or.pred  	%p3, %p1, %p2;
	@%p3 bra 	$L__BB57_3;
	cvta.to.global.u64 	%rd4, %rd3;
	mul.wide.u32 	%rd5, %r1, 4;
	add.s64 	%rd6, %rd4, %rd5;
	ld.global.u32 	%r3, [%rd6];
	setp.eq.s32 	%p4, %r3, 0;
	@%p4 bra 	$L__BB57_3;
	mad.lo.s32 	%r12, %r4, %r11, %r1;
	cvta.to.global.u64 	%rd7, %rd2;
	mul.wide.u32 	%rd8, %r12, 4;
	add.s64 	%rd9, %rd7, %rd8;
	ld.global.f32 	%f1, [%rd9];
	cvt.rn.f32.s32 	%f2, %r3;
	div.rn.f32 	%f3, %f1, %f2;
	cvta.to.global.u64 	%rd10, %rd1;
	add.s64 	%rd11, %rd10, %rd8;
	st.global.f32 	[%rd11], %f3;
$L__BB57_3:
	ret;

}
	// .globl	_Z9divNewTabILi25EEvPfS0_Pii
.visible .entry _Z9divNewTabILi25EEvPfS0_Pii(
	.param .u64 .ptr .align 1 _Z9divNewTabILi25EEvPfS0_Pii_param_0,
	.param .u64 .ptr .align 1 _Z9divNewTabILi25EEvPfS0_Pii_param_1,
	.param .u64 .ptr .align 1 _Z9divNewTabILi25EEvPfS0_Pii_param_2,
	.param .u32 _Z9divNewTabILi25EEvPfS0_Pii_param_3
)
{
	.reg .pred 	%p<5>;
	.reg .b32 	%r<13>;
	.reg .b32 	%f<4>;
	.reg .b64 	%rd<12>;

	ld.param.u64 	%rd1, [_Z9divNewTabILi25EEvPfS0_Pii_param_0];
	ld.param.u64 	%rd2, [_Z9divNewTabILi25EEvPfS0_Pii_param_1];
	ld.param.u64 	%rd3, [_Z9divNewTabILi25EEvPfS0_Pii_param_2];
	ld.param.u32 	%r4, [_Z9divNewTabILi25EEvPfS0_Pii_param_3];
	mov.u32 	%r5, %tid.x;
	mov.u32 	%r6, %ctaid.x;
	mov.u32 	%r7, %ntid.x;
	mad.lo.s32 	%r1, %r6, %r7, %r5;
	mov.u32 	%r8, %tid.y;
	mov.u32 	%r9, %ctaid.y;
	mov.u32 	%r10, %ntid.y;
	mad.lo.s32 	%r11, %r9, %r10, %r8;
	setp.ge.u32 	%p1, %r1, %r4;
	setp.gt.u32 	%p2, %r11, 24;
	or.pred  	%p3, %p1, %p2;
	@%p3 bra 	$L__BB58_3;
	cvta.to.global.u64 	%rd4, %rd3;
	mul.wide.u32 	%rd5, %r1, 4;
	add.s64 	%rd6, %rd4, %rd5;
	ld.global.u32 	%r3, [%rd6];
	setp.eq.s32 	%p4, %r3, 0;
	@%p4 bra 	$L__BB58_3;
	mad.lo.s32 	%r12, %r4, %r11, %r1;
	cvta.to.global.u64 	%rd7, %rd2;
	mul.wide.u32 	%rd8, %r12, 4;
	add.s64 	%rd9, %rd7, %rd8;
	ld.global.f32 	%f1, [%rd9];
	cvt.rn.f32.s32 	%f2, %r3;
	div.rn.f32 	%f3, %f1, %f2;
	cvta.to.global.u64 	%rd10, %rd1;
	add.s64 	%rd11, %rd10, %rd8;
	st.global.f32 	[%rd11], %f3;
$L__BB58_3:
	ret;

}
	// .globl	_Z9divNewTabILi26EEvPfS0_Pii
.visible .entry _Z9divNewTabILi26EEvPfS0_Pii(
	.param .u64 .ptr .align 1 _Z9divNewTabILi26EEvPfS0_Pii_param_0,
	.param .u64 .ptr .align 1 _Z9divNewTabILi26EEvPfS0_Pii_param_1,
	.param .u64 .ptr .align 1 _Z9divNewTabILi26EEvPfS0_Pii_param_2,
	.param .u32 _Z9divNewTabILi26EEvPfS0_Pii_param_3
)
{
	.reg .pred 	%p<5>;
	.reg .b32 	%r<13>;
	.reg .b32 	%f<4>;
	.reg .b64 	%rd<12>;

	ld.param.u64 	%rd1, [_Z9divNewTabILi26EEvPfS0_Pii_param_0];
	ld.param.u64 	%rd2, [_Z9divNewTabILi26EEvPfS0_Pii_param_1];
	ld.param.u64 	%rd3, [_Z9divNewTabILi26EEvPfS0_Pii_param_2];
	ld.param.u32 	%r4, [_Z9divNewTabILi26EEvPfS0_Pii_param_3];
	mov.u32 	%r5, %tid.x;
	mov.u32 	%r6, %ctaid.x;
	mov.u32 	%r7, %ntid.x;
	mad.lo.s32 	%r1, %r6, %r7, %r5;
	mov.u32 	%r8, %tid.y;
	mov.u32 	%r9, %ctaid.y;
	mov.u32 	%r10, %ntid.y;
	mad.lo.s32 	%r11, %r9, %r10, %r8;
	setp.ge.u32 	%p1, %r1, %r4;
	setp.gt.u32 	%p2, %r11, 25;
	or.pred  	%p3, %p1, %p2;
	@%p3 bra 	$L__BB59_3;
	cvta.to.global.u64 	%rd4, %rd3;
	mul.wide.u32 	%rd5, %r1, 4;
	add.s64 	%rd6, %rd4, %rd5;
	ld.global.u32 	%r3, [%rd6];
	setp.eq.s32 	%p4, %r3, 0;
	@%p4 bra 	$L__BB59_3;
	mad.lo.s32 	%r12, %r4, %r11, %r1;
	cvta.to.global.u64 	%rd7, %rd2;
	mul.wide.u32 	%rd8, %r12, 4;
	add.s64 	%rd9, %rd7, %rd8;
	ld.global.f32 	%f1, [%rd9];
	cvt.rn.f32.s32 	%f2, %r3;
	div.rn.f32 	%f3, %f1, %f2;
	cvta.to.global.u64 	%rd10, %rd1;
	add.s64 	%rd11, %rd10, %rd8;
	st.global.f32 	[%rd11], %f3;
$L__BB59_3:
	ret;

}
	// .globl	_Z9divNewTabILi27EEvPfS0_Pii
.visible .entry _Z9divNewTabILi27EEvPfS0_Pii(
	.param .u64 .ptr .align 1 _Z9divNewTabILi27EEvPfS0_Pii_param_0,
	.param .u64 .ptr .align 1 _Z9divNewTabILi27EEvPfS0_Pii_param_1,
	.param .u64 .ptr .align 1 _Z9divNewTabILi27EEvPfS0_Pii_param_2,
	.param .u32 _Z9divNewTabILi27EEvPfS0_Pii_param_3
)
{
	.reg .pred 	%p<5>;
	.reg .b32 	%r<13>;
	.reg .b32 	%f<4>;
	.reg .b64 	%rd<12>;

	ld.param.u64 	%rd1, [_Z9divNewTabILi27EEvPfS0_Pii_param_0];
	ld.param.u64 	%rd2, [_Z9divNewTabILi27EEvPfS0_Pii_param_1];
	ld.param.u64 	%rd3, [_Z9divNewTabILi27EEvPfS0_Pii_param_2];
	ld.param.u32 	%r4, [_Z9divNewTabILi27EEvPfS0_Pii_param_3];
	mov.u32 	%r5, %tid.x;
	mov.u32 	%r6, %ctaid.x;
	mov.u32 	%r7, %ntid.x;
	mad.lo.s32 	%r1, %r6, %r7, %r5;
	mov.u32 	%r8, %tid.y;
	mov.u32 	%r9, %ctaid.y;
	mov.u32 	%r10, %ntid.y;
	mad.lo.s32 	%r11, %r9, %r10, %r8;
	setp.ge.u32 	%p1, %r1, %r4;
	setp.gt.u32 	%p2, %r11, 26;
	or.pred  	%p3, %p1, %p2;
	@%p3 bra 	$L__BB60_3;
	cvta.to.global.u64 	%rd4, %rd3;
	mul.wide.u32 	%rd5, %r1, 4;
	add.s64 	%rd6, %rd4, %rd5;
	ld.global.u32 	%r3, [%rd6];
	setp.eq.s32 	%p4, %r3, 0;
	@%p4 bra 	$L__BB60_3;
	mad.lo.s32 	%r12, %r4, %r11, %r1;
	cvta.to.global.u64 	%rd7, %rd2;
	mul.wide.u32 	%rd8, %r12, 4;
	add.s64 	%rd9, %rd7, %rd8;
	ld.global.f32 	%f1, [%rd9];
	cvt.rn.f32.s32 	%f2, %r3;
	div.rn.f32 	%f3, %f1, %f2;
	cvta.to.global.u64 	%rd10, %rd1;
	add.s64 	%rd11, %rd10, %rd8;
	st.global.f32 	[%rd11], %f3;
$L__BB60_3:
	ret;

}
	// .globl	_Z9divNewTabILi28EEvPfS0_Pii
.visible .entry _Z9divNewTabILi28EEvPfS0_Pii(
	.param .u64 .ptr .align 1 _Z9divNewTabILi28EEvPfS0_Pii_param_0,
	.param .u64 .ptr .align 1 _Z9divNewTabILi28EEvPfS0_Pii_param_1,
	.param .u64 .ptr .align 1 _Z9divNewTabILi28EEvPfS0_Pii_param_2,
	.param .u32 _Z9divNewTabILi28EEvPfS0_Pii_param_3
)
{
	.reg .pred 	%p<5>;
	.reg .b32 	%r<13>;
	.reg .b32 	%f<4>;
	.reg .b64 	%rd<12>;

	ld.param.u64 	%rd1, [_Z9divNewTabILi28EEvPfS0_Pii_param_0];
	ld.param.u64 	%rd2, [_Z9divNewTabILi28EEvPfS0_Pii_param_1];
	ld.param.u64 	%rd3, [_Z9divNewTabILi28EEvPfS0_Pii_param_2];
	ld.param.u32 	%r4, [_Z9divNewTabILi28EEvPfS0_Pii_param_3];
	mov.u32 	%r5, %tid.x;
	mov.u32 	%r6, %ctaid.x;
	mov.u32 	%r7, %ntid.x;
	mad.lo.s32 	%r1, %r6, %r7, %r5;
	mov.u32 	%r8, %tid.y;
	mov.u32 	%r9, %ctaid.y;
	mov.u32 	%r10, %ntid.y;
	mad.lo.s32 	%r11, %r9, %r10, %r8;
	setp.ge.u32 	%p1, %r1, %r4;
	setp.gt.u32 	%p2, %r11, 27;
	or.pred  	%p3, %p1, %p2;
	@%p3 bra 	$L__BB61_3;
	cvta.to.global.u64 	%rd4, %rd3;
	mul.wide.u32 	%rd5, %r1, 4;
	add.s64 	%rd6, %rd4, %rd5;
	ld.global.u32 	%r3, [%rd6];
	setp.eq.s32 	%p4, %r3, 0;
	@%p4 bra 	$L__BB61_3;
	mad.lo.s32 	%r12, %r4, %r11, %r1;
	cvta.to.global.u64 	%rd7, %rd2;
	mul.wide.u32 	%rd8, %r12, 4;
	add.s64 	%rd9, %rd7, %rd8;
	ld.global.f32 	%f1, [%rd9];
	cvt.rn.f32.s32 	%f2, %r3;
	div.rn.f32 	%f3, %f1, %f2;
	cvta.to.global.u64 	%rd10, %rd1;
	add.s64 	%rd11, %rd10, %rd8;
	st.global.f32 	[%rd11], %f3;
$L__BB61_3:
	ret;

}
	// .globl	_Z9divNewTabILi29EEvPfS0_Pii
.visible .entry _Z9divNewTabILi29EEvPfS0_Pii(
	.param .u64 .ptr .align 1 _Z9divNewTabILi29EEvPfS0_Pii_param_0,
	.param .u64 .ptr .align 1 _Z9divNewTabILi29EEvPfS0_Pii_param_1,
	.param .u64 .ptr .align 1 _Z9divNewTabILi29EEvPfS0_Pii_param_2,
	.param .u32 _Z9divNewTabILi29EEvPfS0_Pii_param_3
)
{
	.reg .pred 	%p<5>;
	.reg .b32 	%r<13>;
	.reg .b32 	%f<4>;
	.reg .b64 	%rd<12>;

	ld.param.u64 	%rd1, [_Z9divNewTabILi29EEvPfS0_Pii_param_0];
	ld.param.u64 	%rd2, [_Z9divNewTabILi29EEvPfS0_Pii_param_1];
	ld.param.u64 	%rd3, [_Z9divNewTabILi29EEvPfS0_Pii_param_2];
	ld.param.u32 	%r4, [_Z9divNewTabILi29EEvPfS0_Pii_param_3];
	mov.u32 	%r5, %tid.x;
	mov.u32 	%r6, %ctaid.x;
	mov.u32 	%r7, %ntid.x;
	mad.lo.s32 	%r1, %r6, %r7, %r5;
	mov.u32 	%r8, %tid.y;
	mov.u32 	%r9, %ctaid.y;
	mov.u32 	%r10, %ntid.y;
	mad.lo.s32 	%r11, %r9, %r10, %r8;
	setp.ge.u32 	%p1, %r1, %r4;
	setp.gt.u32 	%p2, %r11, 28;
	or.pred  	%p3, %p1, %p2;
	@%p3 bra 	$L__BB62_3;
	cvta.to.global.u64 	%rd4, %rd3;
	mul.wide.u32 	%rd5, %r1, 4;
	add.s64 	%rd6, %rd4, %rd5;
	ld.global.u32 	%r3, [%rd6];
	setp.eq.s32 	%p4, %r3, 0;
	@%p4 bra 	$L__BB62_3;
	mad.lo.s32 	%r12, %r4, %r11, %r1;
	cvta.to.global.u64 	%rd7, %rd2;
	mul.wide.u32 	%rd8, %r12, 4;
	add.s64 	%rd9, %rd7, %rd8;
	ld.global.f32 	%f1, [%rd9];
	cvt.rn.f32.s32 	%f2, %r3;
	div.rn.f32 	%f3, %f1, %f2;
	cvta.to.global.u64 	%rd10, %rd1;
	add.s64 	%rd11, %rd10, %rd8;
	st.global.f32 	[%rd11], %f3;
$L__BB62_3:
	ret;

}
	// .globl	_Z9divNewTabILi30EEvPfS0_Pii
.visible .entry _Z9divNewTabILi30EEvPfS0_Pii(
	.param .u64 .ptr .align 1 _Z9divNewTabILi30EEvPfS0_Pii_param_0,
	.param .u64 .ptr .align 1 _Z9divNewTabILi30EEvPfS0_Pii_param_1,
	.param .u64 .ptr .align 1 _Z9divNewTabILi30EEvPfS0_Pii_param_2,
	.param .u32 _Z9divNewTabILi30EEvPfS0_Pii_param_3
)
{
	.reg .pred 	%p<5>;
	.reg .b32 	%r<13>;
	.reg .b32 	%f<4>;
	.reg .b64 	%rd<12>;

	ld.param.u64 	%rd1, [_Z9divNewTabILi30EEvPfS0_Pii_param_0];
	ld.param.u64 	%rd2, [_Z9divNewTabILi30EEvPfS0_Pii_param_1];
	ld.param.u64 	%rd3, [_Z9divNewTabILi30EEvPfS0_Pii_param_2];
	ld.param.u32 	%r4, [_Z9divNewTabILi30EEvPfS0_Pii_param_3];
	mov.u32 	%r5, %tid.x;
	mov.u32 	%r6, %ctaid.x;
	mov.u32 	%r7, %ntid.x;
	mad.lo.s32 	%r1, %r6, %r7, %r5;
	mov.u32 	%r8, %tid.y;
	mov.u32 	%r9, %ctaid.y;
	mov.u32 	%r10, %ntid.y;
	mad.lo.s32 	%r11, %r9, %r10, %r8;
	setp.ge.u32 	%p1, %r1, %r4;
	setp.gt.u32 	%p2, %r11, 29;
	or.pred  	%p3, %p1, %p2;
	@%p3 bra 	$L__BB63_3;
	cvta.to.global.u64 	%rd4, %rd3;
	mul.wide.u32 	%rd5, %r1, 4;
	add.s64 	%rd6, %rd4, %rd5;
	ld.global.u32 	%r3, [%rd6];
	setp.eq.s32 	%p4, %r3, 0;
	@%p4 bra 	$L__BB63_3;
	mad.lo.s32 	%r12, %r4, %r11, %r1;
	cvta.to.global.u64 	%rd7, %rd2;
	mul.wide.u32 	%rd8, %r12, 4;
	add.s64 	%rd9, %rd7, %rd8;
	ld.global.f32 	%f1, [%rd9];
	cvt.rn.f32.s32 	%f2, %r3;
	div.rn.f32 	%f3, %f1, %f2;
	cvta.to.global.u64 	%rd10, %rd1;
	add.s64 	%rd11, %rd10, %rd8;
	st.global.f32 	[%rd11], %f3;
$L__BB63_3:
	ret;

}
	// .globl	_Z9divNewTabILi31EEvPfS0_Pii
.visible .entry _Z9divNewTabILi31EEvPfS0_Pii(
	.param .u64 .ptr .align 1 _Z9divNewTabILi31EEvPfS0_Pii_param_0,
	.param .u64 .ptr .align 1 _Z9divNewTabILi31EEvPfS0_Pii_param_1,
	.param .u64 .ptr .align 1 _Z9divNewTabILi31EEvPfS0_Pii_param_2,
	.param .u32 _Z9divNewTabILi31EEvPfS0_Pii_param_3
)
{
	.reg .pred 	%p<5>;
	.reg .b32 	%r<13>;
	.reg .b32 	%f<4>;
	.reg .b64 	%rd<12>;

	ld.param.u64 	%rd1, [_Z9divNewTabILi31EEvPfS0_Pii_param_0];
	ld.param.u64 	%rd2, [_Z9divNewTabILi31EEvPfS0_Pii_param_1];
	ld.param.u64 	%rd3, [_Z9divNewTabILi31EEvPfS0_Pii_param_2];
	ld.param.u32 	%r4, [_Z9divNewTabILi31EEvPfS0_Pii_param_3];
	mov.u32 	%r5, %tid.x;
	mov.u32 	%r6, %ctaid.x;
	mov.u32 	%r7, %ntid.x;
	mad.lo.s32 	%r1, %r6, %r7, %r5;
	mov.u32 	%r8, %tid.y;
	mov.u32 	%r9, %ctaid.y;
	mov.u32 	%r10, %ntid.y;
	mad.lo.s32 	%r11, %r9, %r10, %r8;
	setp.ge.u32 	%p1, %r1, %r4;
	setp.gt.u32 	%p2, %r11, 30;
	or.pred  	%p3, %p1, %p2;
	@%p3 bra 	$L__BB64_3;
	cvta.to.global.u64 	%rd4, %rd3;
	mul.wide.u32 	%rd5, %r1, 4;
	add.s64 	%rd6, %rd4, %rd5;
	ld.global.u32 	%r3, [%rd6];
	setp.eq.s32 	%p4, %r3, 0;
	@%p4 bra 	$L__BB64_3;
	mad.lo.s32 	%r12, %r4, %r11, %r1;
	cvta.to.global.u64 	%rd7, %rd2;
	mul.wide.u32 	%rd8, %r12, 4;
	add.s64 	%rd9, %rd7, %rd8;
	ld.global.f32 	%f1, [%rd9];
	cvt.rn.f32.s32 	%f2, %r3;
	div.rn.f32 	%f3, %f1, %f2;
	cvta.to.global.u64 	%rd10, %rd1;
	add.s64 	%rd11, %rd10, %rd8;
	st.global.f32 	[%rd11], %f3;
$L__BB64_3:
	ret;

}
	// .globl	_Z9divNewTabILi32EEvPfS0_Pii
.visible .entry _Z9divNewTabILi32EEvPfS0_Pii(
	.param .u64 .ptr .align 1 _Z9divNewTabILi32EEvPfS0_Pii_param_0,
	.param .u64 .ptr .align 1 _Z9divNewTabILi32EEvPfS0_Pii_param_1,
	.param .u64 .ptr .align 1 _Z9divNewTabILi32EEvPfS0_Pii_param_2,
	.param .u32 _Z9divNewTabILi32EEvPfS0_Pii_param_3
)
{
	.reg .pred 	%p<5>;
	.reg .b32 	%r<13>;
	.reg .b32 	%f<4>;
	.reg .b64 	%rd<12>;

	ld.param.u64 	%rd1, [_Z9divNewTabILi32EEvPfS0_Pii_param_0];
	ld.param.u64 	%rd2, [_Z9divNewTabILi32EEvPfS0_Pii_param_1];
	ld.param.u64 	%rd3, [_Z9divNewTabILi32EEvPfS0_Pii_param_2];
	ld.param.u32 	%r4, [_Z9divNewTabILi32EEvPfS0_Pii_param_3];
	mov.u32 	%r5, %tid.x;
	mov.u32 	%r6, %ctaid.x;
	mov.u32 	%r7, %ntid.x;
	mad.lo.s32 	%r1, %r6, %r7, %r5;
	mov.u32 	%r8, %tid.y;
	mov.u32 	%r9, %ctaid.y;
	mov.u32 	%r10, %ntid.y;
	mad.lo.s32 	%r11, %r9, %r10, %r8;
	setp.ge.u32 	%p1, %r1, %r4;
	setp.gt.u32 	%p2, %r11, 31;
	or.pred  	%p3, %p1, %p2;
	@%p3 bra 	$L__BB65_3;
	cvta.to.global.u64 	%rd4, %rd3;
	mul.wide.u32 	%rd5, %r1, 4;
	add.s64 	%rd6, %rd4, %rd5;
	ld.global.u32 	%r3, [%rd6];
	setp.eq.s32 	%p4, %r3, 0;
	@%p4 bra 	$L__BB65_3;
	mad.lo.s32 	%r12, %r4, %r11, %r1;
	cvta.to.global.u64 	%rd7, %rd2;
	mul.wide.u32 	%rd8, %r12, 4;
	add.s64 	%rd9, %rd7, %rd8;
	ld.global.f32 	%f1, [%rd9];
	cvt.rn.f32.s32 	%f2, %r3;
	div.rn.f32 	%f3, %f1, %f2;
	cvta.to.global.u64 	%rd10, %rd1;
	add.s64 	%rd11, %rd10, %rd8;
	st.global.f32 	[%rd11], %f3;
$L__BB65_3:
	ret;

}
	// .globl	_ZN3cub18CUB_300001_SM_10006detail11EmptyKernelIvEEvv
.visible .entry _ZN3cub18CUB_300001_SM_10006detail11EmptyKernelIvEEvv()
{


	ret;

}
	// .globl	_ZN3cub18CUB_300001_SM_10006detail6reduce28DeviceReduceSingleTileKernelINS2_10policy_hubIijN4cuda3std3__44plusIiEEE10Policy1000EPiSC_jS9_iiNS7_10__identityEEEvT0_T1_T2_T3_T4_T6_
.visible .entry _ZN3cub18CUB_300001_SM_10006detail6reduce28DeviceReduceSingleTileKernelINS2_10policy_hubIijN4cuda3std3__44plusIiEEE10Policy1000EPiSC_jS9_iiNS7_10__identityEEEvT0_T1_T2_T3_T4_T6_(
	.param .u64 .ptr .align 1 _ZN3cub18CUB_300001_SM_10006detail6reduce28DeviceReduceSingleTileKernelINS2_10policy_hubIijN4cuda3std3__44plusIiEEE10Policy1000EPiSC_jS9_iiNS7_10__identityEEEvT0_T1_T2_T3_T4_T6__param_0,
	.param .u64 .ptr .align 1 _ZN3cub18CUB_300001_SM_10006detail6reduce28DeviceReduceSingleTileKernelINS2_10policy_hubIijN4cuda3std3__44plusIiEEE10Policy1000EPiSC_jS9_iiNS7_10__identityEEEvT0_T1_T2_T3_T4_T6__param_1,
	.param .u32 _ZN3cub18CUB_300001_SM_10006detail6reduce28DeviceReduceSingleTileKernelINS2_10policy_hubIijN4cuda3std3__44plusIiEEE10Policy1000EPiSC_jS9_iiNS7_10__identityEEEvT0_T1_T2_T3_T4_T6__param_2,
	.param .align 1 .b8 _ZN3cub18CUB_300001_SM_10006detail6reduce28DeviceReduceSingleTileKernelINS2_10policy_hubIijN4cuda3std3__44plusIiEEE10Policy1000EPiSC_jS9_iiNS7_10__identityEEEvT0_T1_T2_T3_T4_T6__param_3[1],
	.param .u32 _ZN3cub18CUB_300001_SM_10006detail6reduce28DeviceReduceSingleTileKernelINS2_10policy_hubIijN4cuda3std3__44plusIiEEE10Policy1000EPiSC_jS9_iiNS7_10__identityEEEvT0_T1_T2_T3_T4_T6__param_4,
	.param .align 1 .b8 _ZN3cub18CUB_300001_SM_10006detail6reduce28DeviceReduceSingleTileKernelINS2_10policy_hubIijN4cuda3std3__44plusIiEEE10Policy1000EPiSC_jS9_iiNS7_10__identityEEEvT0_T1_T2_T3_T4_T6__param_5[1]
)
.maxntid 256
.minnctapersm 1
{
	.reg .pred 	%p<97>;
	.reg .b32 	%r<699>;
	.reg .b64 	%rd<122>;
	// demoted variable
	.shared .align 4 .b8 _ZZN3cub18CUB_300001_SM_10006detail6reduce28DeviceReduceSingleTileKernelINS2_10policy_hubIijN4cuda3std3__44plusIiEEE10Policy1000EPiSC_jS9_iiNS7_10__identityEEEvT0_T1_T2_T3_T4_T6_E12temp_storage[44];
	ld.param.u64 	%rd15, [_ZN3cub18CUB_300001_SM_10006detail6reduce28DeviceReduceSingleTileKernelINS2_10policy_hubIijN4cuda3std3__44plusIiEEE10Policy1000EPiSC_jS9_iiNS7_10__identityEEEvT0_T1_T2_T3_T4_T6__param_0];
	ld.param.u64 	%rd16, [_ZN3cub18CUB_300001_SM_10006detail6reduce28DeviceReduceSingleTileKernelINS2_10policy_hubIijN4cuda3std3__44plusIiEEE10Policy1000EPiSC_jS9_iiNS7_10__identityEEEvT0_T1_T2_T3_T4_T6__param_1];
	ld.param.u32 	%r123, [_ZN3cub18CUB_300001_SM_10006detail6reduce28DeviceReduceSingleTileKernelINS2_10policy_hubIijN4cuda3std3__44plusIiEEE10Policy1000EPiSC_jS9_iiNS7_10__identityEEEvT0_T1_T2_T3_T4_T6__param_2];
	ld.param.u32 	%r124, [_ZN3cub18CUB_300001_SM_10006detail6reduce28DeviceReduceSingleTileKernelINS2_10policy_hubIijN4cuda3std3__44plusIiEEE10Policy1000EPiSC_jS9_iiNS7_10__identityEEEvT0_T1_T2_T3_T4_T6__param_4];
	cvta.to.global.u64 	%rd1, %rd16;
	setp.ne.s32 	%p1, %r123, 0;
	@%p1 bra 	$L__BB67_3;
	mov.u32 	%r645, %tid.x;
	setp.ne.s32 	%p96, %r645, 0;
	@%p96 bra 	$L__BB67_76;
	st.global.u32 	[%rd1], %r124;
	bra.uni 	$L__BB67_76;
$L__BB67_3:
	and.b64  	%rd17, %rd15, 15;
	setp.ne.s64 	%p2, %rd17, 0;
	@%p2 bra 	$L__BB67_39;
	setp.gt.u32 	%p49, %r123, 4095;
	@%p49 bra 	$L__BB67_23;
	mov.u32 	%r1, %tid.x;
	setp.ge.u32 	%p66, %r1, %r123;
	mov.b32 	%r656, 0;
	mov.u32 	%r651, %r1;
	@%p66 bra 	$L__BB67_7;
	mul.wide.u32 	%rd110, %r1, 4;
	add.s64 	%rd109, %rd15, %rd110;
	// begin inline asm
	ld.global.nc.u32 %r656, [%rd109];
	// end inline asm
	add.s32 	%r651, %r1, 256;
$L__BB67_7:
	setp.ge.u32 	%p67, %r651, %r123;
	@%p67 bra 	$L__BB67_14;
	not.b32 	%r519, %r651;
	add.s32 	%r6, %r123, %r519;
	and.b32  	%r520, %r6, 768;
	setp.eq.s32 	%p68, %r520, 768;
	@%p68 bra 	$L__BB67_11;
	mul.wide.u32 	%rd111, %r651, 4;
	add.s64 	%rd118, %rd15, %rd111;
	shr.u32 	%r521, %r6, 8;
	add.s32 	%r522, %r521, 1;
	and.b32  	%r523, %r522, 3;
	neg.s32 	%r648, %r523;
$L__BB67_10:
	.pragma "nounroll";
	// begin inline asm
	ld.global.nc.u32 %r524, [%rd118];
	// end inline asm
	add.s32 	%r656, %r524, %r656;
	add.s32 	%r651, %r651, 256;
	add.s64 	%rd118, %rd118, 1024;
	add.s32 	%r648, %r648, 1;
	setp.ne.s32 	%p69, %r648, 0;
	@%p69 bra 	$L__BB67_10;
$L__BB67_11:
	setp.lt.u32 	%p70, %r6, 768;
	@%p70 bra 	$L__BB67_14;
	mul.wide.u32 	%rd113, %r651, 4;
	add.s64 	%rd119, %rd15, %rd113;
$L__BB67_13:
	// begin inline asm
	ld.global.nc.u32 %r525, [%rd119];
	// end inline asm
	add.s32 	%r529, %r525, %r656;
	add.s64 	%rd115, %rd119, 1024;
	// begin inline asm
	ld.global.nc.u32 %r526, [%rd115];
	// end inline asm
	add.s32 	%r530, %r526, %r529;
	add.s64 	%rd116, %rd119, 2048;
	// begin inline asm
	ld.global.nc.u32 %r527, [%rd116];
	// end inline asm
	add.s32 	%r531, %r527, %r530;
	add.s64 	%rd117, %rd119, 3072;
	// begin inline asm
	ld.global.nc.u32 %r528, [%rd117];
	// end inline asm
	add.s32 	%r656, %r528, %r531;
	add.s32 	%r651, %r651, 1024;
	add.s64 	%rd119, %rd119, 4096;
	setp.lt.s32 	%p71, %r651, %r123;
	@%p71 bra 	$L__BB67_13;
$L__BB67_14:
	setp.lt.u32 	%p72, %r123, 256;
	@%p72 bra 	$L__BB67_19;
	// begin inline asm
	mov.u32 %r595, %laneid;
	// end inline asm
	mov.b32 	%r598, 1;
	mov.b32 	%r619, 31;
	mov.b32 	%r620, -1;
	// begin inline asm
	shfl.sync.down.b32 %r596, %r656, %r598, %r619, %r620;
	// end inline asm
	setp.gt.s32 	%p88, %r595, 30;
	selp.b32 	%r621, 0, %r596, %p88;
	add.s32 	%r602, %r621, %r656;
	mov.b32 	%r603, 2;
	// begin inline asm
	shfl.sync.down.b32 %r601, %r602, %r603, %r619, %r620;
	// end inline asm
	setp.gt.s32 	%p89, %r595, 29;
	selp.b32 	%r622, 0, %r601, %p89;
	add.s32 	%r607, %r602, %r622;
	mov.b32 	%r608, 4;
	// begin inline asm
	shfl.sync.down.b32 %r606, %r607, %r608, %r619, %r620;
	// end inline asm
	setp.gt.s32 	%p90, %r595, 27;
	selp.b32 	%r623, 0, %r606, %p90;
	add.s32 	%r612, %r607, %r623;
	mov.b32 	%r613, 8;
	// begin inline asm
	shfl.sync.down.b32 %r611, %r612, %r613, %r619, %r620;
	// end inline asm
	setp.gt.s32 	%p91, %r595, 23;
	selp.b32 	%r624, 0, %r611, %p91;
	add.s32 	%r617, %r612, %r624;
	mov.b32 	%r618, 16;
	// begin inline asm
	shfl.sync.down.b32 %r616, %r617, %r618, %r619, %r620;
	// end inline asm
	setp.gt.s32 	%p92, %r595, 15;
	selp.b32 	%r625, 0, %r616, %p92;
	add.s32 	%r698, %r617, %r625;
	setp.ne.s32 	%p93, %r595, 0;
	@%p93 bra 	$L__BB67_17;
	shr.u32 	%r626, %r1, 3;
	and.b32  	%r627, %r626, 124;
	mov.u32 	%r628, _ZZN3cub18CUB_300001_SM_10006detail6reduce28DeviceReduceSingleTileKernelINS2_10policy_hubIijN4cuda3std3__44plusIiEEE10Policy1000EPiSC_jS9_iiNS7_10__identityEEEvT0_T1_T2_T3_T4_T6_E12temp_storage;
	add.s32 	%r629, %r628, %r627;
	st.shared.u32 	[%r629+8], %r698;
$L__BB67_17:
	bar.sync 	0;
	setp.ne.s32 	%p94, %r1, 0;
	@%p94 bra 	$L__BB67_74;
	ld.shared.u32 	%r630, [_ZZN3cub18CUB_300001_SM_10006detail6reduce28DeviceReduceSingleTileKernelINS2_10policy_hubIijN4cuda3std3__44plusIiEEE10Policy1000EPiSC_jS9_iiNS7_10__identityEEEvT0_T1_T2_T3_T4_T6_E12temp_storage+12];
	add.s32 	%r631, %r630, %r698;
	ld.shared.u32 	%r632, [_ZZN3cub18CUB_300001_SM_10006detail6reduce28DeviceReduceSingleTileKernelINS2_10policy_hubIijN4cuda3std3__44plusIiEEE10Policy1000EPiSC_jS9_iiNS7_10__identityEEEvT0_T1_T2_T3_T4_T6_E12temp_storage+16];
	add.s32 	%r633, %r631, %r632;
	ld.shared.u32 	%r634, [_ZZN3cub18CUB_300001_SM_10006detail6reduce28DeviceReduceSingleTileKernelINS2_10policy_hubIijN4cuda3std3__44plusIiEEE10Policy1000EPiSC_jS9_iiNS7_10__identityEEEvT0_T1_T2_T3_T4_T6_E12temp_storage+20];
	add.s32 	%r635, %r633, %r634;
	ld.shared.u32 	%r636, [_ZZN3cub18CUB_300001_SM_10006detail6reduce28DeviceReduceSingleTileKernelINS2_10policy_hubIijN4cuda3std3__44plusIiEEE10Policy1000EPiSC_jS9_iiNS7_10__identityEEEvT0_T1_T2_T3_T4_T6_E12temp_storage+24];
	add.s32 	%r637, %r635, %r636;
	ld.shared.u32 	%r638, [_ZZN3cub18CUB_300001_SM_10006detail6reduce28DeviceReduceSingleTileKernelINS2_10policy_hubIijN4cuda3std3__44plusIiEEE10Policy1000EPiSC_jS9_iiNS7_10__identityEEEvT0_T1_T2_T3_T4_T6_E12temp_storage+28];
	add.s32 	%r639, %r637, %r638;
	ld.shared.u32 	%r640, [_ZZN3cub18CUB_300001_SM_10006detail6reduce28DeviceReduceSingleTileKernelINS2_10policy_hubIijN4cuda3std3__44plusIiEEE10Policy1000EPiSC_jS9_iiNS7_10__identityEEEvT0_T1_T2_T3_T4_T6_E12temp_storage+32];
	add.s32 	%r641, %r639, %r640;
	ld.shared.u32 	%r642, [_ZZN3cub18CUB_300001_SM_10006detail6reduce28DeviceReduceSingleTileKernelINS2_10policy_hubIijN4cuda3std3__44plusIiEEE10Policy1000EPiSC_jS9_iiNS7_10__identityEEEvT0_T1_T2_T3_T4_T6_E12temp_storage+36];
	add.s32 	%r698, %r641, %r642;
	bra.uni 	$L__BB67_74;
$L__BB67_19:
	// begin inline asm
	mov.u32 %r532, %laneid;
	// end inline asm
	and.b32  	%r558, %r1, 992;
	add.s32 	%r559, %r558, 32;
	setp.gt.u32 	%p73, %r559, %r123;
	not.b32 	%r560, %r558;
	add.s32 	%r561, %r123, %r560;
	selp.b32 	%r556, %r561, 31, %p73;
	mov.b32 	%r535, 1;
	mov.b32 	%r557, -1;
	// begin inline asm
	shfl.sync.down.b32 %r533, %r656, %r535, %r556, %r557;
	// end inline asm
	setp.lt.s32 	%p74, %r532, %r556;
	selp.b32 	%r562, %r533, 0, %p74;
	add.s32 	%r539, %r562, %r656;
	mov.b32 	%r540, 2;
	// begin inline asm
	shfl.sync.down.b32 %r538, %r539, %r540, %r556, %r557;
	// end inline asm
	add.s32 	%r563, %r532, 2;
	setp.gt.s32 	%p75, %r563, %r556;
	selp.b32 	%r564, 0, %r538, %p75;
	add.s32 	%r544, %r539, %r564;
	mov.b32 	%r545, 4;
	// begin inline asm
	shfl.sync.down.b32 %r543, %r544, %r545, %r556, %r557;
	// end inline asm
	add.s32 	%r565, %r532, 4;
	setp.gt.s32 	%p76, %r565, %r556;
	selp.b32 	%r566, 0, %r543, %p76;
	add.s32 	%r549, %r544, %r566;
	mov.b32 	%r550, 8;
	// begin inline asm
	shfl.sync.down.b32 %r548, %r549, %r550, %r556, %r557;
	// end inline asm
	add.s32 	%r567, %r532, 8;
	setp.gt.s32 	%p77, %r567, %r556;
	selp.b32 	%r568, 0, %r548, %p77;
	add.s32 	%r554, %r549, %r568;
	mov.b32 	%r555, 16;
	// begin inline asm
	shfl.sync.down.b32 %r553, %r554, %r555, %r556, %r557;
	// end inline asm
	add.s32 	%r569, %r532, 16;
	setp.gt.s32 	%p78, %r569, %r556;
	selp.b32 	%r570, 0, %r553, %p78;
	add.s32 	%r698, %r554, %r570;
	setp.ne.s32 	%p79, %r532, 0;
	@%p79 bra 	$L__BB67_21;
	shr.u32 	%r571, %r1, 3;
	and.b32  	%r572, %r571, 124;
	mov.u32 	%r573, _ZZN3cub18CUB_300001_SM_10006detail6reduce28DeviceReduceSingleTileKernelINS2_10policy_hubIijN4cuda3std3__44plusIiEEE10Policy1000EPiSC_jS9_iiNS7_10__identityEEEvT0_T1_T2_T3_T4_T6_E12temp_storage;
	add.s32 	%r574, %r573, %r572;
	st.shared.u32 	[%r574+8], %r698;
$L__BB67_21:
	bar.sync 	0;
	setp.ne.s32 	%p80, %r1, 0;
	@%p80 bra 	$L__BB67_74;
	setp.gt.u32 	%p81, %r123, 32;
	ld.shared.u32 	%r575, [_ZZN3cub18CUB_300001_SM_10006detail6reduce28DeviceReduceSingleTileKernelINS2_10policy_hubIijN4cuda3std3__44plusIiEEE10Policy1000EPiSC_jS9_iiNS7_10__identityEEEvT0_T1_T2_T3_T4_T6_E12temp_storage+12];
	selp.b32 	%r576, %r575, 0, %p81;
	add.s32 	%r577, %r576, %r698;
	setp.gt.u32 	%p82, %r123, 64;
	ld.shared.u32 	%r578, [_ZZN3cub18CUB_300001_SM_10006detail6reduce28DeviceReduceSingleTileKernelINS2_10policy_hubIijN4cuda3std3__44plusIiEEE10Policy1000EPiSC_jS9_iiNS7_10__identityEEEvT0_T1_T2_T3_T4_T6_E12temp_storage+16];
	selp.b32 	%r579, %r578, 0, %p82;
	add.s32 	%r580, %r577, %r579;
	setp.gt.u32 	%p83, %r123, 96;
	ld.shared.u32 	%r581, [_ZZN3cub18CUB_300001_SM_10006detail6reduce28DeviceReduceSingleTileKernelINS2_10policy_hubIijN4cuda3std3__44plusIiEEE10Policy1000EPiSC_jS9_iiNS7_10__identityEEEvT0_T1_T2_T3_T4_T6_E12temp_storage+20];
	selp.b32 	%r582, %r581, 0, %p83;
	add.s32 	%r583, %r580, %r582;
	setp.gt.u32 	%p84, %r123, 128;
	ld.shared.u32 	%r584, [_ZZN3cub18CUB_300001_SM_10006detail6reduce28DeviceReduceSingleTileKernelINS2_10policy_hubIijN4cuda3std3__44plusIiEEE10Policy1000EPiSC_jS9_iiNS7_10__identityEEEvT0_T1_T2_T3_T4_T6_E12temp_storage+24];
	selp.b32 	%r585, %r584, 0, %p84;
	add.s32 	%r586, %r583, %r585;
	setp.gt.u32 	%p85, %r123, 160;
	ld.shared.u32 	%r587, [_ZZN3cub18CUB_300001_SM_10006detail6reduce28DeviceReduceSingleTileKernelINS2_10policy_hubIijN4cuda3std3__44plusIiEEE10Policy1000EPiSC_jS9_iiNS7_10__identityEEEvT0_T1_T2_T3_T4_T6_E12temp_storage+28];
	selp.b32 	%r588, %r587, 0, %p85;
	add.s32 	%r589, %r586, %r588;
	setp.gt.u32 	%p86, %r123, 192;
	ld.shared.u32 	%r590, [_ZZN3cub18CUB_300001_SM_10006detail6reduce28DeviceReduceSingleTileKernelINS2_10policy_hubIijN4cuda3std3__44plusIiEEE10Policy1000EPiSC_jS9_iiNS7_10__identityEEEvT0_T1_T2_T3_T4_T6_E12temp_storage+32];
	selp.b32 	%r591, %r590, 0, %p86;
	add.s32 	%r592, %r589, %r591;
	setp.gt.u32 	%p87, %r123, 224;
	ld.shared.u32 	%r593, [_ZZN3cub18CUB_300001_SM_10006detail6reduce28DeviceReduceSingleTileKernelINS2_10policy_hubIijN4cuda3std3__44plusIiEEE10Policy1000EPiSC_jS9_iiNS7_10__identityEEEvT0_T1_T2_T3_T4_T6_E12temp_storage+36];
	selp.b32 	%r594, %r593, 0, %p87;
	add.s32 	%r698, %r592, %r594;
	bra.uni 	$L__BB67_74;
$L__BB67_23:
	mov.u32 	%r26, %tid.x;
	shl.b32 	%r27, %r26, 2;
	mul.wide.u32 	%rd85, %r27, 4;
	add.s64 	%rd75, %rd15, %rd85;
	// begin inline asm
	ld.global.nc.v2.u64 {%rd73, %rd74}, [%rd75];
	// end inline asm
	mov.b64 	{%r385, %r386}, %rd74;
	mov.b64 	{%r387, %r388}, %rd73;
	add.s64 	%rd78, %rd75, 4096;
	// begin inline asm
	ld.global.nc.v2.u64 {%rd76, %rd77}, [%rd78];
	// end inline asm
	mov.b64 	{%r389, %r390}, %rd77;
	mov.b64 	{%r391, %r392}, %rd76;
	add.s64 	%rd81, %rd75, 8192;
	// begin inline asm
	ld.global.nc.v2.u64 {%rd79, %rd80}, [%rd81];
	// end inline asm
	mov.b64 	{%r393, %r394}, %rd80;
	mov.b64 	{%r395, %r396}, %rd79;
	add.s64 	%rd84, %rd75, 12288;
	// begin inline asm
	ld.global.nc.v2.u64 {%rd82, %rd83}, [%rd84];
	// end inline asm
	mov.b64 	{%r397, %r398}, %rd83;
	mov.b64 	{%r399, %r400}, %rd82;
	add.s32 	%r401, %r388, %r387;
	add.s32 	%r402, %r385, %r401;
	add.s32 	%r403, %r386, %r402;
	add.s32 	%r404, %r391, %r403;
	add.s32 	%r405, %r392, %r404;
	add.s32 	%r406, %r389, %r405;
	add.s32 	%r407, %r390, %r406;
	add.s32 	%r408, %r395, %r407;
	add.s32 	%r409, %r396, %r408;
	add.s32 	%r410, %r393, %r409;
	add.s32 	%r411, %r394, %r410;
	add.s32 	%r412, %r399, %r411;
	add.s32 	%r413, %r400, %r412;
	add.s32 	%r414, %r397, %r413;
	add.s32 	%r671, %r398, %r414;
	add.s32 	%r29, %r123, -4096;
	setp.lt.u32 	%p50, %r29, 4096;
	mov.b32 	%r660, 4096;
	@%p50 bra 	$L__BB67_27;
	mov.b32 	%r660, 4096;
$L__BB67_25:
	add.s32 	%r416, %r660, %r27;
	mul.wide.u32 	%rd98, %r416, 4;
	add.s64 	%rd88, %rd15, %rd98;
	// begin inline asm
	ld.global.nc.v2.u64 {%rd86, %rd87}, [%rd88];
	// end inline asm
	mov.b64 	{%r417, %r418}, %rd87;
	mov.b64 	{%r419, %r420}, %rd86;
	add.s64 	%rd91, %rd88, 4096;
	// begin inline asm
	ld.global.nc.v2.u64 {%rd89, %rd90}, [%rd91];
	// end inline asm
	mov.b64 	{%r421, %r422}, %rd90;
	mov.b64 	{%r423, %r424}, %rd89;
	add.s64 	%rd94, %rd88, 8192;
	// begin inline asm
	ld.global.nc.v2.u64 {%rd92, %rd93}, [%rd94];
	// end inline asm
	mov.b64 	{%r425, %r426}, %rd93;
	mov.b64 	{%r427, %r428}, %rd92;
	add.s64 	%rd97, %rd88, 12288;
	// begin inline asm
	ld.global.nc.v2.u64 {%rd95, %rd96}, [%rd97];
	// end inline asm
	mov.b64 	{%r429, %r430}, %rd96;
	mov.b64 	{%r431, %r432}, %rd95;
	add.s32 	%r433, %r419, %r671;
	add.s32 	%r434, %r420, %r433;
	add.s32 	%r435, %r417, %r434;
	add.s32 	%r436, %r418, %r435;
	add.s32 	%r437, %r423, %r436;
	add.s32 	%r438, %r424, %r437;
	add.s32 	%r439, %r421, %r438;
	add.s32 	%r440, %r422, %r439;
	add.s32 	%r441, %r427, %r440;
	add.s32 	%r442, %r428, %r441;
	add.s32 	%r443, %r425, %r442;
	add.s32 	%r444, %r426, %r443;
	add.s32 	%r445, %r431, %r444;
	add.s32 	%r446, %r432, %r445;
	add.s32 	%r447, %r429, %r446;
	add.s32 	%r671, %r430, %r447;
	sub.s32 	%r448, %r123, %r660;
	setp.lt.u32 	%p51, %r448, 4096;
	@%p51 bra 	$L__BB67_35;
	add.s32 	%r660, %r660, 4096;
	setp.le.u32 	%p52, %r660, %r29;
	@%p52 bra 	$L__BB67_25;
$L__BB67_27:
	setp.le.u32 	%p53, %r123, %r660;
	@%p53 bra 	$L__BB67_35;
	sub.s32 	%r36, %r123, %r660;
	setp.ge.s32 	%p54, %r26, %r36;
	@%p54 bra 	$L__BB67_35;
	not.b32 	%r450, %r26;
	add.s32 	%r451, %r123, %r450;
	sub.s32 	%r37, %r451, %r660;
	and.b32  	%r452, %r37, 768;
	setp.eq.s32 	%p55, %r452, 768;
	mov.u32 	%r665, %r26;
	@%p55 bra 	$L__BB67_32;
	add.s32 	%r662, %r26, %r660;
	shr.u32 	%r453, %r37, 8;
	add.s32 	%r454, %r453, 1;
	and.b32  	%r455, %r454, 3;
	neg.s32 	%r661, %r455;
	mov.u32 	%r665, %r26;
$L__BB67_31:
	.pragma "nounroll";
	mul.wide.u32 	%rd100, %r662, 4;
	add.s64 	%rd99, %rd15, %rd100;
	// begin inline asm
	ld.global.nc.u32 %r456, [%rd99];
	// end inline asm
	add.s32 	%r671, %r456, %r671;
	add.s32 	%r665, %r665, 256;
	add.s32 	%r662, %r662, 256;
	add.s32 	%r661, %r661, 1;
	setp.ne.s32 	%p56, %r661, 0;
	@%p56 bra 	$L__BB67_31;
$L__BB67_32:
	setp.lt.u32 	%p57, %r37, 768;
	@%p57 bra 	$L__BB67_35;
	add.s32 	%r669, %r665, 512;
	add.s32 	%r668, %r665, %r660;
$L__BB67_34:
	mul.wide.u32 	%rd105, %r668, 4;
	add.s64 	%rd101, %rd15, %rd105;
	// begin inline asm
	ld.global.nc.u32 %r457, [%rd101];
	// end inline asm
	add.s32 	%r461, %r457, %r671;
	add.s32 	%r462, %r668, 256;
	mul.wide.u32 	%rd106, %r462, 4;
	add.s64 	%rd102, %rd15, %rd106;
	// begin inline asm
	ld.global.nc.u32 %r458, [%rd102];
	// end inline asm
	add.s32 	%r463, %r458, %r461;
	add.s32 	%r464, %r668, 512;
	mul.wide.u32 	%rd107, %r464, 4;
	add.s64 	%rd103, %rd15, %rd107;
	// begin inline asm
	ld.global.nc.u32 %r459, [%rd103];
	// end inline asm
	add.s32 	%r465, %r459, %r463;
	add.s32 	%r466, %r668, 768;
	mul.wide.u32 	%rd108, %r466, 4;
	add.s64 	%rd104, %rd15, %rd108;
	// begin inline asm
	ld.global.nc.u32 %r460, [%rd104];
	// end inline asm
	add.s32 	%r671, %r460, %r465;
	add.s32 	%r57, %r669, 1024;
	add.s32 	%r467, %r669, 512;
	add.s32 	%r668, %r668, 1024;
	setp.lt.s32 	%p58, %r467, %r36;
	mov.u32 	%r669, %r57;
	@%p58 bra 	$L__BB67_34;
$L__BB67_35:
	// begin inline asm
	mov.u32 %r468, %laneid;
	// end inline asm
	mov.b32 	%r471, 1;
	mov.b32 	%r492, 31;
	mov.b32 	%r493, -1;
	// begin inline asm
	shfl.sync.down.b32 %r469, %r671, %r471, %r492, %r493;
	// end inline asm
	setp.gt.s32 	%p59, %r468, 30;
	selp.b32 	%r494, 0, %r469, %p59;
	add.s32 	%r475, %r494, %r671;
	mov.b32 	%r476, 2;
	// begin inline asm
	shfl.sync.down.b32 %r474, %r475, %r476, %r492, %r493;
	// end inline asm
	setp.gt.s32 	%p60, %r468, 29;
	selp.b32 	%r495, 0, %r474, %p60;
	add.s32 	%r480, %r475, %r495;
	mov.b32 	%r481, 4;
	// begin inline asm
	shfl.sync.down.b32 %r479, %r480, %r481, %r492, %r493;
	// end inline asm
	setp.gt.s32 	%p61, %r468, 27;
	selp.b32 	%r496, 0, %r479, %p61;
	add.s32 	%r485, %r480, %r496;
	mov.b32 	%r486, 8;
	// begin inline asm
	shfl.sync.down.b32 %r484, %r485, %r486, %r492, %r493;
	// end inline asm
	setp.gt.s32 	%p62, %r468, 23;
	selp.b32 	%r497, 0, %r484, %p62;
	add.s32 	%r490, %r485, %r497;
	mov.b32 	%r491, 16;
	// begin inline asm
	shfl.sync.down.b32 %r489, %r490, %r491, %r492, %r493;
	// end inline asm
	setp.gt.s32 	%p63, %r468, 15;
	selp.b32 	%r498, 0, %r489, %p63;
	add.s32 	%r698, %r490, %r498;
	setp.ne.s32 	%p64, %r468, 0;
	@%p64 bra 	$L__BB67_37;
	shr.u32 	%r499, %r26, 3;
	and.b32  	%r500, %r499, 124;
	mov.u32 	%r501, _ZZN3cub18CUB_300001_SM_10006detail6reduce28DeviceReduceSingleTileKernelINS2_10policy_hubIijN4cuda3std3__44plusIiEEE10Policy1000EPiSC_jS9_iiNS7_10__identityEEEvT0_T1_T2_T3_T4_T6_E12temp_storage;
	add.s32 	%r502, %r501, %r500;
	st.shared.u32 	[%r502+8], %r698;
$L__BB67_37:
	bar.sync 	0;
	setp.ne.s32 	%p65, %r26, 0;
	@%p65 bra 	$L__BB67_74;
	ld.shared.u32 	%r503, [_ZZN3cub18CUB_300001_SM_10006detail6reduce28DeviceReduceSingleTileKernelINS2_10policy_hubIijN4cuda3std3__44plusIiEEE10Policy1000EPiSC_jS9_iiNS7_10__identityEEEvT0_T1_T2_T3_T4_T6_E12temp_storage+12];
	add.s32 	%r504, %r503, %r698;
	ld.shared.u32 	%r505, [_ZZN3cub18CUB_300001_SM_10006detail6reduce28DeviceReduceSingleTileKernelINS2_10policy_hubIijN4cuda3std3__44plusIiEEE10Policy1000EPiSC_jS9_iiNS7_10__identityEEEvT0_T1_T2_T3_T4_T6_E12temp_storage+16];
	add.s32 	%r506, %r504, %r505;
	ld.shared.u32 	%r507, [_ZZN3cub18CUB_300001_SM_10006detail6reduce28DeviceReduceSingleTileKernelINS2_10policy_hubIijN4cuda3std3__44plusIiEEE10Policy1000EPiSC_jS9_iiNS7_10__identityEEEvT0_T1_T2_T3_T4_T6_E12temp_storage+20];
	add.s32 	%r508, %r506, %r507;
	ld.shared.u32 	%r509, [_ZZN3cub18CUB_300001_SM_10006detail6reduce28DeviceReduceSingleTileKernelINS2_10policy_hubIijN4cuda3std3__44plusIiEEE10Policy1000EPiSC_jS9_iiNS7_10__identityEEEvT0_T1_T2_T3_T4_T6_E12temp_storage+24];
	add.s32 	%r510, %r508, %r509;
	ld.shared.u32 	%r511, [_ZZN3cub18CUB_300001_SM_10006detail6reduce28DeviceReduceSingleTileKernelINS2_10policy_hubIijN4cuda3std3__44plusIiEEE10Policy1000EPiSC_jS9_iiNS7_10__identityEEEvT0_T1_T2_T3_T4_T6_E12temp_storage+28];
	add.s32 	%r512, %r510, %r511;
	ld.shared.u32 	%r513, [_ZZN3cub18CUB_300001_SM_10006detail6reduce28DeviceReduceSingleTileKernelINS2_10policy_hubIijN4cuda3std3__44plusIiEEE10Policy1000EPiSC_jS9_iiNS7_10__identityEEEvT0_T1_T2_T3_T4_T6_E12temp_storage+32];
	add.s32 	%r514, %r512, %r513;
	ld.shared.u32 	%r515, [_ZZN3cub18CUB_300001_SM_10006detail6reduce28DeviceReduceSingleTileKernelINS2_10policy_hubIijN4cuda3std3__44plusIiEEE10Policy1000EPiSC_jS9_iiNS7_10__identityEEEvT0_T1_T2_T3_T4_T6_E12temp_storage+36];
	add.s32 	%r698, %r514, %r515;
	bra.uni 	$L__BB67_74;
$L__BB67_39:
	setp.gt.u32 	%p3, %r123, 4095;
	@%p3 bra 	$L__BB67_58;
	mov.u32 	%r62, %tid.x;
	setp.ge.u32 	%p20, %r62, %r123;
	mov.b32 	%r682, 0;
	mov.u32 	%r677, %r62;
	@%p20 bra 	$L__BB67_42;
	mul.wide.u32 	%rd65, %r62, 4;
	add.s64 	%rd64, %rd15, %rd65;
	// begin inline asm
	ld.global.nc.u32 %r682, [%rd64];
	// end inline asm
	add.s32 	%r677, %r62, 256;
$L__BB67_42:
	setp.ge.u32 	%p21, %r677, %r123;
	@%p21 bra 	$L__BB67_49;
	not.b32 	%r260, %r677;
	add.s32 	%r67, %r123, %r260;
	and.b32  	%r261, %r67, 768;
	setp.eq.s32 	%p22, %r261, 768;
	@%p22 bra 	$L__BB67_46;
	mul.wide.u32 	%rd66, %r677, 4;
	add.s64 	%rd120, %rd15, %rd66;
	shr.u32 	%r262, %r67, 8;
	add.s32 	%r263, %r262, 1;
	and.b32  	%r264, %r263, 3;
	neg.s32 	%r674, %r264;
$L__BB67_45:
	.pragma "nounroll";
	// begin inline asm
	ld.global.nc.u32 %r265, [%rd120];
	// end inline asm
	add.s32 	%r682, %r265, %r682;
	add.s32 	%r677, %r677, 256;
	add.s64 	%rd120, %rd120, 1024;
	add.s32 	%r674, %r674, 1;
	setp.ne.s32 	%p23, %r674, 0;
	@%p23 bra 	$L__BB67_45;
$L__BB67_46:
	setp.lt.u32 	%p24, %r67, 768;
	@%p24 bra 	$L__BB67_49;
	mul.wide.u32 	%rd68, %r677, 4;
	add.s64 	%rd121, %rd15, %rd68;
$L__BB67_48:
	// begin inline asm
	ld.global.nc.u32 %r266, [%rd121];
	// end inline asm
	add.s32 	%r270, %r266, %r682;
	add.s64 	%rd70, %rd121, 1024;
	// begin inline asm
	ld.global.nc.u32 %r267, [%rd70];
	// end inline asm
	add.s32 	%r271, %r267, %r270;
	add.s64 	%rd71, %rd121, 2048;
	// begin inline asm
	ld.global.nc.u32 %r268, [%rd71];
	// end inline asm
	add.s32 	%r272, %r268, %r271;
	add.s64 	%rd72, %rd121, 3072;
	// begin inline asm
	ld.global.nc.u32 %r269, [%rd72];
	// end inline asm
	add.s32 	%r682, %r269, %r272;
	add.s32 	%r677, %r677, 1024;
	add.s64 	%rd121, %rd121, 4096;
	setp.lt.s32 	%p25, %r677, %r123;
	@%p25 bra 	$L__BB67_48;
$L__BB67_49:
	setp.lt.u32 	%p26, %r123, 256;
	@%p26 bra 	$L__BB67_54;
	// begin inline asm
	mov.u32 %r336, %laneid;
	// end inline asm
	mov.b32 	%r339, 1;
	mov.b32 	%r360, 31;
	mov.b32 	%r361, -1;
	// begin inline asm
	shfl.sync.down.b32 %r337, %r682, %r339, %r360, %r361;
	// end inline asm
	setp.gt.s32 	%p42, %r336, 30;
	selp.b32 	%r362, 0, %r337, %p42;
	add.s32 	%r343, %r362, %r682;
	mov.b32 	%r344, 2;
	// begin inline asm
	shfl.sync.down.b32 %r342, %r343, %r344, %r360, %r361;
	// end inline asm
	setp.gt.s32 	%p43, %r336, 29;
	selp.b32 	%r363, 0, %r342, %p43;
	add.s32 	%r348, %r343, %r363;
	mov.b32 	%r349, 4;
	// begin inline asm
	shfl.sync.down.b32 %r347, %r348, %r349, %r360, %r361;
	// end inline asm
	setp.gt.s32 	%p44, %r336, 27;
	selp.b32 	%r364, 0, %r347, %p44;
	add.s32 	%r353, %r348, %r364;
	mov.b32 	%r354, 8;
	// begin inline asm
	shfl.sync.down.b32 %r352, %r353, %r354, %r360, %r361;
	// end inline asm
	setp.gt.s32 	%p45, %r336, 23;
	selp.b32 	%r365, 0, %r352, %p45;
	add.s32 	%r358, %r353, %r365;
	mov.b32 	%r359, 16;
	// begin inline asm
	shfl.sync.down.b32 %r357, %r358, %r359, %r360, %r361;
	// end inline asm
	setp.gt.s32 	%p46, %r336, 15;
	selp.b32 	%r366, 0, %r357, %p46;
	add.s32 	%r698, %r358, %r366;
	setp.ne.s32 	%p47, %r336, 0;
	@%p47 bra 	$L__BB67_52;
	shr.u32 	%r367, %r62, 3;
	and.b32  	%r368, %r367, 124;
	mov.u32 	%r369, _ZZN3cub18CUB_300001_SM_10006detail6reduce28DeviceReduceSingleTileKernelINS2_10policy_hubIijN4cuda3std3__44plusIiEEE10Policy1000EPiSC_jS9_iiNS7_10__identityEEEvT0_T1_T2_T3_T4_T6_E12temp_storage;
	add.s32 	%r370, %r369, %r368;
	st.shared.u32 	[%r370+8], %r698;
$L__BB67_52:
	bar.sync 	0;
	setp.ne.s32 	%p48, %r62, 0;
	@%p48 bra 	$L__BB67_74;
	ld.shared.u32 	%r371, [_ZZN3cub18CUB_300001_SM_10006detail6reduce28DeviceReduceSingleTileKernelINS2_10policy_hubIijN4cuda3std3__44plusIiEEE10Policy1000EPiSC_jS9_iiNS7_10__identityEEEvT0_T1_T2_T3_T4_T6_E12temp_storage+12];
	add.s32 	%r372, %r371, %r698;
	ld.shared.u32 	%r373, [_ZZN3cub18CUB_300001_SM_10006detail6reduce28DeviceReduceSingleTileKernelINS2_10policy_hubIijN4cuda3std3__44plusIiEEE10Policy1000EPiSC_jS9_iiNS7_10__identityEEEvT0_T1_T2_T3_T4_T6_E12temp_storage+16];
	add.s32 	%r374, %r372, %r373;
	ld.shared.u32 	%r375, [_ZZN3cub18CUB_300001_SM_10006detail6reduce28DeviceReduceSingleTileKernelINS2_10policy_hubIijN4cuda3std3__44plusIiEEE10Policy1000EPiSC_jS9_iiNS7_10__identityEEEvT0_T1_T2_T3_T4_T6_E12temp_storage+20];
	add.s32 	%r376, %r374, %r375;
	ld.shared.u32 	%r377, [_ZZN3cub18CUB_300001_SM_10006detail6reduce28DeviceReduceSingleTileKernelINS2_10policy_hubIijN4cuda3std3__44plusIiEEE10Policy1000EPiSC_jS9_iiNS7_10__identityEEEvT0_T1_T2_T3_T4_T6_E12temp_storage+24];
	add.s32 	%r378, %r376, %r377;
	ld.shared.u32 	%r379, [_ZZN3cub18CUB_300001_SM_10006detail6reduce28DeviceReduceSingleTileKernelINS2_10policy_hubIijN4cuda3std3__44plusIiEEE10Policy1000EPiSC_jS9_iiNS7_10__identityEEEvT0_T1_T2_T3_T4_T6_E12temp_storage+28];
	add.s32 	%r380, %r378, %r379;
	ld.shared.u32 	%r381, [_ZZN3cub18CUB_300001_SM_10006detail6reduce28DeviceReduceSingleTileKernelINS2_10policy_hubIijN4cuda3std3__44plusIiEEE10Policy1000EPiSC_jS9_iiNS7_10__identityEEEvT0_T1_T2_T3_T4_T6_E12temp_storage+32];
	add.s32 	%r382, %r380, %r381;
	ld.shared.u32 	%r383, [_ZZN3cub18CUB_300001_SM_10006detail6reduce28DeviceReduceSingleTileKernelINS2_10policy_hubIijN4cuda3std3__44plusIiEEE10Policy1000EPiSC_jS9_iiNS7_10__identityEEEvT0_T1_T2_T3_T4_T6_E12temp_storage+36];
	add.s32 	%r698, %r382, %r383;
	bra.uni 	$L__BB67_74;
$L__BB67_54:
	// begin inline asm
	mov.u32 %r273, %laneid;
	// end inline asm
	and.b32  	%r299, %r62, 992;
	add.s32 	%r300, %r299, 32;
	setp.gt.u32 	%p27, %r300, %r123;
	not.b32 	%r301, %r299;
	add.s32 	%r302, %r123, %r301;
	selp.b32 	%r297, %r302, 31, %p27;
	mov.b32 	%r276, 1;
	mov.b32 	%r298, -1;
	// begin inline asm
	shfl.sync.down.b32 %r274, %r682, %r276, %r297, %r298;
	// end inline asm
	setp.lt.s32 	%p28, %r273, %r297;
	selp.b32 	%r303, %r274, 0, %p28;
	add.s32 	%r280, %r303, %r682;
	mov.b32 	%r281, 2;
	// begin inline asm
	shfl.sync.down.b32 %r279, %r280, %r281, %r297, %r298;
	// end inline asm
	add.s32 	%r304, %r273, 2;
	setp.gt.s32 	%p29, %r304, %r297;
	selp.b32 	%r305, 0, %r279, %p29;
	add.s32 	%r285, %r280, %r305;
	mov.b32 	%r286, 4;
	// begin inline asm
	shfl.sync.down.b32 %r284, %r285, %r286, %r297, %r298;
	// end inline asm
	add.s32 	%r306, %r273, 4;
	setp.gt.s32 	%p30, %r306, %r297;
	selp.b32 	%r307, 0, %r284, %p30;
	add.s32 	%r290, %r285, %r307;
	mov.b32 	%r291, 8;
	// begin inline asm
	shfl.sync.down.b32 %r289, %r290, %r291, %r297, %r298;
	// end inline asm
	add.s32 	%r308, %r273, 8;
	setp.gt.s32 	%p31, %r308, %r297;
	selp.b32 	%r309, 0, %r289, %p31;
	add.s32 	%r295, %r290, %r309;
	mov.b32 	%r296, 16;
	// begin inline asm
	shfl.sync.down.b32 %r294, %r295, %r296, %r297, %r298;
	// end inline asm
	add.s32 	%r310, %r273, 16;
	setp.gt.s32 	%p32, %r310, %r297;
	selp.b32 	%r311, 0, %r294, %p32;
	add.s32 	%r698, %r295, %r311;
	setp.ne.s32 	%p33, %r273, 0;
	@%p33 bra 	$L__BB67_56;
	shr.u32 	%r312, %r62, 3;
	and.b32  	%r313, %r312, 124;
	mov.u32 	%r314, _ZZN3cub18CUB_300001_SM_10006detail6reduce28DeviceReduceSingleTileKernelINS2_10policy_hubIijN4cuda3std3__44plusIiEEE10Policy1000EPiSC_jS9_iiNS7_10__identityEEEvT0_T1_T2_T3_T4_T6_E12temp_storage;
	add.s32 	%r315, %r314, %r313;
	st.shared.u32 	[%r315+8], %r698;
$L__BB67_56:
	bar.sync 	0;
	setp.ne.s32 	%p34, %r62, 0;
	@%p34 bra 	$L__BB67_74;
	setp.gt.u32 	%p35, %r123, 32;
	ld.shared.u32 	%r316, [_ZZN3cub18CUB_300001_SM_10006detail6reduce28DeviceReduceSingleTileKernelINS2_10policy_hubIijN4cuda3std3__44plusIiEEE10Policy1000EPiSC_jS9_iiNS7_10__identityEEEvT0_T1_T2_T3_T4_T6_E12temp_storage+12];
	selp.b32 	%r317, %r316, 0, %p35;
	add.s32 	%r318, %r317, %r698;
	setp.gt.u32 	%p36, %r123, 64;
	ld.shared.u32 	%r319, [_ZZN3cub18CUB_300001_SM_10006detail6reduce28DeviceReduceSingleTileKernelINS2_10policy_hubIijN4cuda3std3__44plusIiEEE10Policy1000EPiSC_jS9_iiNS7_10__identityEEEvT0_T1_T2_T3_T4_T6_E12temp_storage+16];
	selp.b32 	%r320, %r319, 0, %p36;
	add.s32 	%r321, %r318, %r320;
	setp.gt.u32 	%p37, %r123, 96;
	ld.shared.u32 	%r322, [_ZZN3cub18CUB_300001_SM_10006detail6reduce28DeviceReduceSingleTileKernelINS2_10policy_hubIijN4cuda3std3__44plusIiEEE10Policy1000EPiSC_jS9_iiNS7_10__identityEEEvT0_T1_T2_T3_T4_T6_E12temp_storage+20];
	selp.b32 	%r323, %r322, 0, %p37;
	add.s32 	%r324, %r321, %r323;
	setp.gt.u32 	%p38, %r123, 128;
	ld.shared.u32 	%r325, [_ZZN3cub18CUB_300001_SM_10006detail6reduce28DeviceReduceSingleTileKernelINS2_10policy_hubIijN4cuda3std3__44plusIiEEE10Policy1000EPiSC_jS9_iiNS7_10__identityEEEvT0_T1_T2_T3_T4_T6_E12temp_storage+24];
	selp.b32 	%r326, %r325, 0, %p38;
	add.s32 	%r327, %r324, %r326;
	setp.gt.u32 	%p39, %r123, 160;
	ld.shared.u32 	%r328, [_ZZN3cub18CUB_300001_SM_10006detail6reduce28DeviceReduceSingleTileKernelINS2_10policy_hubIijN4cuda3std3__44plusIiEEE10Policy1000EPiSC_jS9_iiNS7_10__identityEEEvT0_T1_T2_T3_T4_T6_E12temp_storage+28];
	selp.b32 	%r329, %r328, 0, %p39;
	add.s32 	%r330, %r327, %r329;
	setp.gt.u32 	%p40, %r123, 192;
	ld.shared.u32 	%r331, [_ZZN3cub18CUB_300001_SM_10006detail6reduce28DeviceReduceSingleTileKernelINS2_10policy_hubIijN4cuda3std3__44plusIiEEE10Policy1000EPiSC_jS9_iiNS7_10__identityEEEvT0_T1_T2_T3_T4_T6_E12temp_storage+32];
	selp.b32 	%r332, %r331, 0, %p40;
	add.s32 	%r333, %r330, %r332;
	setp.gt.u32 	%p41, %r123, 224;
	ld.shared.u32 	%r334, [_ZZN3cub18CUB_300001_SM_10006detail6reduce28DeviceReduceSingleTileKernelINS2_10policy_hubIijN4cuda3std3__44plusIiEEE10Policy1000EPiSC_jS9_iiNS7_10__identityEEEvT0_T1_T2_T3_T4_T6_E12temp_storage+36];
	selp.b32 	%r335, %r334, 0, %p41;
	add.s32 	%r698, %r333, %r335;
	bra.uni 	$L__BB67_74;
$L__BB67_58:
	mov.u32 	%r87, %tid.x;
	mul.wide.u32 	%rd34, %r87, 4;
	add.s64 	%rd18, %rd15, %rd34;
	// begin inline asm
	ld.global.nc.u32 %r125, [%rd18];
	// end inline asm
	add.s64 	%rd19, %rd18, 1024;
	// begin inline asm
	ld.global.nc.u32 %r126, [%rd19];
	// end inline asm
	add.s64 	%rd20, %rd18, 2048;
	// begin inline asm
	ld.global.nc.u32 %r127, [%rd20];
	// end inline asm
	add.s64 	%rd21, %rd18, 3072;
	// begin inline asm
	ld.global.nc.u32 %r128, [%rd21];
	// end inline asm
	add.s64 	%rd22, %rd18, 4096;
	// begin inline asm
	ld.global.nc.u32 %r129, [%rd22];
	// end inline asm
	add.s64 	%rd23, %rd18, 5120;
	// begin inline asm
	ld.global.nc.u32 %r130, [%rd23];
	// end inline asm
	add.s64 	%rd24, %rd18, 6144;
	// begin inline asm
	ld.global.nc.u32 %r131, [%rd24];
	// end inline asm
	add.s64 	%rd25, %rd18, 7168;
	// begin inline asm
	ld.global.nc.u32 %r132, [%rd25];
	// end inline asm
	add.s64 	%rd26, %rd18, 8192;
	// begin inline asm
	ld.global.nc.u32 %r133, [%rd26];
	// end inline asm
	add.s64 	%rd27, %rd18, 9216;
	// begin inline asm
	ld.global.nc.u32 %r134, [%rd27];
	// end inline asm
	add.s64 	%rd28, %rd18, 10240;
	// begin inline asm
	ld.global.nc.u32 %r135, [%rd28];
	// end inline asm
	add.s64 	%rd29, %rd18, 11264;
	// begin inline asm
	ld.global.nc.u32 %r136, [%rd29];
	// end inline asm
	add.s64 	%rd30, %rd18, 12288;
	// begin inline asm
	ld.global.nc.u32 %r137, [%rd30];
	// end inline asm
	add.s64 	%rd31, %rd18, 13312;
	// begin inline asm
	ld.global.nc.u32 %r138, [%rd31];
	// end inline asm
	add.s64 	%rd32, %rd18, 14336;
	// begin inline asm
	ld.global.nc.u32 %r139, [%rd32];
	// end inline asm
	add.s64 	%rd33, %rd18, 15360;
	// begin inline asm
	ld.global.nc.u32 %r140, [%rd33];
	// end inline asm
	add.s32 	%r142, %r126, %r125;
	add.s32 	%r143, %r127, %r142;
	add.s32 	%r144, %r128, %r143;
	add.s32 	%r145, %r129, %r144;
	add.s32 	%r146, %r130, %r145;
	add.s32 	%r147, %r131, %r146;
	add.s32 	%r148, %r132, %r147;
	add.s32 	%r149, %r133, %r148;
	add.s32 	%r150, %r134, %r149;
	add.s32 	%r151, %r135, %r150;
	add.s32 	%r152, %r136, %r151;
	add.s32 	%r153, %r137, %r152;
	add.s32 	%r154, %r138, %r153;
	add.s32 	%r155, %r139, %r154;
	add.s32 	%r697, %r140, %r155;
	add.s32 	%r89, %r123, -4096;
	setp.lt.u32 	%p4, %r89, 4096;
	mov.b32 	%r686, 4096;
	@%p4 bra 	$L__BB67_62;
	mov.b32 	%r686, 4096;
$L__BB67_60:
	add.s32 	%r173, %r87, %r686;
	mul.wide.u32 	%rd51, %r173, 4;
	add.s64 	%rd35, %rd15, %rd51;
	// begin inline asm
	ld.global.nc.u32 %r157, [%rd35];
	// end inline asm
	mul.wide.u32 	%rd52, %r686, 4;
	add.s64 	%rd53, %rd18, %rd52;
	add.s64 	%rd36, %rd53, 1024;
	// begin inline asm
	ld.global.nc.u32 %r158, [%rd36];
	// end inline asm
	add.s64 	%rd37, %rd53, 2048;
	// begin inline asm
	ld.global.nc.u32 %r159, [%rd37];
	// end inline asm
	add.s64 	%rd38, %rd53, 3072;
	// begin inline asm
	ld.global.nc.u32 %r160, [%rd38];
	// end inline asm
	add.s64 	%rd39, %rd53, 4096;
	// begin inline asm
	ld.global.nc.u32 %r161, [%rd39];
	// end inline asm
	add.s64 	%rd40, %rd53, 5120;
	// begin inline asm
	ld.global.nc.u32 %r162, [%rd40];
	// end inline asm
	add.s64 	%rd41, %rd53, 6144;
	// begin inline asm
	ld.global.nc.u32 %r163, [%rd41];
	// end inline asm
	add.s64 	%rd42, %rd53, 7168;
	// begin inline asm
	ld.global.nc.u32 %r164, [%rd42];
	// end inline asm
	add.s64 	%rd43, %rd53, 8192;
	// begin inline asm
	ld.global.nc.u32 %r165, [%rd43];
	// end inline asm
	add.s64 	%rd44, %rd53, 9216;
	// begin inline asm
	ld.global.nc.u32 %r166, [%rd44];
	// end inline asm
	add.s64 	%rd45, %rd53, 10240;
	// begin inline asm
	ld.global.nc.u32 %r167, [%rd45];
	// end inline asm
	add.s64 	%rd46, %rd53, 11264;
	// begin inline asm
	ld.global.nc.u32 %r168, [%rd46];
	// end inline asm
	add.s64 	%rd47, %rd53, 12288;
	// begin inline asm
	ld.global.nc.u32 %r169, [%rd47];
	// end inline asm
	add.s64 	%rd48, %rd53, 13312;
	// begin inline asm
	ld.global.nc.u32 %r170, [%rd48];
	// end inline asm
	add.s64 	%rd49, %rd53, 14336;
	// begin inline asm
	ld.global.nc.u32 %r171, [%rd49];
	// end inline asm
	add.s64 	%rd50, %rd53, 15360;
	// begin inline asm
	ld.global.nc.u32 %r172, [%rd50];
	// end inline asm
	add.s32 	%r174, %r157, %r697;
	add.s32 	%r175, %r158, %r174;
	add.s32 	%r176, %r159, %r175;
	add.s32 	%r177, %r160, %r176;
	add.s32 	%r178, %r161, %r177;
	add.s32 	%r179, %r162, %r178;
	add.s32 	%r180, %r163, %r179;
	add.s32 	%r181, %r164, %r180;
	add.s32 	%r182, %r165, %r181;
	add.s32 	%r183, %r166, %r182;
	add.s32 	%r184, %r167, %r183;
	add.s32 	%r185, %r168, %r184;
	add.s32 	%r186, %r169, %r185;
	add.s32 	%r187, %r170, %r186;
	add.s32 	%r188, %r171, %r187;
	add.s32 	%r697, %r172, %r188;
	sub.s32 	%r189, %r123, %r686;
	setp.lt.u32 	%p5, %r189, 4096;
	@%p5 bra 	$L__BB67_70;
	add.s32 	%r686, %r686, 4096;
	setp.le.u32 	%p6, %r686, %r89;
	@%p6 bra 	$L__BB67_60;
$L__BB67_62:
	setp.le.u32 	%p7, %r123, %r686;
	@%p7 bra 	$L__BB67_70;
	sub.s32 	%r96, %r123, %r686;
	setp.ge.s32 	%p8, %r87, %r96;
	@%p8 bra 	$L__BB67_70;
	not.b32 	%r191, %r87;
	add.s32 	%r192, %r123, %r191;
	sub.s32 	%r97, %r192, %r686;
	and.b32  	%r193, %r97, 768;
	setp.eq.s32 	%p9, %r193, 768;
	mov.u32 	%r691, %r87;
	@%p9 bra 	$L__BB67_67;
	add.s32 	%r688, %r87, %r686;
	shr.u32 	%r194, %r97, 8;
	add.s32 	%r195, %r194, 1;
	and.b32  	%r196, %r195, 3;
	neg.s32 	%r687, %r196;
	mov.u32 	%r691, %r87;
$L__BB67_66:
	.pragma "nounroll";
	mul.wide.u32 	%rd55, %r688, 4;
	add.s64 	%rd54, %rd15, %rd55;
	// begin inline asm
	ld.global.nc.u32 %r197, [%rd54];
	// end inline asm
	add.s32 	%r697, %r197, %r697;
	add.s32 	%r691, %r691, 256;
	add.s32 	%r688, %r688, 256;
	add.s32 	%r687, %r687, 1;
	setp.ne.s32 	%p10, %r687, 0;
	@%p10 bra 	$L__BB67_66;
$L__BB67_67:
	setp.lt.u32 	%p11, %r97, 768;
	@%p11 bra 	$L__BB67_70;
	add.s32 	%r695, %r691, 512;
	add.s32 	%r694, %r691, %r686;
$L__BB67_69:
	mul.wide.u32 	%rd60, %r694, 4;
	add.s64 	%rd56, %rd15, %rd60;
	// begin inline asm
	ld.global.nc.u32 %r198, [%rd56];
	// end inline asm
	add.s32 	%r202, %r198, %r697;
	add.s32 	%r203, %r694, 256;
	mul.wide.u32 	%rd61, %r203, 4;
	add.s64 	%rd57, %rd15, %rd61;
	// begin inline asm
	ld.global.nc.u32 %r199, [%rd57];
	// end inline asm
	add.s32 	%r204, %r199, %r202;
	add.s32 	%r205, %r694, 512;
	mul.wide.u32 	%rd62, %r205, 4;
	add.s64 	%rd58, %rd15, %rd62;
	// begin inline asm
	ld.global.nc.u32 %r200, [%rd58];
	// end inline asm
	add.s32 	%r206, %r200, %r204;
	add.s32 	%r207, %r694, 768;
	mul.wide.u32 	%rd63, %r207, 4;
	add.s64 	%rd59, %rd15, %rd63;
	// begin inline asm
	ld.global.nc.u32 %r201, [%rd59];
	// end inline asm
	add.s32 	%r697, %r201, %r206;
	add.s32 	%r117, %r695, 1024;
	add.s32 	%r208, %r695, 512;
	add.s32 	%r694, %r694, 1024;
	setp.lt.s32 	%p12, %r208, %r96;
	mov.u32 	%r695, %r117;
	@%p12 bra 	$L__BB67_69;
$L__BB67_70:
	// begin inline asm
	mov.u32 %r209, %laneid;
	// end inline asm
	mov.b32 	%r212, 1;
	mov.b32 	%r233, 31;
	mov.b32 	%r234, -1;
	// begin inline asm
	shfl.sync.down.b32 %r210, %r697, %r212, %r233, %r234;
	// end inline asm
	setp.gt.s32 	%p13, %r209, 30;
	selp.b32 	%r235, 0, %r210, %p13;
	add.s32 	%r216, %r235, %r697;
	mov.b32 	%r217, 2;
	// begin inline asm
	shfl.sync.down.b32 %r215, %r216, %r217, %r233, %r234;
	// end inline asm
	setp.gt.s32 	%p14, %r209, 29;
	selp.b32 	%r236, 0, %r215, %p14;
	add.s32 	%r221, %r216, %r236;
	mov.b32 	%r222, 4;
	// begin inline asm
	shfl.sync.down.b32 %r220, %r221, %r222, %r233, %r234;
	// end inline asm
	setp.gt.s32 	%p15, %r209, 27;
	selp.b32 	%r237, 0, %r220, %p15;
	add.s32 	%r226, %r221, %r237;
	mov.b32 	%r227, 8;
	// begin inline asm
	shfl.sync.down.b32 %r225, %r226, %r227, %r233, %r234;
	// end inline asm
	setp.gt.s32 	%p16, %r209, 23;
	selp.b32 	%r238, 0, %r225, %p16;
	add.s32 	%r231, %r226, %r238;
	mov.b32 	%r232, 16;
	// begin inline asm
	shfl.sync.down.b32 %r230, %r231, %r232, %r233, %r234;
	// end inline asm
	setp.gt.s32 	%p17, %r209, 15;
	selp.b32 	%r239, 0, %r230, %p17;
	add.s32 	%r698, %r231, %r239;
	setp.ne.s32 	%p18, %r209, 0;
	@%p18 bra 	$L__BB67_72;
	shr.u32 	%r240, %r87, 3;
	and.b32  	%r241, %r240, 124;
	mov.u32 	%r242, _ZZN3cub18CUB_300001_SM_10006detail6reduce28DeviceReduceSingleTileKernelINS2_10policy_hubIijN4cuda3std3__44plusIiEEE10Policy1000EPiSC_jS9_iiNS7_10__identityEEEvT0_T1_T2_T3_T4_T6_E12temp_storage;
	add.s32 	%r243, %r242, %r241;
	st.shared.u32 	[%r243+8], %r698;
$L__BB67_72:
	bar.sync 	0;
	setp.ne.s32 	%p19, %r87, 0;
	@%p19 bra 	$L__BB67_74;
	ld.shared.u32 	%r244, [_ZZN3cub18CUB_300001_SM_10006detail6reduce28DeviceReduceSingleTileKernelINS2_10policy_hubIijN4cuda3std3__44plusIiEEE10Policy1000EPiSC_jS9_iiNS7_10__identityEEEvT0_T1_T2_T3_T4_T6_E12temp_storage+12];
	add.s32 	%r245, %r244, %r698;
	ld.shared.u32 	%r246, [_ZZN3cub18CUB_300001_SM_10006detail6reduce28DeviceReduceSingleTileKernelINS2_10policy_hubIijN4cuda3std3__44plusIiEEE10Policy1000EPiSC_jS9_iiNS7_10__identityEEEvT0_T1_T2_T3_T4_T6_E12temp_storage+16];
	add.s32 	%r247, %r245, %r246;
	ld.shared.u32 	%r248, [_ZZN3cub18CUB_300001_SM_10006detail6reduce28DeviceReduceSingleTileKernelINS2_10policy_hubIijN4cuda3std3__44plusIiEEE10Policy1000EPiSC_jS9_iiNS7_10__identityEEEvT0_T1_T2_T3_T4_T6_E12temp_storage+20];
	add.s32 	%r249, %r247, %r248;
	ld.shared.u32 	%r250, [_ZZN3cub18CUB_300001_SM_10006detail6reduce28DeviceReduceSingleTileKernelINS2_10policy_hubIijN4cuda3std3__44plusIiEEE10Policy1000EPiSC_jS9_iiNS7_10__identityEEEvT0_T1_T2_T3_T4_T6_E12temp_storage+24];
	add.s32 	%r251, %r249, %r250;
	ld.shared.u32 	%r252, [_ZZN3cub18CUB_300001_SM_10006detail6reduce28DeviceReduceSingleTileKernelINS2_10policy_hubIijN4cuda3std3__44plusIiEEE10Policy1000EPiSC_jS9_iiNS7_10__identityEEEvT0_T1_T2_T3_T4_T6_E12temp_storage+28];
	add.s32 	%r253, %r251, %r252;
	ld.shared.u32 	%r254, [_ZZN3cub18CUB_300001_SM_10006detail6reduce28DeviceReduceSingleTileKernelINS2_10policy_hubIijN4cuda3std3__44plusIiEEE10Policy1000EPiSC_jS9_iiNS7_10__identityEEEvT0_T1_T2_T3_T4_T6_E12temp_storage+32];
	add.s32 	%r255, %r253, %r254;
	ld.shared.u32 	%r256, [_ZZN3cub18CUB_300001_SM_10006detail6reduce28DeviceReduceSingleTileKernelINS2_10policy_hubIijN4cuda3std3__44plusIiEEE10Policy1000EPiSC_jS9_iiNS7_10__identityEEEvT0_T1_T2_T3_T4_T6_E12temp_storage+36];
	add.s32 	%r698, %r255, %r256;
$L__BB67_74:
	mov.u32 	%r643, %tid.x;
	setp.ne.s32 	%p95, %r643, 0;
	@%p95 bra 	$L__BB67_76;
	add.s32 	%r644, %r698, %r124;
	st.global.u32 	[%rd1], %r644;
$L__BB67_76:
	ret;

}
	// .globl	_ZN3cub18CUB_300001_SM_10006detail6reduce18DeviceReduceKernelINS2_10policy_hubIijN4cuda3std3__44plusIiEEE10Policy1000EPijS9_iNS7_10__identityEEEvT0_PT3_T1_NS0_13GridEvenShareISH_EET2_T4_
.visible .entry _ZN3cub18CUB_300001_SM_10006detail6reduce18DeviceReduceKernelINS2_10policy_hubIijN4cuda3std3__44plusIiEEE10Policy1000EPijS9_iNS7_10__identityEEEvT0_PT3_T1_NS0_13GridEvenShareISH_EET2_T4_(
	.param .u64 .ptr .align 1 _ZN3cub18CUB_300001_SM_10006detail6reduce18DeviceReduceKernelINS2_10policy_hubIijN4cuda3std3__44plusIiEEE10Policy1000EPijS9_iNS7_10__identityEEEvT0_PT3_T1_NS0_13GridEvenShareISH_EET2_T4__param_0,
	.param .u64 .ptr .align 1 _ZN3cub18CUB_300001_SM_10006detail6reduce18DeviceReduceKernelINS2_10policy_hubIijN4cuda3std3__44plusIiEEE10Policy1000EPijS9_iNS7_10__identityEEEvT0_PT3_T1_NS0_13GridEvenShareISH_EET2_T4__param_1,
	.param .u32 _ZN3cub18CUB_300001_SM_10006detail6reduce18DeviceReduceKernelINS2_10policy_hubIijN4cuda3std3__44plusIiEEE10Policy1000EPijS9_iNS7_10__identityEEEvT0_PT3_T1_NS0_13GridEvenShareISH_EET2_T4__param_2,
	.param .align 4 .b8 _ZN3cub18CUB_300001_SM_10006detail6reduce18DeviceReduceKernelINS2_10policy_hubIijN4cuda3std3__44plusIiEEE10Policy1000EPijS9_iNS7_10__identityEEEvT0_PT3_T1_NS0_13GridEvenShareISH_EET2_T4__param_3[40],
	.param .align 1 .b8 _ZN3cub18CUB_300001_SM_10006detail6reduce18DeviceReduceKernelINS2_10policy_hubIijN4cuda3std3__44plusIiEEE10Policy1000EPijS9_iNS7_10__identityEEEvT0_PT3_T1_NS0_13GridEvenShareISH_EET2_T4__param_4[1],
	.param .align 1 .b8 _ZN3cub18CUB_300001_SM_10006detail6reduce18DeviceReduceKernelINS2_10policy_hubIijN4cuda3std3__44plusIiEEE10Policy1000EPijS9_iNS7_10__identityEEEvT0_PT3_T1_NS0_13GridEvenShareISH_EET2_T4__param_5[1]
)
.maxntid 256
{
	.reg .pred 	%p<95>;
	.reg .b32 	%r<752>;
	.reg .b64 	%rd<112>;
	// demoted variable
	.shared .align 4 .b8 _ZZN3cub18CUB_300001_SM_10006detail6reduce18DeviceReduceKernelINS2_10policy_hubIijN4cuda3std3__44plusIiEEE10Policy1000EPijS9_iNS7_10__identityEEEvT0_PT3_T1_NS0_13GridEvenShareISH_EET2_T4_E12temp_storage[44];
	ld.param.u32 	%r1, [_ZN3cub18CUB_300001_SM_10006detail6reduce18DeviceReduceKernelINS2_10policy_hubIijN4cuda3std3__44plusIiEEE10Policy1000EPijS9_iNS7_10__identityEEEvT0_PT3_T1_NS0_13GridEvenShareISH_EET2_T4__param_3+20];
	ld.param.u64 	%rd1, [_ZN3cub18CUB_300001_SM_10006detail6reduce18DeviceReduceKernelINS2_10policy_hubIijN4cuda3std3__44plusIiEEE10Policy1000EPijS9_iNS7_10__identityEEEvT0_PT3_T1_NS0_13GridEvenShareISH_EET2_T4__param_0];
	ld.param.u32 	%r2, [_ZN3cub18CUB_300001_SM_10006detail6reduce18DeviceReduceKernelINS2_10policy_hubIijN4cuda3std3__44plusIiEEE10Policy1000EPijS9_iNS7_10__identityEEEvT0_PT3_T1_NS0_13GridEvenShareISH_EET2_T4__param_3+24];
	mov.u32 	%r3, %ctaid.x;
	shl.b32 	%r4, %r2, 12;
	shl.b32 	%r5, %r3, 12;
	and.b64  	%rd3, %rd1, 15;
	setp.ne.s64 	%p1, %rd3, 0;
	@%p1 bra 	$L__BB68_36;
	sub.s32 	%r6, %r1, %r5;
	setp.gt.u32 	%p48, %r6, 4095;
	@%p48 bra 	$L__BB68_20;
	mov.u32 	%r7, %tid.x;
	setp.ge.u32 	%p65, %r7, %r6;
	mov.b32 	%r705, 0;
	mov.u32 	%r699, %r7;
	@%p65 bra 	$L__BB68_4;
	add.s32 	%r561, %r5, %r7;
	mul.wide.u32 	%rd97, %r561, 4;
	add.s64 	%rd96, %rd1, %rd97;
	// begin inline asm
	ld.global.nc.u32 %r705, [%rd96];
	// end inline asm
	add.s32 	%r699, %r7, 256;
$L__BB68_4:
	setp.ge.u32 	%p66, %r699, %r6;
	@%p66 bra 	$L__BB68_11;
	not.b32 	%r563, %r699;
	add.s32 	%r12, %r1, %r563;
	and.b32  	%r564, %r12, 768;
	setp.eq.s32 	%p67, %r564, 768;
	@%p67 bra 	$L__BB68_8;
	add.s32 	%r696, %r699, %r5;
	shr.u32 	%r565, %r12, 8;
	add.s32 	%r566, %r565, 1;
	and.b32  	%r567, %r566, 3;
	neg.s32 	%r695, %r567;
$L__BB68_7:
	.pragma "nounroll";
	mul.wide.u32 	%rd99, %r696, 4;
	add.s64 	%rd98, %rd1, %rd99;
	// begin inline asm
	ld.global.nc.u32 %r568, [%rd98];
	// end inline asm
	add.s32 	%r705, %r568, %r705;
	add.s32 	%r699, %r699, 256;
	add.s32 	%r696, %r696, 256;
	add.s32 	%r695, %r695, 1;
	setp.ne.s32 	%p68, %r695, 0;
	@%p68 bra 	$L__BB68_7;
$L__BB68_8:
	sub.s32 	%r569, %r12, %r5;
	setp.lt.u32 	%p69, %r569, 768;
	@%p69 bra 	$L__BB68_11;
	add.s32 	%r703, %r699, 512;
	add.s32 	%r702, %r699, %r5;
$L__BB68_10:
	mul.wide.u32 	%rd104, %r702, 4;
	add.s64 	%rd100, %rd1, %rd104;
	// begin inline asm
	ld.global.nc.u32 %r570, [%rd100];
	// end inline asm
	add.s32 	%r574, %r570, %r705;
	add.s32 	%r575, %r702, 256;
	mul.wide.u32 	%rd105, %r575, 4;
	add.s64 	%rd101, %rd1, %rd105;
	// begin inline asm
	ld.global.nc.u32 %r571, [%rd101];
	// end inline asm
	add.s32 	%r576, %r571, %r574;
	add.s32 	%r577, %r702, 512;
	mul.wide.u32 	%rd106, %r577, 4;
	add.s64 	%rd102, %rd1, %rd106;
	// begin inline asm
	ld.global.nc.u32 %r572, [%rd102];
	// end inline asm
	add.s32 	%r578, %r572, %r576;
	add.s32 	%r579, %r702, 768;
	mul.wide.u32 	%rd107, %r579, 4;
	add.s64 	%rd103, %rd1, %rd107;
	// begin inline asm
	ld.global.nc.u32 %r573, [%rd103];
	// end inline asm
	add.s32 	%r705, %r573, %r578;
	add.s32 	%r32, %r703, 1024;
	add.s32 	%r580, %r703, 512;
	add.s32 	%r702, %r702, 1024;
	setp.lt.s32 	%p70, %r580, %r6;
	mov.u32 	%r703, %r32;
	@%p70 bra 	$L__BB68_10;
$L__BB68_11:
	setp.lt.u32 	%p71, %r6, 256;
	@%p71 bra 	$L__BB68_16;
	// begin inline asm
	mov.u32 %r644, %laneid;
	// end inline asm
	mov.b32 	%r647, 1;
	mov.b32 	%r668, 31;
	mov.b32 	%r669, -1;
	// begin inline asm
	shfl.sync.down.b32 %r645, %r705, %r647, %r668, %r669;
	// end inline asm
	setp.gt.s32 	%p87, %r644, 30;
	selp.b32 	%r670, 0, %r645, %p87;
	add.s32 	%r651, %r670, %r705;
	mov.b32 	%r652, 2;
	// begin inline asm
	shfl.sync.down.b32 %r650, %r651, %r652, %r668, %r669;
	// end inline asm
	setp.gt.s32 	%p88, %r644, 29;
	selp.b32 	%r671, 0, %r650, %p88;
	add.s32 	%r656, %r651, %r671;
	mov.b32 	%r657, 4;
	// begin inline asm
	shfl.sync.down.b32 %r655, %r656, %r657, %r668, %r669;
	// end inline asm
	setp.gt.s32 	%p89, %r644, 27;
	selp.b32 	%r672, 0, %r655, %p89;
	add.s32 	%r661, %r656, %r672;
	mov.b32 	%r662, 8;
	// begin inline asm
	shfl.sync.down.b32 %r660, %r661, %r662, %r668, %r669;
	// end inline asm
	setp.gt.s32 	%p90, %r644, 23;
	selp.b32 	%r673, 0, %r660, %p90;
	add.s32 	%r666, %r661, %r673;
	mov.b32 	%r667, 16;
	// begin inline asm
	shfl.sync.down.b32 %r665, %r666, %r667, %r668, %r669;
	// end inline asm
	setp.gt.s32 	%p91, %r644, 15;
	selp.b32 	%r674, 0, %r665, %p91;
	add.s32 	%r751, %r666, %r674;
	setp.ne.s32 	%p92, %r644, 0;
	@%p92 bra 	$L__BB68_14;
	shr.u32 	%r675, %r7, 3;
	and.b32  	%r676, %r675, 124;
	mov.u32 	%r677, _ZZN3cub18CUB_300001_SM_10006detail6reduce18DeviceReduceKernelINS2_10policy_hubIijN4cuda3std3__44plusIiEEE10Policy1000EPijS9_iNS7_10__identityEEEvT0_PT3_T1_NS0_13GridEvenShareISH_EET2_T4_E12temp_storage;
	add.s32 	%r678, %r677, %r676;
	st.shared.u32 	[%r678+8], %r751;
$L__BB68_14:
	bar.sync 	0;
	setp.ne.s32 	%p93, %r7, 0;
	@%p93 bra 	$L__BB68_71;
	ld.shared.u32 	%r679, [_ZZN3cub18CUB_300001_SM_10006detail6reduce18DeviceReduceKernelINS2_10policy_hubIijN4cuda3std3__44plusIiEEE10Policy1000EPijS9_iNS7_10__identityEEEvT0_PT3_T1_NS0_13GridEvenShareISH_EET2_T4_E12temp_storage+12];
	add.s32 	%r680, %r679, %r751;
	ld.shared.u32 	%r681, [_ZZN3cub18CUB_300001_SM_10006detail6reduce18DeviceReduceKernelINS2_10policy_hubIijN4cuda3std3__44plusIiEEE10Policy1000EPijS9_iNS7_10__identityEEEvT0_PT3_T1_NS0_13GridEvenShareISH_EET2_T4_E12temp_storage+16];
	add.s32 	%r682, %r680, %r681;
	ld.shared.u32 	%r683, [_ZZN3cub18CUB_300001_SM_10006detail6reduce18DeviceReduceKernelINS2_10policy_hubIijN4cuda3std3__44plusIiEEE10Policy1000EPijS9_iNS7_10__identityEEEvT0_PT3_T1_NS0_13GridEvenShareISH_EET2_T4_E12temp_storage+20];
	add.s32 	%r684, %r682, %r683;
	ld.shared.u32 	%r685, [_ZZN3cub18CUB_300001_SM_10006detail6reduce18DeviceReduceKernelINS2_10policy_hubIijN4cuda3std3__44plusIiEEE10Policy1000EPijS9_iNS7_10__identityEEEvT0_PT3_T1_NS0_13GridEvenShareISH_EET2_T4_E12temp_storage+24];
	add.s32 	%r686, %r684, %r685;
	ld.shared.u32 	%r687, [_ZZN3cub18CUB_300001_SM_10006detail6reduce18DeviceReduceKernelINS2_10policy_hubIijN4cuda3std3__44plusIiEEE10Policy1000EPijS9_iNS7_10__identityEEEvT0_PT3_T1_NS0_13GridEvenShareISH_EET2_T4_E12temp_storage+28];
	add.s32 	%r688, %r686, %r687;
	ld.shared.u32 	%r689, [_ZZN3cub18CUB_300001_SM_10006detail6reduce18DeviceReduceKernelINS2_10policy_hubIijN4cuda3std3__44plusIiEEE10Policy1000EPijS9_iNS7_10__identityEEEvT0_PT3_T1_NS0_13GridEvenShareISH_EET2_T4_E12temp_storage+32];
	add.s32 	%r690, %r688, %r689;
	ld.shared.u32 	%r691, [_ZZN3cub18CUB_300001_SM_10006detail6reduce18DeviceReduceKernelINS2_10policy_hubIijN4cuda3std3__44plusIiEEE10Policy1000EPijS9_iNS7_10__identityEEEvT0_PT3_T1_NS0_13GridEvenShareISH_EET2_T4_E12temp_storage+36];
	add.s32 	%r751, %r690, %r691;
	bra.uni 	$L__BB68_71;
$L__BB68_16:
	// begin inline asm
	mov.u32 %r581, %laneid;
	// end inline asm
	and.b32  	%r607, %r7, 992;
	add.s32 	%r608, %r607, 32;
	setp.gt.u32 	%p72, %r608, %r6;
	not.b32 	%r609, %r607;
	add.s32 	%r610, %r6, %r609;
	selp.b32 	%r605, %r610, 31, %p72;
	mov.b32 	%r584, 1;
	mov.b32 	%r606, -1;
	// begin inline asm
	shfl.sync.down.b32 %r582, %r705, %r584, %r605, %r606;
	// end inline asm
	setp.lt.s32 	%p73, %r581, %r605;
	selp.b32 	%r611, %r582, 0, %p73;
	add.s32 	%r588, %r611, %r705;
	mov.b32 	%r589, 2;
	// begin inline asm
	shfl.sync.down.b32 %r587, %r588, %r589, %r605, %r606;
	// end inline asm
	add.s32 	%r612, %r581, 2;
	setp.gt.s32 	%p74, %r612, %r605;
	selp.b32 	%r613, 0, %r587, %p74;
	add.s32 	%r593, %r588, %r613;
	mov.b32 	%r594, 4;
	// begin inline asm
	shfl.sync.down.b32 %r592, %r593, %r594, %r605, %r606;
	// end inline asm
	add.s32 	%r614, %r581, 4;
	setp.gt.s32 	%p75, %r614, %r605;
	selp.b32 	%r615, 0, %r592, %p75;
	add.s32 	%r598, %r593, %r615;
	mov.b32 	%r599, 8;
	// begin inline asm
	shfl.sync.down.b32 %r597, %r598, %r599, %r605, %r606;
	// end inline asm
	add.s32 	%r616, %r581, 8;
	setp.gt.s32 	%p76, %r616, %r605;
	selp.b32 	%r617, 0, %r597, %p76;
	add.s32 	%r603, %r598, %r617;
	mov.b32 	%r604, 16;
	// begin inline asm
	shfl.sync.down.b32 %r602, %r603, %r604, %r605, %r606;
	// end inline asm
	add.s32 	%r618, %r581, 16;
	setp.gt.s32 	%p77, %r618, %r605;
	selp.b32 	%r619, 0, %r602, %p77;
	add.s32 	%r751, %r603, %r619;
	setp.ne.s32 	%p78, %r581, 0;
	@%p78 bra 	$L__BB68_18;
	shr.u32 	%r620, %r7, 3;
	and.b32  	%r621, %r620, 124;
	mov.u32 	%r622, _ZZN3cub18CUB_300001_SM_10006detail6reduce18DeviceReduceKernelINS2_10policy_hubIijN4cuda3std3__44plusIiEEE10Policy1000EPijS9_iNS7_10__identityEEEvT0_PT3_T1_NS0_13GridEvenShareISH_EET2_T4_E12temp_storage;
	add.s32 	%r623, %r622, %r621;
	st.shared.u32 	[%r623+8], %r751;
$L__BB68_18:
	bar.sync 	0;
	setp.ne.s32 	%p79, %r7, 0;
	@%p79 bra 	$L__BB68_71;
	setp.gt.u32 	%p80, %r6, 32;
	ld.shared.u32 	%r624, [_ZZN3cub18CUB_300001_SM_10006detail6reduce18DeviceReduceKernelINS2_10policy_hubIijN4cuda3std3__44plusIiEEE10Policy1000EPijS9_iNS7_10__identityEEEvT0_PT3_T1_NS0_13GridEvenShareISH_EET2_T4_E12temp_storage+12];
	selp.b32 	%r625, %r624, 0, %p80;
	add.s32 	%r626, %r625, %r751;
	setp.gt.u32 	%p81, %r6, 64;
	ld.shared.u32 	%r627, [_ZZN3cub18CUB_300001_SM_10006detail6reduce18DeviceReduceKernelINS2_10policy_hubIijN4cuda3std3__44plusIiEEE10Policy1000EPijS9_iNS7_10__identityEEEvT0_PT3_T1_NS0_13GridEvenShareISH_EET2_T4_E12temp_storage+16];
	selp.b32 	%r628, %r627, 0, %p81;
	add.s32 	%r629, %r626, %r628;
	setp.gt.u32 	%p82, %r6, 96;
	ld.shared.u32 	%r630, [_ZZN3cub18CUB_300001_SM_10006detail6reduce18DeviceReduceKernelINS2_10policy_hubIijN4cuda3std3__44plusIiEEE10Policy1000EPijS9_iNS7_10__identityEEEvT0_PT3_T1_NS0_13GridEvenShareISH_EET2_T4_E12temp_storage+20];
	selp.b32 	%r631, %r630, 0, %p82;
	add.s32 	%r632, %r629, %r631;
	setp.gt.u32 	%p83, %r6, 128;
	ld.shared.u32 	%r633, [_ZZN3cub18CUB_300001_SM_10006detail6reduce18DeviceReduceKernelINS2_10policy_hubIijN4cuda3std3__44plusIiEEE10Policy1000EPijS9_iNS7_10__identityEEEvT0_PT3_T1_NS0_13GridEvenShareISH_EET2_T4_E12temp_storage+24];
	selp.b32 	%r634, %r633, 0, %p83;
	add.s32 	%r635, %r632, %r634;
	setp.gt.u32 	%p84, %r6, 160;
	ld.shared.u32 	%r636, [_ZZN3cub18CUB_300001_SM_10006detail6reduce18DeviceReduceKernelINS2_10policy_hubIijN4cuda3std3__44plusIiEEE10Policy1000EPijS9_iNS7_10__identityEEEvT0_PT3_T1_NS0_13GridEvenShareISH_EET2_T4_E12temp_storage+28];
	selp.b32 	%r637, %r636, 0, %p84;
	add.s32 	%r638, %r635, %r637;
	setp.gt.u32 	%p85, %r6, 192;
	ld.shared.u32 	%r639, [_ZZN3cub18CUB_300001_SM_10006detail6reduce18DeviceReduceKernelINS2_10policy_hubIijN4cuda3std3__44plusIiEEE10Policy1000EPijS9_iNS7_10__identityEEEvT0_PT3_T1_NS0_13GridEvenShareISH_EET2_T4_E12temp_storage+32];
	selp.b32 	%r640, %r639, 0, %p85;
	add.s32 	%r641, %r638, %r640;
	setp.gt.u32 	%p86, %r6, 224;
	ld.shared.u32 	%r642, [_ZZN3cub18CUB_300001_SM_10006detail6reduce18DeviceReduceKernelINS2_10policy_hubIijN4cuda3std3__44plusIiEEE10Policy1000EPijS9_iNS7_10__identityEEEvT0_PT3_T1_NS0_13GridEvenShareISH_EET2_T4_E12temp_storage+36];
	selp.b32 	%r643, %r642, 0, %p86;
	add.s32 	%r751, %r641, %r643;
	bra.uni 	$L__BB68_71;
$L__BB68_20:
	mov.u32 	%r39, %tid.x;
	shl.b32 	%r40, %r39, 2;
	add.s32 	%r424, %r5, %r40;
	mul.wide.u32 	%rd72, %r424, 4;
	add.s64 	%rd62, %rd1, %rd72;
	// begin inline asm
	ld.global.nc.v2.u64 {%rd60, %rd61}, [%rd62];
	// end inline asm
	mov.b64 	{%r425, %r426}, %rd61;
	mov.b64 	{%r427, %r428}, %rd60;
	add.s64 	%rd65, %rd62, 4096;
	// begin inline asm
	ld.global.nc.v2.u64 {%rd63, %rd64}, [%rd65];
	// end inline asm
	mov.b64 	{%r429, %r430}, %rd64;
	mov.b64 	{%r431, %r432}, %rd63;
	add.s64 	%rd68, %rd62, 8192;
	// begin inline asm
	ld.global.nc.v2.u64 {%rd66, %rd67}, [%rd68];
	// end inline asm
	mov.b64 	{%r433, %r434}, %rd67;
	mov.b64 	{%r435, %r436}, %rd66;
	add.s64 	%rd71, %rd62, 12288;
	// begin inline asm
	ld.global.nc.v2.u64 {%rd69, %rd70}, [%rd71];
	// end inline asm
	mov.b64 	{%r437, %r438}, %rd70;
	mov.b64 	{%r439, %r440}, %rd69;
	add.s32 	%r441, %r428, %r427;
	add.s32 	%r442, %r425, %r441;
	add.s32 	%r443, %r426, %r442;
	add.s32 	%r444, %r431, %r443;
	add.s32 	%r445, %r432, %r444;
	add.s32 	%r446, %r429, %r445;
	add.s32 	%r447, %r430, %r446;
	add.s32 	%r448, %r435, %r447;
	add.s32 	%r449, %r436, %r448;
	add.s32 	%r450, %r433, %r449;
	add.s32 	%r451, %r434, %r450;
	add.s32 	%r452, %r439, %r451;
	add.s32 	%r453, %r440, %r452;
	add.s32 	%r454, %r437, %r453;
	add.s32 	%r721, %r438, %r454;
	setp.lt.u32 	%p49, %r6, %r4;
	@%p49 bra 	$L__BB68_32;
	add.s32 	%r42, %r4, %r5;
	add.s32 	%r707, %r42, 256;
	add.s32 	%r706, %r42, %r39;
	mov.b32 	%r708, 0;
$L__BB68_22:
	add.s32 	%r5, %r5, %r4;
	add.s32 	%r456, %r1, -4096;
	setp.gt.u32 	%p50, %r5, %r456;
	@%p50 bra 	$L__BB68_24;
	add.s32 	%r457, %r5, %r40;
	mul.wide.u32 	%rd85, %r457, 4;
	add.s64 	%rd75, %rd1, %rd85;
	// begin inline asm
	ld.global.nc.v2.u64 {%rd73, %rd74}, [%rd75];
	// end inline asm
	mov.b64 	{%r458, %r459}, %rd74;
	mov.b64 	{%r460, %r461}, %rd73;
	add.s64 	%rd78, %rd75, 4096;
	// begin inline asm
	ld.global.nc.v2.u64 {%rd76, %rd77}, [%rd78];
	// end inline asm
	mov.b64 	{%r462, %r463}, %rd77;
	mov.b64 	{%r464, %r465}, %rd76;
	add.s64 	%rd81, %rd75, 8192;
	// begin inline asm
	ld.global.nc.v2.u64 {%rd79, %rd80}, [%rd81];
	// end inline asm
	mov.b64 	{%r466, %r467}, %rd80;
	mov.b64 	{%r468, %r469}, %rd79;
	add.s64 	%rd84, %rd75, 12288;
	// begin inline asm
	ld.global.nc.v2.u64 {%rd82, %rd83}, [%rd84];
	// end inline asm
	mov.b64 	{%r470, %r471}, %rd83;
	mov.b64 	{%r472, %r473}, %rd82;
	add.s32 	%r474, %r460, %r721;
	add.s32 	%r475, %r461, %r474;
	add.s32 	%r476, %r458, %r475;
	add.s32 	%r477, %r459, %r476;
	add.s32 	%r478, %r464, %r477;
	add.s32 	%r479, %r465, %r478;
	add.s32 	%r480, %r462, %r479;
	add.s32 	%r481, %r463, %r480;
	add.s32 	%r482, %r468, %r481;
	add.s32 	%r483, %r469, %r482;
	add.s32 	%r484, %r466, %r483;
	add.s32 	%r485, %r467, %r484;
	add.s32 	%r486, %r472, %r485;
	add.s32 	%r487, %r473, %r486;
	add.s32 	%r488, %r470, %r487;
	add.s32 	%r721, %r471, %r488;
	sub.s32 	%r489, %r1, %r5;
	setp.lt.u32 	%p51, %r489, %r4;
	add.s32 	%r708, %r708, 1;
	add.s32 	%r707, %r707, %r4;
	add.s32 	%r706, %r706, %r4;
	@%p51 bra 	$L__BB68_32;
	bra.uni 	$L__BB68_22;
$L__BB68_24:
	setp.le.u32 	%p52, %r1, %r5;
	@%p52 bra 	$L__BB68_32;
	sub.s32 	%r55, %r1, %r5;
	setp.ge.s32 	%p53, %r39, %r55;
	@%p53 bra 	$L__BB68_32;
	not.b32 	%r491, %r39;
	add.s32 	%r492, %r1, %r491;
	sub.s32 	%r493, %r492, %r42;
	mul.lo.s32 	%r494, %r2, %r708;
	shl.b32 	%r495, %r494, 12;
	sub.s32 	%r56, %r493, %r495;
	shr.u32 	%r496, %r492, 8;
	add.s32 	%r57, %r496, 1;
	and.b32  	%r497, %r492, 768;
	setp.eq.s32 	%p54, %r497, 768;
	mov.u32 	%r715, %r39;
	@%p54 bra 	$L__BB68_29;
	and.b32  	%r498, %r57, 3;
	neg.s32 	%r711, %r498;
	mov.u32 	%r715, %r39;
$L__BB68_28:
	.pragma "nounroll";
	mul.wide.u32 	%rd87, %r706, 4;
	add.s64 	%rd86, %rd1, %rd87;
	// begin inline asm
	ld.global.nc.u32 %r499, [%rd86];
	// end inline asm
	add.s32 	%r721, %r499, %r721;
	add.s32 	%r715, %r715, 256;
	add.s32 	%r706, %r706, 256;
	add.s32 	%r711, %r711, 1;
	setp.ne.s32 	%p55, %r711, 0;
	@%p55 bra 	$L__BB68_28;
$L__BB68_29:
	setp.lt.u32 	%p56, %r56, 768;
	@%p56 bra 	$L__BB68_32;
	add.s32 	%r719, %r715, 512;
	add.s32 	%r718, %r715, %r707;
$L__BB68_31:
	add.s32 	%r504, %r718, -256;
	mul.wide.u32 	%rd92, %r504, 4;
	add.s64 	%rd88, %rd1, %rd92;
	// begin inline asm
	ld.global.nc.u32 %r500, [%rd88];
	// end inline asm
	add.s32 	%r505, %r500, %r721;
	mul.wide.u32 	%rd93, %r718, 4;
	add.s64 	%rd89, %rd1, %rd93;
	// begin inline asm
	ld.global.nc.u32 %r501, [%rd89];
	// end inline asm
	add.s32 	%r506, %r501, %r505;
	add.s32 	%r507, %r718, 256;
	mul.wide.u32 	%rd94, %r507, 4;
	add.s64 	%rd90, %rd1, %rd94;
	// begin inline asm
	ld.global.nc.u32 %r502, [%rd90];
	// end inline asm
	add.s32 	%r508, %r502, %r506;
	add.s32 	%r509, %r718, 512;
	mul.wide.u32 	%rd95, %r509, 4;
	add.s64 	%rd91, %rd1, %rd95;
	// begin inline asm
	ld.global.nc.u32 %r503, [%rd91];
	// end inline asm
	add.s32 	%r721, %r503, %r508;
	add.s32 	%r76, %r719, 1024;
	add.s32 	%r510, %r719, 512;
	add.s32 	%r718, %r718, 1024;
	setp.lt.s32 	%p57, %r510, %r55;
	mov.u32 	%r719, %r76;
	@%p57 bra 	$L__BB68_31;
$L__BB68_32:
	// begin inline asm
	mov.u32 %r511, %laneid;
	// end inline asm
	mov.b32 	%r514, 1;
	mov.b32 	%r535, 31;
	mov.b32 	%r536, -1;
	// begin inline asm
	shfl.sync.down.b32 %r512, %r721, %r514, %r535, %r536;
	// end inline asm
	setp.gt.s32 	%p58, %r511, 30;
	selp.b32 	%r537, 0, %r512, %p58;
	add.s32 	%r518, %r537, %r721;
	mov.b32 	%r519, 2;
	// begin inline asm
	shfl.sync.down.b32 %r517, %r518, %r519, %r535, %r536;
	// end inline asm
	setp.gt.s32 	%p59, %r511, 29;
	selp.b32 	%r538, 0, %r517, %p59;
	add.s32 	%r523, %r518, %r538;
	mov.b32 	%r524, 4;
	// begin inline asm
	shfl.sync.down.b32 %r522, %r523, %r524, %r535, %r536;
	// end inline asm
	setp.gt.s32 	%p60, %r511, 27;
	selp.b32 	%r539, 0, %r522, %p60;
	add.s32 	%r528, %r523, %r539;
	mov.b32 	%r529, 8;
	// begin inline asm
	shfl.sync.down.b32 %r527, %r528, %r529, %r535, %r536;
	// end inline asm
	setp.gt.s32 	%p61, %r511, 23;
	selp.b32 	%r540, 0, %r527, %p61;
	add.s32 	%r533, %r528, %r540;
	mov.b32 	%r534, 16;
	// begin inline asm
	shfl.sync.down.b32 %r532, %r533, %r534, %r535, %r536;
	// end inline asm
	setp.gt.s32 	%p62, %r511, 15;
	selp.b32 	%r541, 0, %r532, %p62;
	add.s32 	%r751, %r533, %r541;
	setp.ne.s32 	%p63, %r511, 0;
	@%p63 bra 	$L__BB68_34;
	shr.u32 	%r542, %r39, 3;
	and.b32  	%r543, %r542, 124;
	mov.u32 	%r544, _ZZN3cub18CUB_300001_SM_10006detail6reduce18DeviceReduceKernelINS2_10policy_hubIijN4cuda3std3__44plusIiEEE10Policy1000EPijS9_iNS7_10__identityEEEvT0_PT3_T1_NS0_13GridEvenShareISH_EET2_T4_E12temp_storage;
	add.s32 	%r545, %r544, %r543;
	st.shared.u32 	[%r545+8], %r751;
$L__BB68_34:
	bar.sync 	0;
	setp.ne.s32 	%p64, %r39, 0;
	@%p64 bra 	$L__BB68_71;
	ld.shared.u32 	%r546, [_ZZN3cub18CUB_300001_SM_10006detail6reduce18DeviceReduceKernelINS2_10policy_hubIijN4cuda3std3__44plusIiEEE10Policy1000EPijS9_iNS7_10__identityEEEvT0_PT3_T1_NS0_13GridEvenShareISH_EET2_T4_E12temp_storage+12];
	add.s32 	%r547, %r546, %r751;
	ld.shared.u32 	%r548, [_ZZN3cub18CUB_300001_SM_10006detail6reduce18DeviceReduceKernelINS2_10policy_hubIijN4cuda3std3__44plusIiEEE10Policy1000EPijS9_iNS7_10__identityEEEvT0_PT3_T1_NS0_13GridEvenShareISH_EET2_T4_E12temp_storage+16];
	add.s32 	%r549, %r547, %r548;
	ld.shared.u32 	%r550, [_ZZN3cub18CUB_300001_SM_10006detail6reduce18DeviceReduceKernelINS2_10policy_hubIijN4cuda3std3__44plusIiEEE10Policy1000EPijS9_iNS7_10__identityEEEvT0_PT3_T1_NS0_13GridEvenShareISH_EET2_T4_E12temp_storage+20];
	add.s32 	%r551, %r549, %r550;
	ld.shared.u32 	%r552, [_ZZN3cub18CUB_300001_SM_10006detail6reduce18DeviceReduceKernelINS2_10policy_hubIijN4cuda3std3__44plusIiEEE10Policy1000EPijS9_iNS7_10__identityEEEvT0_PT3_T1_NS0_13GridEvenShareISH_EET2_T4_E12temp_storage+24];
	add.s32 	%r553, %r551, %r552;
	ld.shared.u32 	%r554, [_ZZN3cub18CUB_300001_SM_10006detail6reduce18DeviceReduceKernelINS2_10policy_hubIijN4cuda3std3__44plusIiEEE10Policy1000EPijS9_iNS7_10__identityEEEvT0_PT3_T1_NS0_13GridEvenShareISH_EET2_T4_E12temp_storage+28];
	add.s32 	%r555, %r553, %r554;
	ld.shared.u32 	%r556, [_ZZN3cub18CUB_300001_SM_10006detail6reduce18DeviceReduceKernelINS2_10policy_hubIijN4cuda3std3__44plusIiEEE10Policy1000EPijS9_iNS7_10__identityEEEvT0_PT3_T1_NS0_13GridEvenShareISH_EET2_T4_E12temp_storage+32];
	add.s32 	%r557, %r555, %r556;
	ld.shared.u32 	%r558, [_ZZN3cub18CUB_300001_SM_10006detail6reduce18DeviceReduceKernelINS2_10policy_hubIijN4cuda3std3__44plusIiEEE10Policy1000EPijS9_iNS7_10__identityEEEvT0_PT3_T1_NS0_13GridEvenShareISH_EET2_T4_E12temp_storage+36];
	add.s32 	%r751, %r557, %r558;
	bra.uni 	$L__BB68_71;
$L__BB68_36:
	sub.s32 	%r81, %r1, %r5;
	setp.gt.u32 	%p2, %r81, 4095;
	@%p2 bra 	$L__BB68_55;
	mov.u32 	%r82, %tid.x;
	setp.ge.u32 	%p19, %r82, %r81;
	mov.b32 	%r734, 0;
	mov.u32 	%r728, %r82;
	@%p19 bra 	$L__BB68_39;
	add.s32 	%r293, %r5, %r82;
	mul.wide.u32 	%rd49, %r293, 4;
	add.s64 	%rd48, %rd1, %rd49;
	// begin inline asm
	ld.global.nc.u32 %r734, [%rd48];
	// end inline asm
	add.s32 	%r728, %r82, 256;
$L__BB68_39:
	setp.ge.u32 	%p20, %r728, %r81;
	@%p20 bra 	$L__BB68_46;
	not.b32 	%r295, %r728;
	add.s32 	%r87, %r1, %r295;
	and.b32  	%r296, %r87, 768;
	setp.eq.s32 	%p21, %r296, 768;
	@%p21 bra 	$L__BB68_43;
	add.s32 	%r725, %r728, %r5;
	shr.u32 	%r297, %r87, 8;
	add.s32 	%r298, %r297, 1;
	and.b32  	%r299, %r298, 3;
	neg.s32 	%r724, %r299;
$L__BB68_42:
	.pragma "nounroll";
	mul.wide.u32 	%rd51, %r725, 4;
	add.s64 	%rd50, %rd1, %rd51;
	// begin inline asm
	ld.global.nc.u32 %r300, [%rd50];
	// end inline asm
	add.s32 	%r734, %r300, %r734;
	add.s32 	%r728, %r728, 256;
	add.s32 	%r725, %r725, 256;
	add.s32 	%r724, %r724, 1;
	setp.ne.s32 	%p22, %r724, 0;
	@%p22 bra 	$L__BB68_42;
$L__BB68_43:
	sub.s32 	%r301, %r87, %r5;
	setp.lt.u32 	%p23, %r301, 768;
	@%p23 bra 	$L__BB68_46;
	add.s32 	%r732, %r728, 512;
	add.s32 	%r731, %r728, %r5;
$L__BB68_45:
	mul.wide.u32 	%rd56, %r731, 4;
	add.s64 	%rd52, %rd1, %rd56;
	// begin inline asm
	ld.global.nc.u32 %r302, [%rd52];
	// end inline asm
	add.s32 	%r306, %r302, %r734;
	add.s32 	%r307, %r731, 256;
	mul.wide.u32 	%rd57, %r307, 4;
	add.s64 	%rd53, %rd1, %rd57;
	// begin inline asm
	ld.global.nc.u32 %r303, [%rd53];
	// end inline asm
	add.s32 	%r308, %r303, %r306;
	add.s32 	%r309, %r731, 512;
	mul.wide.u32 	%rd58, %r309, 4;
	add.s64 	%rd54, %rd1, %rd58;
	// begin inline asm
	ld.global.nc.u32 %r304, [%rd54];
	// end inline asm
	add.s32 	%r310, %r304, %r308;
	add.s32 	%r311, %r731, 768;
	mul.wide.u32 	%rd59, %r311, 4;
	add.s64 	%rd55, %rd1, %rd59;
	// begin inline asm
	ld.global.nc.u32 %r305, [%rd55];
	// end inline asm
	add.s32 	%r734, %r305, %r310;
	add.s32 	%r107, %r732, 1024;
	add.s32 	%r312, %r732, 512;
	add.s32 	%r731, %r731, 1024;
	setp.lt.s32 	%p24, %r312, %r81;
	mov.u32 	%r732, %r107;
	@%p24 bra 	$L__BB68_45;
$L__BB68_46:
	setp.lt.u32 	%p25, %r81, 256;
	@%p25 bra 	$L__BB68_51;
	// begin inline asm
	mov.u32 %r376, %laneid;
	// end inline asm
	mov.b32 	%r379, 1;
	mov.b32 	%r400, 31;
	mov.b32 	%r401, -1;
	// begin inline asm
	shfl.sync.down.b32 %r377, %r734, %r379, %r400, %r401;
	// end inline asm
	setp.gt.s32 	%p41, %r376, 30;
	selp.b32 	%r402, 0, %r377, %p41;
	add.s32 	%r383, %r402, %r734;
	mov.b32 	%r384, 2;
	// begin inline asm
	shfl.sync.down.b32 %r382, %r383, %r384, %r400, %r401;
	// end inline asm
	setp.gt.s32 	%p42, %r376, 29;
	selp.b32 	%r403, 0, %r382, %p42;
	add.s32 	%r388, %r383, %r403;
	mov.b32 	%r389, 4;
	// begin inline asm
	shfl.sync.down.b32 %r387, %r388, %r389, %r400, %r401;
	// end inline asm
	setp.gt.s32 	%p43, %r376, 27;
	selp.b32 	%r404, 0, %r387, %p43;
	add.s32 	%r393, %r388, %r404;
	mov.b32 	%r394, 8;
	// begin inline asm
	shfl.sync.down.b32 %r392, %r393, %r394, %r400, %r401;
	// end inline asm
	setp.gt.s32 	%p44, %r376, 23;
	selp.b32 	%r405, 0, %r392, %p44;
	add.s32 	%r398, %r393, %r405;
	mov.b32 	%r399, 16;
	// begin inline asm
	shfl.sync.down.b32 %r397, %r398, %r399, %r400, %r401;
	// end inline asm
	setp.gt.s32 	%p45, %r376, 15;
	selp.b32 	%r406, 0, %r397, %p45;
	add.s32 	%r751, %r398, %r406;
	setp.ne.s32 	%p46, %r376, 0;
	@%p46 bra 	$L__BB68_49;
	shr.u32 	%r407, %r82, 3;
	and.b32  	%r408, %r407, 124;
	mov.u32 	%r409, _ZZN3cub18CUB_300001_SM_10006detail6reduce18DeviceReduceKernelINS2_10policy_hubIijN4cuda3std3__44plusIiEEE10Policy1000EPijS9_iNS7_10__identityEEEvT0_PT3_T1_NS0_13GridEvenShareISH_EET2_T4_E12temp_storage;
	add.s32 	%r410, %r409, %r408;
	st.shared.u32 	[%r410+8], %r751;
$L__BB68_49:
	bar.sync 	0;
	setp.ne.s32 	%p47, %r82, 0;
	@%p47 bra 	$L__BB68_71;
	ld.shared.u32 	%r411, [_ZZN3cub18CUB_300001_SM_10006detail6reduce18DeviceReduceKernelINS2_10policy_hubIijN4cuda3std3__44plusIiEEE10Policy1000EPijS9_iNS7_10__identityEEEvT0_PT3_T1_NS0_13GridEvenShareISH_EET2_T4_E12temp_storage+12];
	add.s32 	%r412, %r411, %r751;
	ld.shared.u32 	%r413, [_ZZN3cub18CUB_300001_SM_10006detail6reduce18DeviceReduceKernelINS2_10policy_hubIijN4cuda3std3__44plusIiEEE10Policy1000EPijS9_iNS7_10__identityEEEvT0_PT3_T1_NS0_13GridEvenShareISH_EET2_T4_E12temp_storage+16];
	add.s32 	%r414, %r412, %r413;
	ld.shared.u32 	%r415, [_ZZN3cub18CUB_300001_SM_10006detail6reduce18DeviceReduceKernelINS2_10policy_hubIijN4cuda3std3__44plusIiEEE10Policy1000EPijS9_iNS7_10__identityEEEvT0_PT3_T1_NS0_13GridEvenShareISH_EET2_T4_E12temp_storage+20];
	add.s32 	%r416, %r414, %r415;
	ld.shared.u32 	%r417, [_ZZN3cub18CUB_300001_SM_10006detail6reduce18DeviceReduceKernelINS2_10policy_hubIijN4cuda3std3__44plusIiEEE10Policy1000EPijS9_iNS7_10__identityEEEvT0_PT3_T1_NS0_13GridEvenShareISH_EET2_T4_E12temp_storage+24];
	add.s32 	%r418, %r416, %r417;
	ld.shared.u32 	%r419, [_ZZN3cub18CUB_300001_SM_10006detail6reduce18DeviceReduceKernelINS2_10policy_hubIijN4cuda3std3__44plusIiEEE10Policy1000EPijS9_iNS7_10__identityEEEvT0_PT3_T1_NS0_13GridEvenShareISH_EET2_T4_E12temp_storage+28];
	add.s32 	%r420, %r418, %r419;
	ld.shared.u32 	%r421, [_ZZN3cub18CUB_300001_SM_10006detail6reduce18DeviceReduceKernelINS2_10policy_hubIijN4cuda3std3__44plusIiEEE10Policy1000EPijS9_iNS7_10__identityEEEvT0_PT3_T1_NS0_13GridEvenShareISH_EET2_T4_E12temp_storage+32];
	add.s32 	%r422, %r420, %r421;
	ld.shared.u32 	%r423, [_ZZN3cub18CUB_300001_SM_10006detail6reduce18DeviceReduceKernelINS2_10policy_hubIijN4cuda3std3__44plusIiEEE10Policy1000EPijS9_iNS7_10__identityEEEvT0_PT3_T1_NS0_13GridEvenShareISH_EET2_T4_E12temp_storage+36];
	add.s32 	%r751, %r422, %r423;
	bra.uni 	$L__BB68_71;
$L__BB68_51:
	// begin inline asm
	mov.u32 %r313, %laneid;
	// end inline asm
	and.b32  	%r339, %r82, 992;
	add.s32 	%r340, %r339, 32;
	setp.gt.u32 	%p26, %r340, %r81;
	not.b32 	%r341, %r339;
	add.s32 	%r342, %r81, %r341;
	selp.b32 	%r337, %r342, 31, %p26;
	mov.b32 	%r316, 1;
	mov.b32 	%r338, -1;
	// begin inline asm
	shfl.sync.down.b32 %r314, %r734, %r316, %r337, %r338;
	// end inline asm
	setp.lt.s32 	%p27, %r313, %r337;
	selp.b32 	%r343, %r314, 0, %p27;
	add.s32 	%r320, %r343, %r734;
	mov.b32 	%r321, 2;
	// begin inline asm
	shfl.sync.down.b32 %r319, %r320, %r321, %r337, %r338;
	// end inline asm
	add.s32 	%r344, %r313, 2;
	setp.gt.s32 	%p28, %r344, %r337;
	selp.b32 	%r345, 0, %r319, %p28;
	add.s32 	%r325, %r320, %r345;
	mov.b32 	%r326, 4;
	// begin inline asm
	shfl.sync.down.b32 %r324, %r325, %r326, %r337, %r338;
	// end inline asm
	add.s32 	%r346, %r313, 4;
	setp.gt.s32 	%p29, %r346, %r337;
	selp.b32 	%r347, 0, %r324, %p29;
	add.s32 	%r330, %r325, %r347;
	mov.b32 	%r331, 8;
	// begin inline asm
	shfl.sync.down.b32 %r329, %r330, %r331, %r337, %r338;
	// end inline asm
	add.s32 	%r348, %r313, 8;
	setp.gt.s32 	%p30, %r348, %r337;
	selp.b32 	%r349, 0, %r329, %p30;
	add.s32 	%r335, %r330, %r349;
	mov.b32 	%r336, 16;
	// begin inline asm
	shfl.sync.down.b32 %r334, %r335, %r336, %r337, %r338;
	// end inline asm
	add.s32 	%r350, %r313, 16;
	setp.gt.s32 	%p31, %r350, %r337;
	selp.b32 	%r351, 0, %r334, %p31;
	add.s32 	%r751, %r335, %r351;
	setp.ne.s32 	%p32, %r313, 0;
	@%p32 bra 	$L__BB68_53;
	shr.u32 	%r352, %r82, 3;
	and.b32  	%r353, %r352, 124;
	mov.u32 	%r354, _ZZN3cub18CUB_300001_SM_10006detail6reduce18DeviceReduceKernelINS2_10policy_hubIijN4cuda3std3__44plusIiEEE10Policy1000EPijS9_iNS7_10__identityEEEvT0_PT3_T1_NS0_13GridEvenShareISH_EET2_T4_E12temp_storage;
	add.s32 	%r355, %r354, %r353;
	st.shared.u32 	[%r355+8], %r751;
$L__BB68_53:
	bar.sync 	0;
	setp.ne.s32 	%p33, %r82, 0;
	@%p33 bra 	$L__BB68_71;
	setp.gt.u32 	%p34, %r81, 32;
	ld.shared.u32 	%r356, [_ZZN3cub18CUB_300001_SM_10006detail6reduce18DeviceReduceKernelINS2_10policy_hubIijN4cuda3std3__44plusIiEEE10Policy1000EPijS9_iNS7_10__identityEEEvT0_PT3_T1_NS0_13GridEvenShareISH_EET2_T4_E12temp_storage+12];
	selp.b32 	%r357, %r356, 0, %p34;
	add.s32 	%r358, %r357, %r751;
	setp.gt.u32 	%p35, %r81, 64;
	ld.shared.u32 	%r359, [_ZZN3cub18CUB_300001_SM_10006detail6reduce18DeviceReduceKernelINS2_10policy_hubIijN4cuda3std3__44plusIiEEE10Policy1000EPijS9_iNS7_10__identityEEEvT0_PT3_T1_NS0_13GridEvenShareISH_EET2_T4_E12temp_storage+16];
	selp.b32 	%r360, %r359, 0, %p35;
	add.s32 	%r361, %r358, %r360;
	setp.gt.u32 	%p36, %r81, 96;
	ld.shared.u32 	%r362, [_ZZN3cub18CUB_300001_SM_10006detail6reduce18DeviceReduceKernelINS2_10policy_hubIijN4cuda3std3__44plusIiEEE10Policy1000EPijS9_iNS7_10__identityEEEvT0_PT3_T1_NS0_13GridEvenShareISH_EET2_T4_E12temp_storage+20];
	selp.b32 	%r363, %r362, 0, %p36;
	add.s32 	%r364, %r361, %r363;
	setp.gt.u32 	%p37, %r81, 128;
	ld.shared.u32 	%r365, [_ZZN3cub18CUB_300001_SM_10006detail6reduce18DeviceReduceKernelINS2_10policy_hubIijN4cuda3std3__44plusIiEEE10Policy1000EPijS9_iNS7_10__identityEEEvT0_PT3_T1_NS0_13GridEvenShareISH_EET2_T4_E12temp_storage+24];
	selp.b32 	%r366, %r365, 0, %p37;
	add.s32 	%r367, %r364, %r366;
	setp.gt.u32 	%p38, %r81, 160;
	ld.shared.u32 	%r368, [_ZZN3cub18CUB_300001_SM_10006detail6reduce18DeviceReduceKernelINS2_10policy_hubIijN4cuda3std3__44plusIiEEE10Policy1000EPijS9_iNS7_10__identityEEEvT0_PT3_T1_NS0_13GridEvenShareISH_EET2_T4_E12temp_storage+28];
	selp.b32 	%r369, %r368, 0, %p38;
	add.s32 	%r370, %r367, %r369;
	setp.gt.u32 	%p39, %r81, 192;
	ld.shared.u32 	%r371, [_ZZN3cub18CUB_300001_SM_10006detail6reduce18DeviceReduceKernelINS2_10policy_hubIijN4cuda3std3__44plusIiEEE10Policy1000EPijS9_iNS7_10__identityEEEvT0_PT3_T1_NS0_13GridEvenShareISH_EET2_T4_E12temp_storage+32];
	selp.b32 	%r372, %r371, 0, %p39;
	add.s32 	%r373, %r370, %r372;
	setp.gt.u32 	%p40, %r81, 224;
	ld.shared.u32 	%r374, [_ZZN3cub18CUB_300001_SM_10006detail6reduce18DeviceReduceKernelINS2_10policy_hubIijN4cuda3std3__44plusIiEEE10Policy1000EPijS9_iNS7_10__identityEEEvT0_PT3_T1_NS0_13GridEvenShareISH_EET2_T4_E12temp_storage+36];
	selp.b32 	%r375, %r374, 0, %p40;
	add.s32 	%r751, %r373, %r375;
	bra.uni 	$L__BB68_71;
$L__BB68_55:
	mov.u32 	%r114, %tid.x;
	add.s32 	%r172, %r114, %r5;
	mul.wide.u32 	%rd20, %r172, 4;
	add.s64 	%rd4, %rd1, %rd20;
	// begin inline asm
	ld.global.nc.u32 %r156, [%rd4];
	// end inline asm
	add.s64 	%rd5, %rd4, 1024;
	// begin inline asm
	ld.global.nc.u32 %r157, [%rd5];
	// end inline asm
	add.s64 	%rd6, %rd4, 2048;
	// begin inline asm
	ld.global.nc.u32 %r158, [%rd6];
	// end inline asm
	add.s64 	%rd7, %rd4, 3072;
	// begin inline asm
	ld.global.nc.u32 %r159, [%rd7];
	// end inline asm
	add.s64 	%rd8, %rd4, 4096;
	// begin inline asm
	ld.global.nc.u32 %r160, [%rd8];
	// end inline asm
	add.s64 	%rd9, %rd4, 5120;
	// begin inline asm
	ld.global.nc.u32 %r161, [%rd9];
	// end inline asm
	add.s64 	%rd10, %rd4, 6144;
	// begin inline asm
	ld.global.nc.u32 %r162, [%rd10];
	// end inline asm
	add.s64 	%rd11, %rd4, 7168;
	// begin inline asm
	ld.global.nc.u32 %r163, [%rd11];
	// end inline asm
	add.s64 	%rd12, %rd4, 8192;
	// begin inline asm
	ld.global.nc.u32 %r164, [%rd12];
	// end inline asm
	add.s64 	%rd13, %rd4, 9216;
	// begin inline asm
	ld.global.nc.u32 %r165, [%rd13];
	// end inline asm
	add.s64 	%rd14, %rd4, 10240;
	// begin inline asm
	ld.global.nc.u32 %r166, [%rd14];
	// end inline asm
	add.s64 	%rd15, %rd4, 11264;
	// begin inline asm
	ld.global.nc.u32 %r167, [%rd15];
	// end inline asm
	add.s64 	%rd16, %rd4, 12288;
	// begin inline asm
	ld.global.nc.u32 %r168, [%rd16];
	// end inline asm
	add.s64 	%rd17, %rd4, 13312;
	// begin inline asm
	ld.global.nc.u32 %r169, [%rd17];
	// end inline asm
	add.s64 	%rd18, %rd4, 14336;
	// begin inline asm
	ld.global.nc.u32 %r170, [%rd18];
	// end inline asm
	add.s64 	%rd19, %rd4, 15360;
	// begin inline asm
	ld.global.nc.u32 %r171, [%rd19];
	// end inline asm
	add.s32 	%r173, %r157, %r156;
	add.s32 	%r174, %r158, %r173;
	add.s32 	%r175, %r159, %r174;
	add.s32 	%r176, %r160, %r175;
	add.s32 	%r177, %r161, %r176;
	add.s32 	%r178, %r162, %r177;
	add.s32 	%r179, %r163, %r178;
	add.s32 	%r180, %r164, %r179;
	add.s32 	%r181, %r165, %r180;
	add.s32 	%r182, %r166, %r181;
	add.s32 	%r183, %r167, %r182;
	add.s32 	%r184, %r168, %r183;
	add.s32 	%r185, %r169, %r184;
	add.s32 	%r186, %r170, %r185;
	add.s32 	%r750, %r171, %r186;
	setp.lt.u32 	%p3, %r81, %r4;
	@%p3 bra 	$L__BB68_67;
	add.s32 	%r116, %r4, %r5;
	add.s32 	%r736, %r116, 256;
	add.s32 	%r735, %r116, %r114;
	mov.b32 	%r737, 0;
$L__BB68_57:
	add.s32 	%r5, %r5, %r4;
	add.s32 	%r188, %r1, -4096;
	setp.gt.u32 	%p4, %r5, %r188;
	@%p4 bra 	$L__BB68_59;
	add.s32 	%r205, %r114, %r5;
	mul.wide.u32 	%rd37, %r205, 4;
	add.s64 	%rd21, %rd1, %rd37;
	// begin inline asm
	ld.global.nc.u32 %r189, [%rd21];
	// end inline asm
	add.s64 	%rd22, %rd21, 1024;
	// begin inline asm
	ld.global.nc.u32 %r190, [%rd22];
	// end inline asm
	add.s64 	%rd23, %rd21, 2048;
	// begin inline asm
	ld.global.nc.u32 %r191, [%rd23];
	// end inline asm
	add.s64 	%rd24, %rd21, 3072;
	// begin inline asm
	ld.global.nc.u32 %r192, [%rd24];
	// end inline asm
	add.s64 	%rd25, %rd21, 4096;
	// begin inline asm
	ld.global.nc.u32 %r193, [%rd25];
	// end inline asm
	add.s64 	%rd26, %rd21, 5120;
	// begin inline asm
	ld.global.nc.u32 %r194, [%rd26];
	// end inline asm
	add.s64 	%rd27, %rd21, 6144;
	// begin inline asm
	ld.global.nc.u32 %r195, [%rd27];
	// end inline asm
	add.s64 	%rd28, %rd21, 7168;
	// begin inline asm
	ld.global.nc.u32 %r196, [%rd28];
	// end inline asm
	add.s64 	%rd29, %rd21, 8192;
	// begin inline asm
	ld.global.nc.u32 %r197, [%rd29];
	// end inline asm
	add.s64 	%rd30, %rd21, 9216;
	// begin inline asm
	ld.global.nc.u32 %r198, [%rd30];
	// end inline asm
	add.s64 	%rd31, %rd21, 10240;
	// begin inline asm
	ld.global.nc.u32 %r199, [%rd31];
	// end inline asm
	add.s64 	%rd32, %rd21, 11264;
	// begin inline asm
	ld.global.nc.u32 %r200, [%rd32];
	// end inline asm
	add.s64 	%rd33, %rd21, 12288;
	// begin inline asm
	ld.global.nc.u32 %r201, [%rd33];
	// end inline asm
	add.s64 	%rd34, %rd21, 13312;
	// begin inline asm
	ld.global.nc.u32 %r202, [%rd34];
	// end inline asm
	add.s64 	%rd35, %rd21, 14336;
	// begin inline asm
	ld.global.nc.u32 %r203, [%rd35];
	// end inline asm
	add.s64 	%rd36, %rd21, 15360;
	// begin inline asm
	ld.global.nc.u32 %r204, [%rd36];
	// end inline asm
	add.s32 	%r206, %r189, %r750;
	add.s32 	%r207, %r190, %r206;
	add.s32 	%r208, %r191, %r207;
	add.s32 	%r209, %r192, %r208;
	add.s32 	%r210, %r193, %r209;
	add.s32 	%r211, %r194, %r210;
	add.s32 	%r212, %r195, %r211;
	add.s32 	%r213, %r196, %r212;
	add.s32 	%r214, %r197, %r213;
	add.s32 	%r215, %r198, %r214;
	add.s32 	%r216, %r199, %r215;
	add.s32 	%r217, %r200, %r216;
	add.s32 	%r218, %r201, %r217;
	add.s32 	%r219, %r202, %r218;
	add.s32 	%r220, %r203, %r219;
	add.s32 	%r750, %r204, %r220;
	sub.s32 	%r221, %r1, %r5;
	setp.lt.u32 	%p5, %r221, %r4;
	add.s32 	%r737, %r737, 1;
	add.s32 	%r736, %r736, %r4;
	add.s32 	%r735, %r735, %r4;
	@%p5 bra 	$L__BB68_67;
	bra.uni 	$L__BB68_57;
$L__BB68_59:
	setp.le.u32 	%p6, %r1, %r5;
	@%p6 bra 	$L__BB68_67;
	sub.s32 	%r129, %r1, %r5;
	setp.ge.s32 	%p7, %r114, %r129;
	@%p7 bra 	$L__BB68_67;
	not.b32 	%r223, %r114;
	add.s32 	%r224, %r1, %r223;
	sub.s32 	%r225, %r224, %r116;
	mul.lo.s32 	%r226, %r2, %r737;
	shl.b32 	%r227, %r226, 12;
	sub.s32 	%r130, %r225, %r227;
	shr.u32 	%r228, %r224, 8;
	add.s32 	%r131, %r228, 1;
	and.b32  	%r229, %r224, 768;
	setp.eq.s32 	%p8, %r229, 768;
	mov.u32 	%r744, %r114;
	@%p8 bra 	$L__BB68_64;
	and.b32  	%r230, %r131, 3;
	neg.s32 	%r740, %r230;
	mov.u32 	%r744, %r114;
$L__BB68_63:
	.pragma "nounroll";
	mul.wide.u32 	%rd39, %r735, 4;
	add.s64 	%rd38, %rd1, %rd39;
	// begin inline asm
	ld.global.nc.u32 %r231, [%rd38];
	// end inline asm
	add.s32 	%r750, %r231, %r750;
	add.s32 	%r744, %r744, 256;
	add.s32 	%r735, %r735, 256;
	add.s32 	%r740, %r740, 1;
	setp.ne.s32 	%p9, %r740, 0;
	@%p9 bra 	$L__BB68_63;
$L__BB68_64:
	setp.lt.u32 	%p10, %r130, 768;
	@%p10 bra 	$L__BB68_67;
	add.s32 	%r748, %r744, 512;
	add.s32 	%r747, %r744, %r736;
$L__BB68_66:
	add.s32 	%r236, %r747, -256;
	mul.wide.u32 	%rd44, %r236, 4;
	add.s64 	%rd40, %rd1, %rd44;
	// begin inline asm
	ld.global.nc.u32 %r232, [%rd40];
	// end inline asm
	add.s32 	%r237, %r232, %r750;
	mul.wide.u32 	%rd45, %r747, 4;
	add.s64 	%rd41, %rd1, %rd45;
	// begin inline asm
	ld.global.nc.u32 %r233, [%rd41];
	// end inline asm
	add.s32 	%r238, %r233, %r237;
	add.s32 	%r239, %r747, 256;
	mul.wide.u32 	%rd46, %r239, 4;
	add.s64 	%rd42, %rd1, %rd46;
	// begin inline asm
	ld.global.nc.u32 %r234, [%rd42];
	// end inline asm
	add.s32 	%r240, %r234, %r238;
	add.s32 	%r241, %r747, 512;
	mul.wide.u32 	%rd47, %r241, 4;
	add.s64 	%rd43, %rd1, %rd47;
	// begin inline asm
	ld.global.nc.u32 %r235, [%rd43];
	// end inline asm
	add.s32 	%r750, %r235, %r240;
	add.s32 	%r150, %r748, 1024;
	add.s32 	%r242, %r748, 512;
	add.s32 	%r747, %r747, 1024;
	setp.lt.s32 	%p11, %r242, %r129;
	mov.u32 	%r748, %r150;
	@%p11 bra 	$L__BB68_66;
$L__BB68_67:
	// begin inline asm
	mov.u32 %r243, %laneid;
	// end inline asm
	mov.b32 	%r246, 1;
	mov.b32 	%r267, 31;
	mov.b32 	%r268, -1;
	// begin inline asm
	shfl.sync.down.b32 %r244, %r750, %r246, %r267, %r268;
	// end inline asm
	setp.gt.s32 	%p12, %r243, 30;
	selp.b32 	%r269, 0, %r244, %p12;
	add.s32 	%r250, %r269, %r750;
	mov.b32 	%r251, 2;
	// begin inline asm
	shfl.sync.down.b32 %r249, %r250, %r251, %r267, %r268;
	// end inline asm
	setp.gt.s32 	%p13, %r243, 29;
	selp.b32 	%r270, 0, %r249, %p13;
	add.s32 	%r255, %r250, %r270;
	mov.b32 	%r256, 4;
	// begin inline asm
	shfl.sync.down.b32 %r254, %r255, %r256, %r267, %r268;
	// end inline asm
	setp.gt.s32 	%p14, %r243, 27;
	selp.b32 	%r271, 0, %r254, %p14;
	add.s32 	%r260, %r255, %r271;
	mov.b32 	%r261, 8;
	// begin inline asm
	shfl.sync.down.b32 %r259, %r260, %r261, %r267, %r268;
	// end inline asm
	setp.gt.s32 	%p15, %r243, 23;
	selp.b32 	%r272, 0, %r259, %p15;
	add.s32 	%r265, %r260, %r272;
	mov.b32 	%r266, 16;
	// begin inline asm
	shfl.sync.down.b32 %r264, %r265, %r266, %r267, %r268;
	// end inline asm
	setp.gt.s32 	%p16, %r243, 15;
	selp.b32 	%r273, 0, %r264, %p16;
	add.s32 	%r751, %r265, %r273;
	setp.ne.s32 	%p17, %r243, 0;
	@%p17 bra 	$L__BB68_69;
	shr.u32 	%r274, %r114, 3;
	and.b32  	%r275, %r274, 124;
	mov.u32 	%r276, _ZZN3cub18CUB_300001_SM_10006detail6reduce18DeviceReduceKernelINS2_10policy_hubIijN4cuda3std3__44plusIiEEE10Policy1000EPijS9_iNS7_10__identityEEEvT0_PT3_T1_NS0_13GridEvenShareISH_EET2_T4_E12temp_storage;
	add.s32 	%r277, %r276, %r275;
	st.shared.u32 	[%r277+8], %r751;
$L__BB68_69:
	bar.sync 	0;
	setp.ne.s32 	%p18, %r114, 0;
	@%p18 bra 	$L__BB68_71;
	ld.shared.u32 	%r278, [_ZZN3cub18CUB_300001_SM_10006detail6reduce18DeviceReduceKernelINS2_10policy_hubIijN4cuda3std3__44plusIiEEE10Policy1000EPijS9_iNS7_10__identityEEEvT0_PT3_T1_NS0_13GridEvenShareISH_EET2_T4_E12temp_storage+12];
	add.s32 	%r279, %r278, %r751;
	ld.shared.u32 	%r280, [_ZZN3cub18CUB_300001_SM_10006detail6reduce18DeviceReduceKernelINS2_10policy_hubIijN4cuda3std3__44plusIiEEE10Policy1000EPijS9_iNS7_10__identityEEEvT0_PT3_T1_NS0_13GridEvenShareISH_EET2_T4_E12temp_storage+16];
	add.s32 	%r281, %r279, %r280;
	ld.shared.u32 	%r282, [_ZZN3cub18CUB_300001_SM_10006detail6reduce18DeviceReduceKernelINS2_10policy_hubIijN4cuda3std3__44plusIiEEE10Policy1000EPijS9_iNS7_10__identityEEEvT0_PT3_T1_NS0_13GridEvenShareISH_EET2_T4_E12temp_storage+20];
	add.s32 	%r283, %r281, %r282;
	ld.shared.u32 	%r284, [_ZZN3cub18CUB_300001_SM_10006detail6reduce18DeviceReduceKernelINS2_10policy_hubIijN4cuda3std3__44plusIiEEE10Policy1000EPijS9_iNS7_10__identityEEEvT0_PT3_T1_NS0_13GridEvenShareISH_EET2_T4_E12temp_storage+24];
	add.s32 	%r285, %r283, %r284;
	ld.shared.u32 	%r286, [_ZZN3cub18CUB_300001_SM_10006detail6reduce18DeviceReduceKernelINS2_10policy_hubIijN4cuda3std3__44plusIiEEE10Policy1000EPijS9_iNS7_10__identityEEEvT0_PT3_T1_NS0_13GridEvenShareISH_EET2_T4_E12temp_storage+28];
	add.s32 	%r287, %r285, %r286;
	ld.shared.u32 	%r288, [_ZZN3cub18CUB_300001_SM_10006detail6reduce18DeviceReduceKernelINS2_10policy_hubIijN4cuda3std3__44plusIiEEE10Policy1000EPijS9_iNS7_10__identityEEEvT0_PT3_T1_NS0_13GridEvenShareISH_EET2_T4_E12temp_storage+32];
	add.s32 	%r289, %r287, %r288;
	ld.shared.u32 	%r290, [_ZZN3cub18CUB_300001_SM_10006detail6reduce18DeviceReduceKernelINS2_10policy_hubIijN4cuda3std3__44plusIiEEE10Policy1000EPijS9_iNS7_10__identityEEEvT0_PT3_T1_NS0_13GridEvenShareISH_EET2_T4_E12temp_storage+36];
	add.s32 	%r751, %r289, %r290;
$L__BB68_71:
	mov.u32 	%r692, %tid.x;
	setp.ne.s32 	%p94, %r692, 0;
	@%p94 bra 	$L__BB68_73;
	ld.param.u64 	%rd111, [_ZN3cub18CUB_300001_SM_10006detail6reduce18DeviceReduceKernelINS2_10policy_hubIijN4cuda3std3__44plusIiEEE10Policy1000EPijS9_iNS7_10__identityEEEvT0_PT3_T1_NS0_13GridEvenShareISH_EET2_T4__param_1];
	cvta.to.global.u64 	%rd108, %rd111;
	mul.wide.u32 	%rd109, %r3, 4;
	add.s64 	%rd110, %rd108, %rd109;
	st.global.u32 	[%rd110], %r751;
$L__BB68_73:
	ret;

}
	// .globl	_ZN3cub18CUB_300001_SM_10006detail6reduce28DeviceReduceSingleTileKernelINS2_10policy_hubIijN4cuda3std3__44plusIiEEE10Policy1000EPiSC_iS9_iiNS7_10__identityEEEvT0_T1_T2_T3_T4_T6_
.visible .entry _ZN3cub18CUB_300001_SM_10006detail6reduce28DeviceReduceSingleTileKernelINS2_10policy_hubIijN4cuda3std3__44plusIiEEE10Policy1000EPiSC_iS9_iiNS7_10__identityEEEvT0_T1_T2_T3_T4_T6_(
	.param .u64 .ptr .align 1 _ZN3cub18CUB_300001_SM_10006detail6reduce28DeviceReduceSingleTileKernelINS2_10policy_hubIijN4cuda3std3__44plusIiEEE10Policy1000EPiSC_iS9_iiNS7_10__identityEEEvT0_T1_T2_T3_T4_T6__param_0,
	.param .u64 .ptr .align 1 _ZN3cub18CUB_300001_SM_10006detail6reduce28DeviceReduceSingleTileKernelINS2_10policy_hubIijN4cuda3std3__44plusIiEEE10Policy1000EPiSC_iS9_iiNS7_10__identityEEEvT0_T1_T2_T3_T4_T6__param_1,
	.param .u32 _ZN3cub18CUB_300001_SM_10006detail6reduce28DeviceReduceSingleTileKernelINS2_10policy_hubIijN4cuda3std3__44plusIiEEE10Policy1000EPiSC_iS9_iiNS7_10__identityEEEvT0_T1_T2_T3_T4_T6__param_2,
	.param .align 1 .b8 _ZN3cub18CUB_300001_SM_10006detail6reduce28DeviceReduceSingleTileKernelINS2_10policy_hubIijN4cuda3std3__44plusIiEEE10Policy1000EPiSC_iS9_iiNS7_10__identityEEEvT0_T1_T2_T3_T4_T6__param_3[1],
	.param .u32 _ZN3cub18CUB_300001_SM_10006detail6reduce28DeviceReduceSingleTileKernelINS2_10policy_hubIijN4cuda3std3__44plusIiEEE10Policy1000EPiSC_iS9_iiNS7_10__identityEEEvT0_T1_T2_T3_T4_T6__param_4,
	.param .align 1 .b8 _ZN3cub18CUB_300001_SM_10006detail6reduce28DeviceReduceSingleTileKernelINS2_10policy_hubIijN4cuda3std3__44plusIiEEE10Policy1000EPiSC_iS9_iiNS7_10__identityEEEvT0_T1_T2_T3_T4_T6__param_5[1]
)
.maxntid 256
.minnctapersm 1
{
	.reg .pred 	%p<97>;
	.reg .b32 	%r<687>;
	.reg .b64 	%rd<125>;
	// demoted variable
	.shared .align 4 .b8 _ZZN3cub18CUB_300001_SM_10006detail6reduce28DeviceReduceSingleTileKernelINS2_10policy_hubIijN4cuda3std3__44plusIiEEE10Policy1000EPiSC_iS9_iiNS7_10__identityEEEvT0_T1_T2_T3_T4_T6_E12temp_storage[44];
	ld.param.u64 	%rd16, [_ZN3cub18CUB_300001_SM_10006detail6reduce28DeviceReduceSingleTileKernelINS2_10policy_hubIijN4cuda3std3__44plusIiEEE10Policy1000EPiSC_iS9_iiNS7_10__identityEEEvT0_T1_T2_T3_T4_T6__param_0];
	ld.param.u64 	%rd17, [_ZN3cub18CUB_300001_SM_10006detail6reduce28DeviceReduceSingleTileKernelINS2_10policy_hubIijN4cuda3std3__44plusIiEEE10Policy1000EPiSC_iS9_iiNS7_10__identityEEEvT0_T1_T2_T3_T4_T6__param_1];
	ld.param.u32 	%r120, [_ZN3cub18CUB_300001_SM_10006detail6reduce28DeviceReduceSingleTileKernelINS2_10policy_hubIijN4cuda3std3__44plusIiEEE10Policy1000EPiSC_iS9_iiNS7_10__identityEEEvT0_T1_T2_T3_T4_T6__param_2];
	ld.param.u32 	%r121, [_ZN3cub18CUB_300001_SM_10006detail6reduce28DeviceReduceSingleTileKernelINS2_10policy_hubIijN4cuda3std3__44plusIiEEE10Policy1000EPiSC_iS9_iiNS7_10__identityEEEvT0_T1_T2_T3_T4_T6__param_4];
	cvta.to.global.u64 	%rd1, %rd17;
	setp.ne.s32 	%p1, %r120, 0;
	@%p1 bra 	$L__BB69_3;
	mov.u32 	%r633, %tid.x;
	setp.ne.s32 	%p96, %r633, 0;
	@%p96 bra 	$L__BB69_74;
	st.global.u32 	[%rd1], %r121;
	bra.uni 	$L__BB69_74;
$L__BB69_3:
	and.b64  	%rd18, %rd16, 15;
	setp.ne.s64 	%p2, %rd18, 0;
	@%p2 bra 	$L__BB69_38;
	setp.gt.s32 	%p49, %r120, 4095;
	@%p49 bra 	$L__BB69_22;
	mov.u32 	%r1, %tid.x;
	setp.ge.s32 	%p66, %r1, %r120;
	mov.b32 	%r644, 0;
	mov.u32 	%r639, %r1;
	@%p66 bra 	$L__BB69_7;
	mul.wide.u32 	%rd113, %r1, 4;
	add.s64 	%rd112, %rd16, %rd113;
	// begin inline asm
	ld.global.nc.u32 %r644, [%rd112];
	// end inline asm
	add.s32 	%r639, %r1, 256;
$L__BB69_7:
	setp.ge.s32 	%p67, %r639, %r120;
	@%p67 bra 	$L__BB69_13;
	not.b32 	%r507, %r639;
	add.s32 	%r6, %r120, %r507;
	and.b32  	%r508, %r6, 768;
	setp.eq.s32 	%p68, %r508, 768;
	@%p68 bra 	$L__BB69_11;
	mul.wide.u32 	%rd114, %r639, 4;
	add.s64 	%rd121, %rd16, %rd114;
	shr.u32 	%r509, %r6, 8;
	add.s32 	%r510, %r509, 1;
	and.b32  	%r511, %r510, 3;
	neg.s32 	%r636, %r511;
$L__BB69_10:
	.pragma "nounroll";
	// begin inline asm
	ld.global.nc.u32 %r512, [%rd121];
	// end inline asm
	add.s32 	%r644, %r512, %r644;
	add.s32 	%r639, %r639, 256;
	add.s64 	%rd121, %rd121, 1024;
	add.s32 	%r636, %r636, 1;
	setp.ne.s32 	%p69, %r636, 0;
	@%p69 bra 	$L__BB69_10;
$L__BB69_11:
	setp.lt.u32 	%p70, %r6, 768;
	@%p70 bra 	$L__BB69_13;
$L__BB69_12:
	mul.wide.s32 	%rd120, %r639, 4;
	add.s64 	%rd116, %rd16, %rd120;
	// begin inline asm
	ld.global.nc.u32 %r513, [%rd116];
	// end inline asm
	add.s32 	%r517, %r513, %r644;
	add.s64 	%rd117, %rd116, 1024;
	// begin inline asm
	ld.global.nc.u32 %r514, [%rd117];
	// end inline asm
	add.s32 	%r518, %r514, %r517;
	add.s64 	%rd118, %rd116, 2048;
	// begin inline asm
	ld.global.nc.u32 %r515, [%rd118];
	// end inline asm
	add.s32 	%r519, %r515, %r518;
	add.s64 	%rd119, %rd116, 3072;
	// begin inline asm
	ld.global.nc.u32 %r516, [%rd119];
	// end inline asm
	add.s32 	%r644, %r516, %r519;
	add.s32 	%r639, %r639, 1024;
	setp.lt.s32 	%p71, %r639, %r120;
	@%p71 bra 	$L__BB69_12;
$L__BB69_13:
	setp.lt.s32 	%p72, %r120, 256;
	@%p72 bra 	$L__BB69_18;
	// begin inline asm
	mov.u32 %r583, %laneid;
	// end inline asm
	mov.b32 	%r586, 1;
	mov.b32 	%r607, 31;
	mov.b32 	%r608, -1;
	// begin inline asm
	shfl.sync.down.b32 %r584, %r644, %r586, %r607, %r608;
	// end inline asm
	setp.gt.s32 	%p88, %r583, 30;
	selp.b32 	%r609, 0, %r584, %p88;
	add.s32 	%r590, %r609, %r644;
	mov.b32 	%r591, 2;
	// begin inline asm
	shfl.sync.down.b32 %r589, %r590, %r591, %r607, %r608;
	// end inline asm
	setp.gt.s32 	%p89, %r583, 29;
	selp.b32 	%r610, 0, %r589, %p89;
	add.s32 	%r595, %r590, %r610;
	mov.b32 	%r596, 4;
	// begin inline asm
	shfl.sync.down.b32 %r594, %r595, %r596, %r607, %r608;
	// end inline asm
	setp.gt.s32 	%p90, %r583, 27;
	selp.b32 	%r611, 0, %r594, %p90;
	add.s32 	%r600, %r595, %r611;
	mov.b32 	%r601, 8;
	// begin inline asm
	shfl.sync.down.b32 %r599, %r600, %r601, %r607, %r608;
	// end inline asm
	setp.gt.s32 	%p91, %r583, 23;
	selp.b32 	%r612, 0, %r599, %p91;
	add.s32 	%r605, %r600, %r612;
	mov.b32 	%r606, 16;
	// begin inline asm
	shfl.sync.down.b32 %r604, %r605, %r606, %r607, %r608;
	// end inline asm
	setp.gt.s32 	%p92, %r583, 15;
	selp.b32 	%r613, 0, %r604, %p92;
	add.s32 	%r686, %r605, %r613;
	setp.ne.s32 	%p93, %r583, 0;
	@%p93 bra 	$L__BB69_16;
	shr.u32 	%r614, %r1, 3;
	and.b32  	%r615, %r614, 124;
	mov.u32 	%r616, _ZZN3cub18CUB_300001_SM_10006detail6reduce28DeviceReduceSingleTileKernelINS2_10policy_hubIijN4cuda3std3__44plusIiEEE10Policy1000EPiSC_iS9_iiNS7_10__identityEEEvT0_T1_T2_T3_T4_T6_E12temp_storage;
	add.s32 	%r617, %r616, %r615;
	st.shared.u32 	[%r617+8], %r686;
$L__BB69_16:
	bar.sync 	0;
	setp.ne.s32 	%p94, %r1, 0;
	@%p94 bra 	$L__BB69_72;
	ld.shared.u32 	%r618, [_ZZN3cub18CUB_300001_SM_10006detail6reduce28DeviceReduceSingleTileKernelINS2_10policy_hubIijN4cuda3std3__44plusIiEEE10Policy1000EPiSC_iS9_iiNS7_10__identityEEEvT0_T1_T2_T3_T4_T6_E12temp_storage+12];
	add.s32 	%r619, %r618, %r686;
	ld.shared.u32 	%r620, [_ZZN3cub18CUB_300001_SM_10006detail6reduce28DeviceReduceSingleTileKernelINS2_10policy_hubIijN4cuda3std3__44plusIiEEE10Policy1000EPiSC_iS9_iiNS7_10__identityEEEvT0_T1_T2_T3_T4_T6_E12temp_storage+16];
	add.s32 	%r621, %r619, %r620;
	ld.shared.u32 	%r622, [_ZZN3cub18CUB_300001_SM_10006detail6reduce28DeviceReduceSingleTileKernelINS2_10policy_hubIijN4cuda3std3__44plusIiEEE10Policy1000EPiSC_iS9_iiNS7_10__identityEEEvT0_T1_T2_T3_T4_T6_E12temp_storage+20];
	add.s32 	%r623, %r621, %r622;
	ld.shared.u32 	%r624, [_ZZN3cub18CUB_300001_SM_10006detail6reduce28DeviceReduceSingleTileKernelINS2_10policy_hubIijN4cuda3std3__44plusIiEEE10Policy1000EPiSC_iS9_iiNS7_10__identityEEEvT0_T1_T2_T3_T4_T6_E12temp_storage+24];
	add.s32 	%r625, %r623, %r624;
	ld.shared.u32 	%r626, [_ZZN3cub18CUB_300001_SM_10006detail6reduce28DeviceReduceSingleTileKernelINS2_10policy_hubIijN4cuda3std3__44plusIiEEE10Policy1000EPiSC_iS9_iiNS7_10__identityEEEvT0_T1_T2_T3_T4_T6_E12temp_storage+28];
	add.s32 	%r627, %r625, %r626;
	ld.shared.u32 	%r628, [_ZZN3cub18CUB_300001_SM_10006detail6reduce28DeviceReduceSingleTileKernelINS2_10policy_hubIijN4cuda3std3__44plusIiEEE10Policy1000EPiSC_iS9_iiNS7_10__identityEEEvT0_T1_T2_T3_T4_T6_E12temp_storage+32];
	add.s32 	%r629, %r627, %r628;
	ld.shared.u32 	%r630, [_ZZN3cub18CUB_300001_SM_10006detail6reduce28DeviceReduceSingleTileKernelINS2_10policy_hubIijN4cuda3std3__44plusIiEEE10Policy1000EPiSC_iS9_iiNS7_10__identityEEEvT0_T1_T2_T3_T4_T6_E12temp_storage+36];
	add.s32 	%r686, %r629, %r630;
	bra.uni 	$L__BB69_72;
$L__BB69_18:
	// begin inline asm
	mov.u32 %r520, %laneid;
	// end inline asm
	and.b32  	%r546, %r1, 992;
	add.s32 	%r547, %r546, 32;
	setp.gt.s32 	%p73, %r547, %r120;
	not.b32 	%r548, %r546;
	add.s32 	%r549, %r120, %r548;
	selp.b32 	%r544, %r549, 31, %p73;
	mov.b32 	%r523, 1;
	mov.b32 	%r545, -1;
	// begin inline asm
	shfl.sync.down.b32 %r521, %r644, %r523, %r544, %r545;
	// end inline asm
	setp.lt.s32 	%p74, %r520, %r544;
	selp.b32 	%r550, %r521, 0, %p74;
	add.s32 	%r527, %r550, %r644;
	mov.b32 	%r528, 2;
	// begin inline asm
	shfl.sync.down.b32 %r526, %r527, %r528, %r544, %r545;
	// end inline asm
	add.s32 	%r551, %r520, 2;
	setp.gt.s32 	%p75, %r551, %r544;
	selp.b32 	%r552, 0, %r526, %p75;
	add.s32 	%r532, %r527, %r552;
	mov.b32 	%r533, 4;
	// begin inline asm
	shfl.sync.down.b32 %r531, %r532, %r533, %r544, %r545;
	// end inline asm
	add.s32 	%r553, %r520, 4;
	setp.gt.s32 	%p76, %r553, %r544;
	selp.b32 	%r554, 0, %r531, %p76;
	add.s32 	%r537, %r532, %r554;
	mov.b32 	%r538, 8;
	// begin inline asm
	shfl.sync.down.b32 %r536, %r537, %r538, %r544, %r545;
	// end inline asm
	add.s32 	%r555, %r520, 8;
	setp.gt.s32 	%p77, %r555, %r544;
	selp.b32 	%r556, 0, %r536, %p77;
	add.s32 	%r542, %r537, %r556;
	mov.b32 	%r543, 16;
	// begin inline asm
	shfl.sync.down.b32 %r541, %r542, %r543, %r544, %r545;
	// end inline asm
	add.s32 	%r557, %r520, 16;
	setp.gt.s32 	%p78, %r557, %r544;
	selp.b32 	%r558, 0, %r541, %p78;
	add.s32 	%r686, %r542, %r558;
	setp.ne.s32 	%p79, %r520, 0;
	@%p79 bra 	$L__BB69_20;
	shr.u32 	%r559, %r1, 3;
	and.b32  	%r560, %r559, 124;
	mov.u32 	%r561, _ZZN3cub18CUB_300001_SM_10006detail6reduce28DeviceReduceSingleTileKernelINS2_10policy_hubIijN4cuda3std3__44plusIiEEE10Policy1000EPiSC_iS9_iiNS7_10__identityEEEvT0_T1_T2_T3_T4_T6_E12temp_storage;
	add.s32 	%r562, %r561, %r560;
	st.shared.u32 	[%r562+8], %r686;
$L__BB69_20:
	bar.sync 	0;
	setp.ne.s32 	%p80, %r1, 0;
	@%p80 bra 	$L__BB69_72;
	setp.gt.s32 	%p81, %r120, 32;
	ld.shared.u32 	%r563, [_ZZN3cub18CUB_300001_SM_10006detail6reduce28DeviceReduceSingleTileKernelINS2_10policy_hubIijN4cuda3std3__44plusIiEEE10Policy1000EPiSC_iS9_iiNS7_10__identityEEEvT0_T1_T2_T3_T4_T6_E12temp_storage+12];
	selp.b32 	%r564, %r563, 0, %p81;
	add.s32 	%r565, %r564, %r686;
	setp.gt.s32 	%p82, %r120, 64;
	ld.shared.u32 	%r566, [_ZZN3cub18CUB_300001_SM_10006detail6reduce28DeviceReduceSingleTileKernelINS2_10policy_hubIijN4cuda3std3__44plusIiEEE10Policy1000EPiSC_iS9_iiNS7_10__identityEEEvT0_T1_T2_T3_T4_T6_E12temp_storage+16];
	selp.b32 	%r567, %r566, 0, %p82;
	add.s32 	%r568, %r565, %r567;
	setp.gt.s32 	%p83, %r120, 96;
	ld.shared.u32 	%r569, [_ZZN3cub18CUB_300001_SM_10006detail6reduce28DeviceReduceSingleTileKernelINS2_10policy_hubIijN4cuda3std3__44plusIiEEE10Policy1000EPiSC_iS9_iiNS7_10__identityEEEvT0_T1_T2_T3_T4_T6_E12temp_storage+20];
	selp.b32 	%r570, %r569, 0, %p83;
	add.s32 	%r571, %r568, %r570;
	setp.gt.s32 	%p84, %r120, 128;
	ld.shared.u32 	%r572, [_ZZN3cub18CUB_300001_SM_10006detail6reduce28DeviceReduceSingleTileKernelINS2_10policy_hubIijN4cuda3std3__44plusIiEEE10Policy1000EPiSC_iS9_iiNS7_10__identityEEEvT0_T1_T2_T3_T4_T6_E12temp_storage+24];
	selp.b32 	%r573, %r572, 0, %p84;
	add.s32 	%r574, %r571, %r573;
	setp.gt.s32 	%p85, %r120, 160;
	ld.shared.u32 	%r575, [_ZZN3cub18CUB_300001_SM_10006detail6reduce28DeviceReduceSingleTileKernelINS2_10policy_hubIijN4cuda3std3__44plusIiEEE10Policy1000EPiSC_iS9_iiNS7_10__identityEEEvT0_T1_T2_T3_T4_T6_E12temp_storage+28];
	selp.b32 	%r576, %r575, 0, %p85;
	add.s32 	%r577, %r574, %r576;
	setp.gt.s32 	%p86, %r120, 192;
	ld.shared.u32 	%r578, [_ZZN3cub18CUB_300001_SM_10006detail6reduce28DeviceReduceSingleTileKernelINS2_10policy_hubIijN4cuda3std3__44plusIiEEE10Policy1000EPiSC_iS9_iiNS7_10__identityEEEvT0_T1_T2_T3_T4_T6_E12temp_storage+32];
	selp.b32 	%r579, %r578, 0, %p86;
	add.s32 	%r580, %r577, %r579;
	setp.gt.s32 	%p87, %r120, 224;
	ld.shared.u32 	%r581, [_ZZN3cub18CUB_300001_SM_10006detail6reduce28DeviceReduceSingleTileKernelINS2_10policy_hubIijN4cuda3std3__44plusIiEEE10Policy1000EPiSC_iS9_iiNS7_10__identityEEEvT0_T1_T2_T3_T4_T6_E12temp_storage+36];
	selp.b32 	%r582, %r581, 0, %p87;
	add.s32 	%r686, %r580, %r582;
	bra.uni 	$L__BB69_72;
$L__BB69_22:
	mov.u32 	%r26, %tid.x;
	shl.b32 	%r377, %r26, 2;
	mul.wide.u32 	%rd86, %r377, 4;
	add.s64 	%rd76, %rd16, %rd86;
	// begin inline asm
	ld.global.nc.v2.u64 {%rd74, %rd75}, [%rd76];
	// end inline asm
	mov.b64 	{%r378, %r379}, %rd75;
	mov.b64 	{%r380, %r381}, %rd74;
	add.s64 	%rd79, %rd76, 4096;
	// begin inline asm
	ld.global.nc.v2.u64 {%rd77, %rd78}, [%rd79];
	// end inline asm
	mov.b64 	{%r382, %r383}, %rd78;
	mov.b64 	{%r384, %r385}, %rd77;
	add.s64 	%rd82, %rd76, 8192;
	// begin inline asm
	ld.global.nc.v2.u64 {%rd80, %rd81}, [%rd82];
	// end inline asm
	mov.b64 	{%r386, %r387}, %rd81;
	mov.b64 	{%r388, %r389}, %rd80;
	add.s64 	%rd85, %rd76, 12288;
	// begin inline asm
	ld.global.nc.v2.u64 {%rd83, %rd84}, [%rd85];
	// end inline asm
	mov.b64 	{%r390, %r391}, %rd84;
	mov.b64 	{%r392, %r393}, %rd83;
	add.s32 	%r394, %r381, %r380;
	add.s32 	%r395, %r378, %r394;
	add.s32 	%r396, %r379, %r395;
	add.s32 	%r397, %r384, %r396;
	add.s32 	%r398, %r385, %r397;
	add.s32 	%r399, %r382, %r398;
	add.s32 	%r400, %r383, %r399;
	add.s32 	%r401, %r388, %r400;
	add.s32 	%r402, %r389, %r401;
	add.s32 	%r403, %r386, %r402;
	add.s32 	%r404, %r387, %r403;
	add.s32 	%r405, %r392, %r404;
	add.s32 	%r406, %r393, %r405;
	add.s32 	%r407, %r390, %r406;
	add.s32 	%r659, %r391, %r407;
	setp.lt.u32 	%p50, %r120, 8192;
	mov.b32 	%r648, 4096;
	@%p50 bra 	$L__BB69_26;
	add.s32 	%r28, %r120, -4096;
	mov.b32 	%r648, 4096;
$L__BB69_24:
	mul.wide.s32 	%rd99, %r648, 4;
	add.s64 	%rd89, %rd76, %rd99;
	// begin inline asm
	ld.global.nc.v2.u64 {%rd87, %rd88}, [%rd89];
	// end inline asm
	mov.b64 	{%r409, %r410}, %rd88;
	mov.b64 	{%r411, %r412}, %rd87;
	add.s64 	%rd92, %rd89, 4096;
	// begin inline asm
	ld.global.nc.v2.u64 {%rd90, %rd91}, [%rd92];
	// end inline asm
	mov.b64 	{%r413, %r414}, %rd91;
	mov.b64 	{%r415, %r416}, %rd90;
	add.s64 	%rd95, %rd89, 8192;
	// begin inline asm
	ld.global.nc.v2.u64 {%rd93, %rd94}, [%rd95];
	// end inline asm
	mov.b64 	{%r417, %r418}, %rd94;
	mov.b64 	{%r419, %r420}, %rd93;
	add.s64 	%rd98, %rd89, 12288;
	// begin inline asm
	ld.global.nc.v2.u64 {%rd96, %rd97}, [%rd98];
	// end inline asm
	mov.b64 	{%r421, %r422}, %rd97;
	mov.b64 	{%r423, %r424}, %rd96;
	add.s32 	%r425, %r411, %r659;
	add.s32 	%r426, %r412, %r425;
	add.s32 	%r427, %r409, %r426;
	add.s32 	%r428, %r410, %r427;
	add.s32 	%r429, %r415, %r428;
	add.s32 	%r430, %r416, %r429;
	add.s32 	%r431, %r413, %r430;
	add.s32 	%r432, %r414, %r431;
	add.s32 	%r433, %r419, %r432;
	add.s32 	%r434, %r420, %r433;
	add.s32 	%r435, %r417, %r434;
	add.s32 	%r436, %r418, %r435;
	add.s32 	%r437, %r423, %r436;
	add.s32 	%r438, %r424, %r437;
	add.s32 	%r439, %r421, %r438;
	add.s32 	%r659, %r422, %r439;
	sub.s32 	%r440, %r120, %r648;
	setp.lt.s32 	%p51, %r440, 4096;
	@%p51 bra 	$L__BB69_34;
	add.s32 	%r648, %r648, 4096;
	setp.le.s32 	%p52, %r648, %r28;
	@%p52 bra 	$L__BB69_24;
$L__BB69_26:
	setp.le.s32 	%p53, %r120, %r648;
	@%p53 bra 	$L__BB69_34;
	sub.s32 	%r35, %r120, %r648;
	setp.ge.s32 	%p54, %r26, %r35;
	@%p54 bra 	$L__BB69_34;
	not.b32 	%r442, %r26;
	add.s32 	%r443, %r120, %r442;
	sub.s32 	%r36, %r443, %r648;
	and.b32  	%r444, %r36, 768;
	setp.eq.s32 	%p55, %r444, 768;
	mov.u32 	%r653, %r26;
	@%p55 bra 	$L__BB69_31;
	add.s32 	%r650, %r26, %r648;
	shr.u32 	%r445, %r36, 8;
	add.s32 	%r446, %r445, 1;
	and.b32  	%r447, %r446, 3;
	neg.s32 	%r649, %r447;
	mov.u32 	%r653, %r26;
$L__BB69_30:
	.pragma "nounroll";
	mul.wide.u32 	%rd101, %r650, 4;
	add.s64 	%rd100, %rd16, %rd101;
	// begin inline asm
	ld.global.nc.u32 %r448, [%rd100];
	// end inline asm
	add.s32 	%r659, %r448, %r659;
	add.s32 	%r653, %r653, 256;
	add.s32 	%r650, %r650, 256;
	add.s32 	%r649, %r649, 1;
	setp.ne.s32 	%p56, %r649, 0;
	@%p56 bra 	$L__BB69_30;
$L__BB69_31:
	setp.lt.u32 	%p57, %r36, 768;
	@%p57 bra 	$L__BB69_34;
	cvt.u64.u32 	%rd102, %r653;
	cvt.u64.u32 	%rd103, %r648;
	add.s64 	%rd104, %rd102, %rd103;
	shl.b64 	%rd105, %rd104, 2;
	add.s64 	%rd106, %rd105, %rd16;
	add.s64 	%rd122, %rd106, 2048;
	add.s32 	%r656, %r653, %r648;
$L__BB69_33:
	mul.wide.u32 	%rd111, %r656, 4;
	add.s64 	%rd107, %rd16, %rd111;
	// begin inline asm
	ld.global.nc.u32 %r449, [%rd107];
	// end inline asm
	add.s32 	%r453, %r449, %r659;
	add.s64 	%rd108, %rd122, -1024;
	// begin inline asm
	ld.global.nc.u32 %r450, [%rd108];
	// end inline asm
	add.s32 	%r454, %r450, %r453;
	// begin inline asm
	ld.global.nc.u32 %r451, [%rd122];
	// end inline asm
	add.s32 	%r455, %r451, %r454;
	add.s64 	%rd110, %rd122, 1024;
	// begin inline asm
	ld.global.nc.u32 %r452, [%rd110];
	// end inline asm
	add.s32 	%r659, %r452, %r455;
	add.s32 	%r653, %r653, 1024;
	add.s64 	%rd122, %rd122, 4096;
	add.s32 	%r656, %r656, 1024;
	setp.lt.s32 	%p58, %r653, %r35;
	@%p58 bra 	$L__BB69_33;
$L__BB69_34:
	// begin inline asm
	mov.u32 %r456, %laneid;
	// end inline asm
	mov.b32 	%r459, 1;
	mov.b32 	%r480, 31;
	mov.b32 	%r481, -1;
	// begin inline asm
	shfl.sync.down.b32 %r457, %r659, %r459, %r480, %r481;
	// end inline asm
	setp.gt.s32 	%p59, %r456, 30;
	selp.b32 	%r482, 0, %r457, %p59;
	add.s32 	%r463, %r482, %r659;
	mov.b32 	%r464, 2;
	// begin inline asm
	shfl.sync.down.b32 %r462, %r463, %r464, %r480, %r481;
	// end inline asm
	setp.gt.s32 	%p60, %r456, 29;
	selp.b32 	%r483, 0, %r462, %p60;
	add.s32 	%r468, %r463, %r483;
	mov.b32 	%r469, 4;
	// begin inline asm
	shfl.sync.down.b32 %r467, %r468, %r469, %r480, %r481;
	// end inline asm
	setp.gt.s32 	%p61, %r456, 27;
	selp.b32 	%r484, 0, %r467, %p61;
	add.s32 	%r473, %r468, %r484;
	mov.b32 	%r474, 8;
	// begin inline asm
	shfl.sync.down.b32 %r472, %r473, %r474, %r480, %r481;
	// end inline asm
	setp.gt.s32 	%p62, %r456, 23;
	selp.b32 	%r485, 0, %r472, %p62;
	add.s32 	%r478, %r473, %r485;
	mov.b32 	%r479, 16;
	// begin inline asm
	shfl.sync.down.b32 %r477, %r478, %r479, %r480, %r481;
	// end inline asm
	setp.gt.s32 	%p63, %r456, 15;
	selp.b32 	%r486, 0, %r477, %p63;
	add.s32 	%r686, %r478, %r486;
	setp.ne.s32 	%p64, %r456, 0;
	@%p64 bra 	$L__BB69_36;
	shr.u32 	%r487, %r26, 3;
	and.b32  	%r488, %r487, 124;
	mov.u32 	%r489, _ZZN3cub18CUB_300001_SM_10006detail6reduce28DeviceReduceSingleTileKernelINS2_10policy_hubIijN4cuda3std3__44plusIiEEE10Policy1000EPiSC_iS9_iiNS7_10__identityEEEvT0_T1_T2_T3_T4_T6_E12temp_storage;
	add.s32 	%r490, %r489, %r488;
	st.shared.u32 	[%r490+8], %r686;
$L__BB69_36:
	bar.sync 	0;
	setp.ne.s32 	%p65, %r26, 0;
	@%p65 bra 	$L__BB69_72;
	ld.shared.u32 	%r491, [_ZZN3cub18CUB_300001_SM_10006detail6reduce28DeviceReduceSingleTileKernelINS2_10policy_hubIijN4cuda3std3__44plusIiEEE10Policy1000EPiSC_iS9_iiNS7_10__identityEEEvT0_T1_T2_T3_T4_T6_E12temp_storage+12];
	add.s32 	%r492, %r491, %r686;
	ld.shared.u32 	%r493, [_ZZN3cub18CUB_300001_SM_10006detail6reduce28DeviceReduceSingleTileKernelINS2_10policy_hubIijN4cuda3std3__44plusIiEEE10Policy1000EPiSC_iS9_iiNS7_10__identityEEEvT0_T1_T2_T3_T4_T6_E12temp_storage+16];
	add.s32 	%r494, %r492, %r493;
	ld.shared.u32 	%r495, [_ZZN3cub18CUB_300001_SM_10006detail6reduce28DeviceReduceSingleTileKernelINS2_10policy_hubIijN4cuda3std3__44plusIiEEE10Policy1000EPiSC_iS9_iiNS7_10__identityEEEvT0_T1_T2_T3_T4_T6_E12temp_storage+20];
	add.s32 	%r496, %r494, %r495;
	ld.shared.u32 	%r497, [_ZZN3cub18CUB_300001_SM_10006detail6reduce28DeviceReduceSingleTileKernelINS2_10policy_hubIijN4cuda3std3__44plusIiEEE10Policy1000EPiSC_iS9_iiNS7_10__identityEEEvT0_T1_T2_T3_T4_T6_E12temp_storage+24];
	add.s32 	%r498, %r496, %r497;
	ld.shared.u32 	%r499, [_ZZN3cub18CUB_300001_SM_10006detail6reduce28DeviceReduceSingleTileKernelINS2_10policy_hubIijN4cuda3std3__44plusIiEEE10Policy1000EPiSC_iS9_iiNS7_10__identityEEEvT0_T1_T2_T3_T4_T6_E12temp_storage+28];
	add.s32 	%r500, %r498, %r499;
	ld.shared.u32 	%r501, [_ZZN3cub18CUB_300001_SM_10006detail6reduce28DeviceReduceSingleTileKernelINS2_10policy_hubIijN4cuda3std3__44plusIiEEE10Policy1000EPiSC_iS9_iiNS7_10__identityEEEvT0_T1_T2_T3_T4_T6_E12temp_storage+32];
	add.s32 	%r502, %r500, %r501;
	ld.shared.u32 	%r503, [_ZZN3cub18CUB_300001_SM_10006detail6reduce28DeviceReduceSingleTileKernelINS2_10policy_hubIijN4cuda3std3__44plusIiEEE10Policy1000EPiSC_iS9_iiNS7_10__identityEEEvT0_T1_T2_T3_T4_T6_E12temp_storage+36];
	add.s32 	%r686, %r502, %r503;
	bra.uni 	$L__BB69_72;
$L__BB69_38:
	setp.gt.s32 	%p3, %r120, 4095;
	@%p3 bra 	$L__BB69_56;
	mov.u32 	%r60, %tid.x;
	setp.ge.s32 	%p20, %r60, %r120;
	mov.b32 	%r670, 0;
	mov.u32 	%r665, %r60;
	@%p20 bra 	$L__BB69_41;
	mul.wide.u32 	%rd66, %r60, 4;
	add.s64 	%rd65, %rd16, %rd66;
	// begin inline asm
	ld.global.nc.u32 %r670, [%rd65];
	// end inline asm
	add.s32 	%r665, %r60, 256;
$L__BB69_41:
	setp.ge.s32 	%p21, %r665, %r120;
	@%p21 bra 	$L__BB69_47;
	not.b32 	%r252, %r665;
	add.s32 	%r65, %r120, %r252;
	and.b32  	%r253, %r65, 768;
	setp.eq.s32 	%p22, %r253, 768;
	@%p22 bra 	$L__BB69_45;
	mul.wide.u32 	%rd67, %r665, 4;
	add.s64 	%rd123, %rd16, %rd67;
	shr.u32 	%r254, %r65, 8;
	add.s32 	%r255, %r254, 1;
	and.b32  	%r256, %r255, 3;
	neg.s32 	%r662, %r256;
$L__BB69_44:
	.pragma "nounroll";
	// begin inline asm
	ld.global.nc.u32 %r257, [%rd123];
	// end inline asm
	add.s32 	%r670, %r257, %r670;
	add.s32 	%r665, %r665, 256;
	add.s64 	%rd123, %rd123, 1024;
	add.s32 	%r662, %r662, 1;
	setp.ne.s32 	%p23, %r662, 0;
	@%p23 bra 	$L__BB69_44;
$L__BB69_45:
	setp.lt.u32 	%p24, %r65, 768;
	@%p24 bra 	$L__BB69_47;
$L__BB69_46:
	mul.wide.s32 	%rd73, %r665, 4;
	add.s64 	%rd69, %rd16, %rd73;
	// begin inline asm
	ld.global.nc.u32 %r258, [%rd69];
	// end inline asm
	add.s32 	%r262, %r258, %r670;
	add.s64 	%rd70, %rd69, 1024;
	// begin inline asm
	ld.global.nc.u32 %r259, [%rd70];
	// end inline asm
	add.s32 	%r263, %r259, %r262;
	add.s64 	%rd71, %rd69, 2048;
	// begin inline asm
	ld.global.nc.u32 %r260, [%rd71];
	// end inline asm
	add.s32 	%r264, %r260, %r263;
	add.s64 	%rd72, %rd69, 3072;
	// begin inline asm
	ld.global.nc.u32 %r261, [%rd72];
	// end inline asm
	add.s32 	%r670, %r261, %r264;
	add.s32 	%r665, %r665, 1024;
	setp.lt.s32 	%p25, %r665, %r120;
	@%p25 bra 	$L__BB69_46;
$L__BB69_47:
	setp.lt.s32 	%p26, %r120, 256;
	@%p26 bra 	$L__BB69_52;
	// begin inline asm
	mov.u32 %r328, %laneid;
	// end inline asm
	mov.b32 	%r331, 1;
	mov.b32 	%r352, 31;
	mov.b32 	%r353, -1;
	// begin inline asm
	shfl.sync.down.b32 %r329, %r670, %r331, %r352, %r353;
	// end inline asm
	setp.gt.s32 	%p42, %r328, 30;
	selp.b32 	%r354, 0, %r329, %p42;
	add.s32 	%r335, %r354, %r670;
	mov.b32 	%r336, 2;
	// begin inline asm
	shfl.sync.down.b32 %r334, %r335, %r336, %r352, %r353;
	// end inline asm
	setp.gt.s32 	%p43, %r328, 29;
	selp.b32 	%r355, 0, %r334, %p43;
	add.s32 	%r340, %r335, %r355;
	mov.b32 	%r341, 4;
	// begin inline asm
	shfl.sync.down.b32 %r339, %r340, %r341, %r352, %r353;
	// end inline asm
	setp.gt.s32 	%p44, %r328, 27;
	selp.b32 	%r356, 0, %r339, %p44;
	add.s32 	%r345, %r340, %r356;
	mov.b32 	%r346, 8;
	// begin inline asm
	shfl.sync.down.b32 %r344, %r345, %r346, %r352, %r353;
	// end inline asm
	setp.gt.s32 	%p45, %r328, 23;
	selp.b32 	%r357, 0, %r344, %p45;
	add.s32 	%r350, %r345, %r357;
	mov.b32 	%r351, 16;
	// begin inline asm
	shfl.sync.down.b32 %r349, %r350, %r351, %r352, %r353;
	// end inline asm
	setp.gt.s32 	%p46, %r328, 15;
	selp.b32 	%r358, 0, %r349, %p46;
	add.s32 	%r686, %r350, %r358;
	setp.ne.s32 	%p47, %r328, 0;
	@%p47 bra 	$L__BB69_50;
	shr.u32 	%r359, %r60, 3;
	and.b32  	%r360, %r359, 124;
	mov.u32 	%r361, _ZZN3cub18CUB_300001_SM_10006detail6reduce28DeviceReduceSingleTileKernelINS2_10policy_hubIijN4cuda3std3__44plusIiEEE10Policy1000EPiSC_iS9_iiNS7_10__identityEEEvT0_T1_T2_T3_T4_T6_E12temp_storage;
	add.s32 	%r362, %r361, %r360;
	st.shared.u32 	[%r362+8], %r686;
$L__BB69_50:
	bar.sync 	0;
	setp.ne.s32 	%p48, %r60, 0;
	@%p48 bra 	$L__BB69_72;
	ld.shared.u32 	%r363, [_ZZN3cub18CUB_300001_SM_10006detail6reduce28DeviceReduceSingleTileKernelINS2_10policy_hubIijN4cuda3std3__44plusIiEEE10Policy1000EPiSC_iS9_iiNS7_10__identityEEEvT0_T1_T2_T3_T4_T6_E12temp_storage+12];
	add.s32 	%r364, %r363, %r686;
	ld.shared.u32 	%r365, [_ZZN3cub18CUB_300001_SM_10006detail6reduce28DeviceReduceSingleTileKernelINS2_10policy_hubIijN4cuda3std3__44plusIiEEE10Policy1000EPiSC_iS9_iiNS7_10__identityEEEvT0_T1_T2_T3_T4_T6_E12temp_storage+16];
	add.s32 	%r366, %r364, %r365;
	ld.shared.u32 	%r367, [_ZZN3cub18CUB_300001_SM_10006detail6reduce28DeviceReduceSingleTileKernelINS2_10policy_hubIijN4cuda3std3__44plusIiEEE10Policy1000EPiSC_iS9_iiNS7_10__identityEEEvT0_T1_T2_T3_T4_T6_E12temp_storage+20];
	add.s32 	%r368, %r366, %r367;
	ld.shared.u32 	%r369, [_ZZN3cub18CUB_300001_SM_10006detail6reduce28DeviceReduceSingleTileKernelINS2_10policy_hubIijN4cuda3std3__44plusIiEEE10Policy1000EPiSC_iS9_iiNS7_10__identityEEEvT0_T1_T2_T3_T4_T6_E12temp_storage+24];
	add.s32 	%r370, %r368, %r369;
	ld.shared.u32 	%r371, [_ZZN3cub18CUB_300001_SM_10006detail6reduce28DeviceReduceSingleTileKernelINS2_10policy_hubIijN4cuda3std3__44plusIiEEE10Policy1000EPiSC_iS9_iiNS7_10__identityEEEvT0_T1_T2_T3_T4_T6_E12temp_storage+28];
	add.s32 	%r372, %r370, %r371;
	ld.shared.u32 	%r373, [_ZZN3cub18CUB_300001_SM_10006detail6reduce28DeviceReduceSingleTileKernelINS2_10policy_hubIijN4cuda3std3__44plusIiEEE10Policy1000EPiSC_iS9_iiNS7_10__identityEEEvT0_T1_T2_T3_T4_T6_E12temp_storage+32];
	add.s32 	%r374, %r372, %r373;
	ld.shared.u32 	%r375, [_ZZN3cub18CUB_300001_SM_10006detail6reduce28DeviceReduceSingleTileKernelINS2_10policy_hubIijN4cuda3std3__44plusIiEEE10Policy1000EPiSC_iS9_iiNS7_10__identityEEEvT0_T1_T2_T3_T4_T6_E12temp_storage+36];
	add.s32 	%r686, %r374, %r375;
	bra.uni 	$L__BB69_72;
$L__BB69_52:
	// begin inline asm
	mov.u32 %r265, %laneid;
	// end inline asm
	and.b32  	%r291, %r60, 992;
	add.s32 	%r292, %r291, 32;
	setp.gt.s32 	%p27, %r292, %r120;
	not.b32 	%r293, %r291;
	add.s32 	%r294, %r120, %r293;
	selp.b32 	%r289, %r294, 31, %p27;
	mov.b32 	%r268, 1;
	mov.b32 	%r290, -1;
	// begin inline asm
	shfl.sync.down.b32 %r266, %r670, %r268, %r289, %r290;
	// end inline asm
	setp.lt.s32 	%p28, %r265, %r289;
	selp.b32 	%r295, %r266, 0, %p28;
	add.s32 	%r272, %r295, %r670;
	mov.b32 	%r273, 2;
	// begin inline asm
	shfl.sync.down.b32 %r271, %r272, %r273, %r289, %r290;
	// end inline asm
	add.s32 	%r296, %r265, 2;
	setp.gt.s32 	%p29, %r296, %r289;
	selp.b32 	%r297, 0, %r271, %p29;
	add.s32 	%r277, %r272, %r297;
	mov.b32 	%r278, 4;
	// begin inline asm
	shfl.sync.down.b32 %r276, %r277, %r278, %r289, %r290;
	// end inline asm
	add.s32 	%r298, %r265, 4;
	setp.gt.s32 	%p30, %r298, %r289;
	selp.b32 	%r299, 0, %r276, %p30;
	add.s32 	%r282, %r277, %r299;
	mov.b32 	%r283, 8;
	// begin inline asm
	shfl.sync.down.b32 %r281, %r282, %r283, %r289, %r290;
	// end inline asm
	add.s32 	%r300, %r265, 8;
	setp.gt.s32 	%p31, %r300, %r289;
	selp.b32 	%r301, 0, %r281, %p31;
	add.s32 	%r287, %r282, %r301;
	mov.b32 	%r288, 16;
	// begin inline asm
	shfl.sync.down.b32 %r286, %r287, %r288, %r289, %r290;
	// end inline asm
	add.s32 	%r302, %r265, 16;
	setp.gt.s32 	%p32, %r302, %r289;
	selp.b32 	%r303, 0, %r286, %p32;
	add.s32 	%r686, %r287, %r303;
	setp.ne.s32 	%p33, %r265, 0;
	@%p33 bra 	$L__BB69_54;
	shr.u32 	%r304, %r60, 3;
	and.b32  	%r305, %r304, 124;
	mov.u32 	%r306, _ZZN3cub18CUB_300001_SM_10006detail6reduce28DeviceReduceSingleTileKernelINS2_10policy_hubIijN4cuda3std3__44plusIiEEE10Policy1000EPiSC_iS9_iiNS7_10__identityEEEvT0_T1_T2_T3_T4_T6_E12temp_storage;
	add.s32 	%r307, %r306, %r305;
	st.shared.u32 	[%r307+8], %r686;
$L__BB69_54:
	bar.sync 	0;
	setp.ne.s32 	%p34, %r60, 0;
	@%p34 bra 	$L__BB69_72;
	setp.gt.s32 	%p35, %r120, 32;
	ld.shared.u32 	%r308, [_ZZN3cub18CUB_300001_SM_10006detail6reduce28DeviceReduceSingleTileKernelINS2_10policy_hubIijN4cuda3std3__44plusIiEEE10Policy1000EPiSC_iS9_iiNS7_10__identityEEEvT0_T1_T2_T3_T4_T6_E12temp_storage+12];
	selp.b32 	%r309, %r308, 0, %p35;
	add.s32 	%r310, %r309, %r686;
	setp.gt.s32 	%p36, %r120, 64;
	ld.shared.u32 	%r311, [_ZZN3cub18CUB_300001_SM_10006detail6reduce28DeviceReduceSingleTileKernelINS2_10policy_hubIijN4cuda3std3__44plusIiEEE10Policy1000EPiSC_iS9_iiNS7_10__identityEEEvT0_T1_T2_T3_T4_T6_E12temp_storage+16];
	selp.b32 	%r312, %r311, 0, %p36;
	add.s32 	%r313, %r310, %r312;
	setp.gt.s32 	%p37, %r120, 96;
	ld.shared.u32 	%r314, [_ZZN3cub18CUB_300001_SM_10006detail6reduce28DeviceReduceSingleTileKernelINS2_10policy_hubIijN4cuda3std3__44plusIiEEE10Policy1000EPiSC_iS9_iiNS7_10__identityEEEvT0_T1_T2_T3_T4_T6_E12temp_storage+20];
	selp.b32 	%r315, %r314, 0, %p37;
	add.s32 	%r316, %r313, %r315;
	setp.gt.s32 	%p38, %r120, 128;
	ld.shared.u32 	%r317, [_ZZN3cub18CUB_300001_SM_10006detail6reduce28DeviceReduceSingleTileKernelINS2_10policy_hubIijN4cuda3std3__44plusIiEEE10Policy1000EPiSC_iS9_iiNS7_10__identityEEEvT0_T1_T2_T3_T4_T6_E12temp_storage+24];
	selp.b32 	%r318, %r317, 0, %p38;
	add.s32 	%r319, %r316, %r318;
	setp.gt.s32 	%p39, %r120, 160;
	ld.shared.u32 	%r320, [_ZZN3cub18CUB_300001_SM_10006detail6reduce28DeviceReduceSingleTileKernelINS2_10policy_hubIijN4cuda3std3__44plusIiEEE10Policy1000EPiSC_iS9_iiNS7_10__identityEEEvT0_T1_T2_T3_T4_T6_E12temp_storage+28];
	selp.b32 	%r321, %r320, 0, %p39;
	add.s32 	%r322, %r319, %r321;
	setp.gt.s32 	%p40, %r120, 192;
	ld.shared.u32 	%r323, [_ZZN3cub18CUB_300001_SM_10006detail6reduce28DeviceReduceSingleTileKernelINS2_10policy_hubIijN4cuda3std3__44plusIiEEE10Policy1000EPiSC_iS9_iiNS7_10__identityEEEvT0_T1_T2_T3_T4_T6_E12temp_storage+32];
	selp.b32 	%r324, %r323, 0, %p40;
	add.s32 	%r325, %r322, %r324;
	setp.gt.s32 	%p41, %r120, 224;
	ld.shared.u32 	%r326, [_ZZN3cub18CUB_300001_SM_10006detail6reduce28DeviceReduceSingleTileKernelINS2_10policy_hubIijN4cuda3std3__44plusIiEEE10Policy1000EPiSC_iS9_iiNS7_10__identityEEEvT0_T1_T2_T3_T4_T6_E12temp_storage+36];
	selp.b32 	%r327, %r326, 0, %p41;
	add.s32 	%r686, %r325, %r327;
	bra.uni 	$L__BB69_72;
$L__BB69_56:
	mov.u32 	%r85, %tid.x;
	mul.wide.u32 	%rd35, %r85, 4;
	add.s64 	%rd19, %rd16, %rd35;
	// begin inline asm
	ld.global.nc.u32 %r122, [%rd19];
	// end inline asm
	add.s64 	%rd20, %rd19, 1024;
	// begin inline asm
	ld.global.nc.u32 %r123, [%rd20];
	// end inline asm
	add.s64 	%rd21, %rd19, 2048;
	// begin inline asm
	ld.global.nc.u32 %r124, [%rd21];
	// end inline asm
	add.s64 	%rd22, %rd19, 3072;
	// begin inline asm
	ld.global.nc.u32 %r125, [%rd22];
	// end inline asm
	add.s64 	%rd23, %rd19, 4096;
	// begin inline asm
	ld.global.nc.u32 %r126, [%rd23];
	// end inline asm
	add.s64 	%rd24, %rd19, 5120;
	// begin inline asm
	ld.global.nc.u32 %r127, [%rd24];
	// end inline asm
	add.s64 	%rd25, %rd19, 6144;
	// begin inline asm
	ld.global.nc.u32 %r128, [%rd25];
	// end inline asm
	add.s64 	%rd26, %rd19, 7168;
	// begin inline asm
	ld.global.nc.u32 %r129, [%rd26];
	// end inline asm
	add.s64 	%rd27, %rd19, 8192;
	// begin inline asm
	ld.global.nc.u32 %r130, [%rd27];
	// end inline asm
	add.s64 	%rd28, %rd19, 9216;
	// begin inline asm
	ld.global.nc.u32 %r131, [%rd28];
	// end inline asm
	add.s64 	%rd29, %rd19, 10240;
	// begin inline asm
	ld.global.nc.u32 %r132, [%rd29];
	// end inline asm
	add.s64 	%rd30, %rd19, 11264;
	// begin inline asm
	ld.global.nc.u32 %r133, [%rd30];
	// end inline asm
	add.s64 	%rd31, %rd19, 12288;
	// begin inline asm
	ld.global.nc.u32 %r134, [%rd31];
	// end inline asm
	add.s64 	%rd32, %rd19, 13312;
	// begin inline asm
	ld.global.nc.u32 %r135, [%rd32];
	// end inline asm
	add.s64 	%rd33, %rd19, 14336;
	// begin inline asm
	ld.global.nc.u32 %r136, [%rd33];
	// end inline asm
	add.s64 	%rd34, %rd19, 15360;
	// begin inline asm
	ld.global.nc.u32 %r137, [%rd34];
	// end inline asm
	add.s32 	%r139, %r123, %r122;
	add.s32 	%r140, %r124, %r139;
	add.s32 	%r141, %r125, %r140;
	add.s32 	%r142, %r126, %r141;
	add.s32 	%r143, %r127, %r142;
	add.s32 	%r144, %r128, %r143;
	add.s32 	%r145, %r129, %r144;
	add.s32 	%r146, %r130, %r145;
	add.s32 	%r147, %r131, %r146;
	add.s32 	%r148, %r132, %r147;
	add.s32 	%r149, %r133, %r148;
	add.s32 	%r150, %r134, %r149;
	add.s32 	%r151, %r135, %r150;
	add.s32 	%r152, %r136, %r151;
	add.s32 	%r685, %r137, %r152;
	setp.lt.u32 	%p4, %r120, 8192;
	mov.b32 	%r674, 4096;
	@%p4 bra 	$L__BB69_60;
	add.s32 	%r87, %r120, -4096;
	mov.b32 	%r674, 4096;
$L__BB69_58:
	mul.wide.s32 	%rd52, %r674, 4;
	add.s64 	%rd36, %rd19, %rd52;
	// begin inline asm
	ld.global.nc.u32 %r154, [%rd36];
	// end inline asm
	add.s64 	%rd37, %rd36, 1024;
	// begin inline asm
	ld.global.nc.u32 %r155, [%rd37];
	// end inline asm
	add.s64 	%rd38, %rd36, 2048;
	// begin inline asm
	ld.global.nc.u32 %r156, [%rd38];
	// end inline asm
	add.s64 	%rd39, %rd36, 3072;
	// begin inline asm
	ld.global.nc.u32 %r157, [%rd39];
	// end inline asm
	add.s64 	%rd40, %rd36, 4096;
	// begin inline asm
	ld.global.nc.u32 %r158, [%rd40];
	// end inline asm
	add.s64 	%rd41, %rd36, 5120;
	// begin inline asm
	ld.global.nc.u32 %r159, [%rd41];
	// end inline asm
	add.s64 	%rd42, %rd36, 6144;
	// begin inline asm
	ld.global.nc.u32 %r160, [%rd42];
	// end inline asm
	add.s64 	%rd43, %rd36, 7168;
	// begin inline asm
	ld.global.nc.u32 %r161, [%rd43];
	// end inline asm
	add.s64 	%rd44, %rd36, 8192;
	// begin inline asm
	ld.global.nc.u32 %r162, [%rd44];
	// end inline asm
	add.s64 	%rd45, %rd36, 9216;
	// begin inline asm
	ld.global.nc.u32 %r163, [%rd45];
	// end inline asm
	add.s64 	%rd46, %rd36, 10240;
	// begin inline asm
	ld.global.nc.u32 %r164, [%rd46];
	// end inline asm
	add.s64 	%rd47, %rd36, 11264;
	// begin inline asm
	ld.global.nc.u32 %r165, [%rd47];
	// end inline asm
	add.s64 	%rd48, %rd36, 12288;
	// begin inline asm
	ld.global.nc.u32 %r166, [%rd48];
	// end inline asm
	add.s64 	%rd49, %rd36, 13312;
	// begin inline asm
	ld.global.nc.u32 %r167, [%rd49];
	// end inline asm
	add.s64 	%rd50, %rd36, 14336;
	// begin inline asm
	ld.global.nc.u32 %r168, [%rd50];
	// end inline asm
	add.s64 	%rd51, %rd36, 15360;
	// begin inline asm
	ld.global.nc.u32 %r169, [%rd51];
	// end inline asm
	add.s32 	%r170, %r154, %r685;
	add.s32 	%r171, %r155, %r170;
	add.s32 	%r172, %r156, %r171;
	add.s32 	%r173, %r157, %r172;
	add.s32 	%r174, %r158, %r173;
	add.s32 	%r175, %r159, %r174;
	add.s32 	%r176, %r160, %r175;
	add.s32 	%r177, %r161, %r176;
	add.s32 	%r178, %r162, %r177;
	add.s32 	%r179, %r163, %r178;
	add.s32 	%r180, %r164, %r179;
	add.s32 	%r181, %r165, %r180;
	add.s32 	%r182, %r166, %r181;
	add.s32 	%r183, %r167, %r182;
	add.s32 	%r184, %r168, %r183;
	add.s32 	%r685, %r169, %r184;
	sub.s32 	%r185, %r120, %r674;
	setp.lt.s32 	%p5, %r185, 4096;
	@%p5 bra 	$L__BB69_68;
	add.s32 	%r674, %r674, 4096;
	setp.le.s32 	%p6, %r674, %r87;
	@%p6 bra 	$L__BB69_58;
$L__BB69_60:
	setp.le.s32 	%p7, %r120, %r674;
	@%p7 bra 	$L__BB69_68;
	sub.s32 	%r94, %r120, %r674;
	setp.ge.s32 	%p8, %r85, %r94;
	@%p8 bra 	$L__BB69_68;
	not.b32 	%r187, %r85;
	add.s32 	%r188, %r120, %r187;
	sub.s32 	%r95, %r188, %r674;
	and.b32  	%r189, %r95, 768;
	setp.eq.s32 	%p9, %r189, 768;
	mov.u32 	%r679, %r85;
	@%p9 bra 	$L__BB69_65;
	add.s32 	%r676, %r85, %r674;
	shr.u32 	%r190, %r95, 8;
	add.s32 	%r191, %r190, 1;
	and.b32  	%r192, %r191, 3;
	neg.s32 	%r675, %r192;
	mov.u32 	%r679, %r85;
$L__BB69_64:
	.pragma "nounroll";
	mul.wide.u32 	%rd54, %r676, 4;
	add.s64 	%rd53, %rd16, %rd54;
	// begin inline asm
	ld.global.nc.u32 %r193, [%rd53];
	// end inline asm
	add.s32 	%r685, %r193, %r685;
	add.s32 	%r679, %r679, 256;
	add.s32 	%r676, %r676, 256;
	add.s32 	%r675, %r675, 1;
	setp.ne.s32 	%p10, %r675, 0;
	@%p10 bra 	$L__BB69_64;
$L__BB69_65:
	setp.lt.u32 	%p11, %r95, 768;
	@%p11 bra 	$L__BB69_68;
	cvt.u64.u32 	%rd55, %r679;
	cvt.u64.u32 	%rd56, %r674;
	add.s64 	%rd57, %rd55, %rd56;
	shl.b64 	%rd58, %rd57, 2;
	add.s64 	%rd59, %rd58, %rd16;
	add.s64 	%rd124, %rd59, 2048;
	add.s32 	%r682, %r679, %r674;
$L__BB69_67:
	mul.wide.u32 	%rd64, %r682, 4;
	add.s64 	%rd60, %rd16, %rd64;
	// begin inline asm
	ld.global.nc.u32 %r194, [%rd60];
	// end inline asm
	add.s32 	%r198, %r194, %r685;
	add.s64 	%rd61, %rd124, -1024;
	// begin inline asm
	ld.global.nc.u32 %r195, [%rd61];
	// end inline asm
	add.s32 	%r199, %r195, %r198;
	// begin inline asm
	ld.global.nc.u32 %r196, [%rd124];
	// end inline asm
	add.s32 	%r200, %r196, %r199;
	add.s64 	%rd63, %rd124, 1024;
	// begin inline asm
	ld.global.nc.u32 %r197, [%rd63];
	// end inline asm
	add.s32 	%r685, %r197, %r200;
	add.s32 	%r679, %r679, 1024;
	add.s64 	%rd124, %rd124, 4096;
	add.s32 	%r682, %r682, 1024;
	setp.lt.s32 	%p12, %r679, %r94;
	@%p12 bra 	$L__BB69_67;
$L__BB69_68:
	// begin inline asm
	mov.u32 %r201, %laneid;
	// end inline asm
	mov.b32 	%r204, 1;
	mov.b32 	%r225, 31;
	mov.b32 	%r226, -1;
	// begin inline asm
	shfl.sync.down.b32 %r202, %r685, %r204, %r225, %r226;
	// end inline asm
	setp.gt.s32 	%p13, %r201, 30;
	selp.b32 	%r227, 0, %r202, %p13;
	add.s32 	%r208, %r227, %r685;
	mov.b32 	%r209, 2;
	// begin inline asm
	shfl.sync.down.b32 %r207, %r208, %r209, %r225, %r226;
	// end inline asm
	setp.gt.s32 	%p14, %r201, 29;
	selp.b32 	%r228, 0, %r207, %p14;
	add.s32 	%r213, %r208, %r228;
	mov.b32 	%r214, 4;
	// begin inline asm
	shfl.sync.down.b32 %r212, %r213, %r214, %r225, %r226;
	// end inline asm
	setp.gt.s32 	%p15, %r201, 27;
	selp.b32 	%r229, 0, %r212, %p15;
	add.s32 	%r218, %r213, %r229;
	mov.b32 	%r219, 8;
	// begin inline asm
	shfl.sync.down.b32 %r217, %r218, %r219, %r225, %r226;
	// end inline asm
	setp.gt.s32 	%p16, %r201, 23;
	selp.b32 	%r230, 0, %r217, %p16;
	add.s32 	%r223, %r218, %r230;
	mov.b32 	%r224, 16;
	// begin inline asm
	shfl.sync.down.b32 %r222, %r223, %r224, %r225, %r226;
	// end inline asm
	setp.gt.s32 	%p17, %r201, 15;
	selp.b32 	%r231, 0, %r222, %p17;
	add.s32 	%r686, %r223, %r231;
	setp.ne.s32 	%p18, %r201, 0;
	@%p18 bra 	$L__BB69_70;
	shr.u32 	%r232, %r85, 3;
	and.b32  	%r233, %r232, 124;
	mov.u32 	%r234, _ZZN3cub18CUB_300001_SM_10006detail6reduce28DeviceReduceSingleTileKernelINS2_10policy_hubIijN4cuda3std3__44plusIiEEE10Policy1000EPiSC_iS9_iiNS7_10__identityEEEvT0_T1_T2_T3_T4_T6_E12temp_storage;
	add.s32 	%r235, %r234, %r233;
	st.shared.u32 	[%r235+8], %r686;
$L__BB69_70:
	bar.sync 	0;
	setp.ne.s32 	%p19, %r85, 0;
	@%p19 bra 	$L__BB69_72;
	ld.shared.u32 	%r236, [_ZZN3cub18CUB_300001_SM_10006detail6reduce28DeviceReduceSingleTileKernelINS2_10policy_hubIijN4cuda3std3__44plusIiEEE10Policy1000EPiSC_iS9_iiNS7_10__identityEEEvT0_T1_T2_T3_T4_T6_E12temp_storage+12];
	add.s32 	%r237, %r236, %r686;
	ld.shared.u32 	%r238, [_ZZN3cub18CUB_300001_SM_10006detail6reduce28DeviceReduceSingleTileKernelINS2_10policy_hubIijN4cuda3std3__44plusIiEEE10Policy1000EPiSC_iS9_iiNS7_10__identityEEEvT0_T1_T2_T3_T4_T6_E12temp_storage+16];
	add.s32 	%r239, %r237, %r238;
	ld.shared.u32 	%r240, [_ZZN3cub18CUB_300001_SM_10006detail6reduce28DeviceReduceSingleTileKernelINS2_10policy_hubIijN4cuda3std3__44plusIiEEE10Policy1000EPiSC_iS9_iiNS7_10__identityEEEvT0_T1_T2_T3_T4_T6_E12temp_storage+20];
	add.s32 	%r241, %r239, %r240;
	ld.shared.u32 	%r242, [_ZZN3cub18CUB_300001_SM_10006detail6reduce28DeviceReduceSingleTileKernelINS2_10policy_hubIijN4cuda3std3__44plusIiEEE10Policy1000EPiSC_iS9_iiNS7_10__identityEEEvT0_T1_T2_T3_T4_T6_E12temp_storage+24];
	add.s32 	%r243, %r241, %r242;
	ld.shared.u32 	%r244, [_ZZN3cub18CUB_300001_SM_10006detail6reduce28DeviceReduceSingleTileKernelINS2_10policy_hubIijN4cuda3std3__44plusIiEEE10Policy1000EPiSC_iS9_iiNS7_10__identityEEEvT0_T1_T2_T3_T4_T6_E12temp_storage+28];
	add.s32 	%r245, %r243, %r244;
	ld.shared.u32 	%r246, [_ZZN3cub18CUB_300001_SM_10006detail6reduce28DeviceReduceSingleTileKernelINS2_10policy_hubIijN4cuda3std3__44plusIiEEE10Policy1000EPiSC_iS9_iiNS7_10__identityEEEvT0_T1_T2_T3_T4_T6_E12temp_storage+32];
	add.s32 	%r247, %r245, %r246;
	ld.shared.u32 	%r248, [_ZZN3cub18CUB_300001_SM_10006detail6reduce28DeviceReduceSingleTileKernelINS2_10policy_hubIijN4cuda3std3__44plusIiEEE10Policy1000EPiSC_iS9_iiNS7_10__identityEEEvT0_T1_T2_T3_T4_T6_E12temp_storage+36];
	add.s32 	%r686, %r247, %r248;
$L__BB69_72:
	mov.u32 	%r631, %tid.x;
	setp.ne.s32 	%p95, %r631, 0;
	@%p95 bra 	$L__BB69_74;
	add.s32 	%r632, %r686, %r121;
	st.global.u32 	[%rd1], %r632;
$L__BB69_74:
	ret;

}
	// .globl	_ZN3cub18CUB_300001_SM_10006detail6reduce28DeviceReduceSingleTileKernelINS2_10policy_hubIiyN4cuda3std3__44plusIiEEE10Policy1000EPiSC_yS9_iiNS7_10__identityEEEvT0_T1_T2_T3_T4_T6_
.visible .entry _ZN3cub18CUB_300001_SM_10006detail6reduce28DeviceReduceSingleTileKernelINS2_10policy_hubIiyN4cuda3std3__44plusIiEEE10Policy1000EPiSC_yS9_iiNS7_10__identityEEEvT0_T1_T2_T3_T4_T6_(
	.param .u64 .ptr .align 1 _ZN3cub18CUB_300001_SM_10006detail6reduce28DeviceReduceSingleTileKernelINS2_10policy_hubIiyN4cuda3std3__44plusIiEEE10Policy1000EPiSC_yS9_iiNS7_10__identityEEEvT0_T1_T2_T3_T4_T6__param_0,
	.param .u64 .ptr .align 1 _ZN3cub18CUB_300001_SM_10006detail6reduce28DeviceReduceSingleTileKernelINS2_10policy_hubIiyN4cuda3std3__44plusIiEEE10Policy1000EPiSC_yS9_iiNS7_10__identityEEEvT0_T1_T2_T3_T4_T6__param_1,
	.param .u64 _ZN3cub18CUB_300001_SM_10006detail6reduce28DeviceReduceSingleTileKernelINS2_10policy_hubIiyN4cuda3std3__44plusIiEEE10Policy1000EPiSC_yS9_iiNS7_10__identityEEEvT0_T1_T2_T3_T4_T6__param_2,
	.param .align 1 .b8 _ZN3cub18CUB_300001_SM_10006detail6reduce28DeviceReduceSingleTileKernelINS2_10policy_hubIiyN4cuda3std3__44plusIiEEE10Policy1000EPiSC_yS9_iiNS7_10__identityEEEvT0_T1_T2_T3_T4_T6__param_3[1],
	.param .u32 _ZN3cub18CUB_300001_SM_10006detail6reduce28DeviceReduceSingleTileKernelINS2_10policy_hubIiyN4cuda3std3__44plusIiEEE10Policy1000EPiSC_yS9_iiNS7_10__identityEEEvT0_T1_T2_T3_T4_T6__param_4,
	.param .align 1 .b8 _ZN3cub18CUB_300001_SM_10006detail6reduce28DeviceReduceSingleTileKernelINS2_10policy_hubIiyN4cuda3std3__44plusIiEEE10Policy1000EPiSC_yS9_iiNS7_10__identityEEEvT0_T1_T2_T3_T4_T6__param_5[1]
)
.maxntid 256
.minnctapersm 1
{
	.reg .pred 	%p<97>;
	.reg .b32 	%r<662>;
	.reg .b64 	%rd<150>;
	// demoted variable
	.shared .align 4 .b8 _ZZN3cub18CUB_300001_SM_10006detail6reduce28DeviceReduceSingleTileKernelINS2_10policy_hubIiyN4cuda3std3__44plusIiEEE10Policy1000EPiSC_yS9_iiNS7_10__identityEEEvT0_T1_T2_T3_T4_T6_E12temp_storage[44];
	ld.param.u64 	%rd31, [_ZN3cub18CUB_300001_SM_10006detail6reduce28DeviceReduceSingleTileKernelINS2_10policy_hubIiyN4cuda3std3__44plusIiEEE10Policy1000EPiSC_yS9_iiNS7_10__identityEEEvT0_T1_T2_T3_T4_T6__param_0];
	ld.param.u64 	%rd33, [_ZN3cub18CUB_300001_SM_10006detail6reduce28DeviceReduceSingleTileKernelINS2_10policy_hubIiyN4cuda3std3__44plusIiEEE10Policy1000EPiSC_yS9_iiNS7_10__identityEEEvT0_T1_T2_T3_T4_T6__param_1];
	ld.param.u64 	%rd32, [_ZN3cub18CUB_300001_SM_10006detail6reduce28DeviceReduceSingleTileKernelINS2_10policy_hubIiyN4cuda3std3__44plusIiEEE10Policy1000EPiSC_yS9_iiNS7_10__identityEEEvT0_T1_T2_T3_T4_T6__param_2];
	ld.param.u32 	%r102, [_ZN3cub18CUB_300001_SM_10006detail6reduce28DeviceReduceSingleTileKernelINS2_10policy_hubIiyN4cuda3std3__44plusIiEEE10Policy1000EPiSC_yS9_iiNS7_10__identityEEEvT0_T1_T2_T3_T4_T6__param_4];
	cvta.to.global.u64 	%rd1, %rd33;
	setp.ne.s64 	%p1, %rd32, 0;
	@%p1 bra 	$L__BB70_3;
	mov.u32 	%r616, %tid.x;
	setp.ne.s32 	%p96, %r616, 0;
	@%p96 bra 	$L__BB70_74;
	st.global.u32 	[%rd1], %r102;
	bra.uni 	$L__BB70_74;
$L__BB70_3:
	and.b64  	%rd34, %rd31, 15;
	setp.ne.s64 	%p2, %rd34, 0;
	@%p2 bra 	$L__BB70_38;
	setp.gt.u64 	%p49, %rd32, 4095;
	@%p49 bra 	$L__BB70_22;
	cvt.u32.u64 	%r1, %rd32;
	mov.u32 	%r2, %tid.x;
	setp.ge.u32 	%p66, %r2, %r1;
	mov.b32 	%r627, 0;
	mov.u32 	%r622, %r2;
	@%p66 bra 	$L__BB70_7;
	mul.wide.u32 	%rd132, %r2, 4;
	add.s64 	%rd131, %rd31, %rd132;
	// begin inline asm
	ld.global.nc.u32 %r627, [%rd131];
	// end inline asm
	add.s32 	%r622, %r2, 256;
$L__BB70_7:
	setp.ge.u32 	%p67, %r622, %r1;
	@%p67 bra 	$L__BB70_13;
	not.b32 	%r490, %r622;
	add.s32 	%r7, %r490, %r1;
	and.b32  	%r491, %r7, 768;
	setp.eq.s32 	%p68, %r491, 768;
	@%p68 bra 	$L__BB70_11;
	mul.wide.u32 	%rd133, %r622, 4;
	add.s64 	%rd140, %rd31, %rd133;
	shr.u32 	%r492, %r7, 8;
	add.s32 	%r493, %r492, 1;
	and.b32  	%r494, %r493, 3;
	neg.s32 	%r619, %r494;
$L__BB70_10:
	.pragma "nounroll";
	// begin inline asm
	ld.global.nc.u32 %r495, [%rd140];
	// end inline asm
	add.s32 	%r627, %r495, %r627;
	add.s32 	%r622, %r622, 256;
	add.s64 	%rd140, %rd140, 1024;
	add.s32 	%r619, %r619, 1;
	setp.ne.s32 	%p69, %r619, 0;
	@%p69 bra 	$L__BB70_10;
$L__BB70_11:
	setp.lt.u32 	%p70, %r7, 768;
	@%p70 bra 	$L__BB70_13;
$L__BB70_12:
	mul.wide.s32 	%rd139, %r622, 4;
	add.s64 	%rd135, %rd31, %rd139;
	// begin inline asm
	ld.global.nc.u32 %r496, [%rd135];
	// end inline asm
	add.s32 	%r500, %r496, %r627;
	add.s64 	%rd136, %rd135, 1024;
	// begin inline asm
	ld.global.nc.u32 %r497, [%rd136];
	// end inline asm
	add.s32 	%r501, %r497, %r500;
	add.s64 	%rd137, %rd135, 2048;
	// begin inline asm
	ld.global.nc.u32 %r498, [%rd137];
	// end inline asm
	add.s32 	%r502, %r498, %r501;
	add.s64 	%rd138, %rd135, 3072;
	// begin inline asm
	ld.global.nc.u32 %r499, [%rd138];
	// end inline asm
	add.s32 	%r627, %r499, %r502;
	add.s32 	%r622, %r622, 1024;
	setp.lt.s32 	%p71, %r622, %r1;
	@%p71 bra 	$L__BB70_12;
$L__BB70_13:
	setp.lt.u64 	%p72, %rd32, 256;
	@%p72 bra 	$L__BB70_18;
	// begin inline asm
	mov.u32 %r566, %laneid;
	// end inline asm
	mov.b32 	%r569, 1;
	mov.b32 	%r590, 31;
	mov.b32 	%r591, -1;
	// begin inline asm
	shfl.sync.down.b32 %r567, %r627, %r569, %r590, %r591;
	// end inline asm
	setp.gt.s32 	%p88, %r566, 30;
	selp.b32 	%r592, 0, %r567, %p88;
	add.s32 	%r573, %r592, %r627;
	mov.b32 	%r574, 2;
	// begin inline asm
	shfl.sync.down.b32 %r572, %r573, %r574, %r590, %r591;
	// end inline asm
	setp.gt.s32 	%p89, %r566, 29;
	selp.b32 	%r593, 0, %r572, %p89;
	add.s32 	%r578, %r573, %r593;
	mov.b32 	%r579, 4;
	// begin inline asm
	shfl.sync.down.b32 %r577, %r578, %r579, %r590, %r591;
	// end inline asm
	setp.gt.s32 	%p90, %r566, 27;
	selp.b32 	%r594, 0, %r577, %p90;
	add.s32 	%r583, %r578, %r594;
	mov.b32 	%r584, 8;
	// begin inline asm
	shfl.sync.down.b32 %r582, %r583, %r584, %r590, %r591;
	// end inline asm
	setp.gt.s32 	%p91, %r566, 23;
	selp.b32 	%r595, 0, %r582, %p91;
	add.s32 	%r588, %r583, %r595;
	mov.b32 	%r589, 16;
	// begin inline asm
	shfl.sync.down.b32 %r587, %r588, %r589, %r590, %r591;
	// end inline asm
	setp.gt.s32 	%p92, %r566, 15;
	selp.b32 	%r596, 0, %r587, %p92;
	add.s32 	%r661, %r588, %r596;
	setp.ne.s32 	%p93, %r566, 0;
	@%p93 bra 	$L__BB70_16;
	shr.u32 	%r597, %r2, 3;
	and.b32  	%r598, %r597, 124;
	mov.u32 	%r599, _ZZN3cub18CUB_300001_SM_10006detail6reduce28DeviceReduceSingleTileKernelINS2_10policy_hubIiyN4cuda3std3__44plusIiEEE10Policy1000EPiSC_yS9_iiNS7_10__identityEEEvT0_T1_T2_T3_T4_T6_E12temp_storage;
	add.s32 	%r600, %r599, %r598;
	st.shared.u32 	[%r600+8], %r661;
$L__BB70_16:
	bar.sync 	0;
	setp.ne.s32 	%p94, %r2, 0;
	@%p94 bra 	$L__BB70_72;
	ld.shared.u32 	%r601, [_ZZN3cub18CUB_300001_SM_10006detail6reduce28DeviceReduceSingleTileKernelINS2_10policy_hubIiyN4cuda3std3__44plusIiEEE10Policy1000EPiSC_yS9_iiNS7_10__identityEEEvT0_T1_T2_T3_T4_T6_E12temp_storage+12];
	add.s32 	%r602, %r601, %r661;
	ld.shared.u32 	%r603, [_ZZN3cub18CUB_300001_SM_10006detail6reduce28DeviceReduceSingleTileKernelINS2_10policy_hubIiyN4cuda3std3__44plusIiEEE10Policy1000EPiSC_yS9_iiNS7_10__identityEEEvT0_T1_T2_T3_T4_T6_E12temp_storage+16];
	add.s32 	%r604, %r602, %r603;
	ld.shared.u32 	%r605, [_ZZN3cub18CUB_300001_SM_10006detail6reduce28DeviceReduceSingleTileKernelINS2_10policy_hubIiyN4cuda3std3__44plusIiEEE10Policy1000EPiSC_yS9_iiNS7_10__identityEEEvT0_T1_T2_T3_T4_T6_E12temp_storage+20];
	add.s32 	%r606, %r604, %r605;
	ld.shared.u32 	%r607, [_ZZN3cub18CUB_300001_SM_10006detail6reduce28DeviceReduceSingleTileKernelINS2_10policy_hubIiyN4cuda3std3__44plusIiEEE10Policy1000EPiSC_yS9_iiNS7_10__identityEEEvT0_T1_T2_T3_T4_T6_E12temp_storage+24];
	add.s32 	%r608, %r606, %r607;
	ld.shared.u32 	%r609, [_ZZN3cub18CUB_300001_SM_10006detail6reduce28DeviceReduceSingleTileKernelINS2_10policy_hubIiyN4cuda3std3__44plusIiEEE10Policy1000EPiSC_yS9_iiNS7_10__identityEEEvT0_T1_T2_T3_T4_T6_E12temp_storage+28];
	add.s32 	%r610, %r608, %r609;
	ld.shared.u32 	%r611, [_ZZN3cub18CUB_300001_SM_10006detail6reduce28DeviceReduceSingleTileKernelINS2_10policy_hubIiyN4cuda3std3__44plusIiEEE10Policy1000EPiSC_yS9_iiNS7_10__identityEEEvT0_T1_T2_T3_T4_T6_E12temp_storage+32];
	add.s32 	%r612, %r610, %r611;
	ld.shared.u32 	%r613, [_ZZN3cub18CUB_300001_SM_10006detail6reduce28DeviceReduceSingleTileKernelINS2_10policy_hubIiyN4cuda3std3__44plusIiEEE10Policy1000EPiSC_yS9_iiNS7_10__identityEEEvT0_T1_T2_T3_T4_T6_E12temp_storage+36];
	add.s32 	%r661, %r612, %r613;
	bra.uni 	$L__BB70_72;
$L__BB70_18:
	// begin inline asm
	mov.u32 %r503, %laneid;
	// end inline asm
	and.b32  	%r529, %r2, 992;
	add.s32 	%r530, %r529, 32;
	setp.gt.u32 	%p73, %r530, %r1;
	not.b32 	%r531, %r529;
	add.s32 	%r532, %r1, %r531;
	selp.b32 	%r527, %r532, 31, %p73;
	mov.b32 	%r506, 1;
	mov.b32 	%r528, -1;
	// begin inline asm
	shfl.sync.down.b32 %r504, %r627, %r506, %r527, %r528;
	// end inline asm
	setp.lt.s32 	%p74, %r503, %r527;
	selp.b32 	%r533, %r504, 0, %p74;
	add.s32 	%r510, %r533, %r627;
	mov.b32 	%r511, 2;
	// begin inline asm
	shfl.sync.down.b32 %r509, %r510, %r511, %r527, %r528;
	// end inline asm
	add.s32 	%r534, %r503, 2;
	setp.gt.s32 	%p75, %r534, %r527;
	selp.b32 	%r535, 0, %r509, %p75;
	add.s32 	%r515, %r510, %r535;
	mov.b32 	%r516, 4;
	// begin inline asm
	shfl.sync.down.b32 %r514, %r515, %r516, %r527, %r528;
	// end inline asm
	add.s32 	%r536, %r503, 4;
	setp.gt.s32 	%p76, %r536, %r527;
	selp.b32 	%r537, 0, %r514, %p76;
	add.s32 	%r520, %r515, %r537;
	mov.b32 	%r521, 8;
	// begin inline asm
	shfl.sync.down.b32 %r519, %r520, %r521, %r527, %r528;
	// end inline asm
	add.s32 	%r538, %r503, 8;
	setp.gt.s32 	%p77, %r538, %r527;
	selp.b32 	%r539, 0, %r519, %p77;
	add.s32 	%r525, %r520, %r539;
	mov.b32 	%r526, 16;
	// begin inline asm
	shfl.sync.down.b32 %r524, %r525, %r526, %r527, %r528;
	// end inline asm
	add.s32 	%r540, %r503, 16;
	setp.gt.s32 	%p78, %r540, %r527;
	selp.b32 	%r541, 0, %r524, %p78;
	add.s32 	%r661, %r525, %r541;
	setp.ne.s32 	%p79, %r503, 0;
	@%p79 bra 	$L__BB70_20;
	shr.u32 	%r542, %r2, 3;
	and.b32  	%r543, %r542, 124;
	mov.u32 	%r544, _ZZN3cub18CUB_300001_SM_10006detail6reduce28DeviceReduceSingleTileKernelINS2_10policy_hubIiyN4cuda3std3__44plusIiEEE10Policy1000EPiSC_yS9_iiNS7_10__identityEEEvT0_T1_T2_T3_T4_T6_E12temp_storage;
	add.s32 	%r545, %r544, %r543;
	st.shared.u32 	[%r545+8], %r661;
$L__BB70_20:
	bar.sync 	0;
	setp.ne.s32 	%p80, %r2, 0;
	@%p80 bra 	$L__BB70_72;
	setp.gt.u64 	%p81, %rd32, 32;
	ld.shared.u32 	%r546, [_ZZN3cub18CUB_300001_SM_10006detail6reduce28DeviceReduceSingleTileKernelINS2_10policy_hubIiyN4cuda3std3__44plusIiEEE10Policy1000EPiSC_yS9_iiNS7_10__identityEEEvT0_T1_T2_T3_T4_T6_E12temp_storage+12];
	selp.b32 	%r547, %r546, 0, %p81;
	add.s32 	%r548, %r547, %r661;
	setp.gt.u64 	%p82, %rd32, 64;
	ld.shared.u32 	%r549, [_ZZN3cub18CUB_300001_SM_10006detail6reduce28DeviceReduceSingleTileKernelINS2_10policy_hubIiyN4cuda3std3__44plusIiEEE10Policy1000EPiSC_yS9_iiNS7_10__identityEEEvT0_T1_T2_T3_T4_T6_E12temp_storage+16];
	selp.b32 	%r550, %r549, 0, %p82;
	add.s32 	%r551, %r548, %r550;
	setp.gt.u64 	%p83, %rd32, 96;
	ld.shared.u32 	%r552, [_ZZN3cub18CUB_300001_SM_10006detail6reduce28DeviceReduceSingleTileKernelINS2_10policy_hubIiyN4cuda3std3__44plusIiEEE10Policy1000EPiSC_yS9_iiNS7_10__identityEEEvT0_T1_T2_T3_T4_T6_E12temp_storage+20];
	selp.b32 	%r553, %r552, 0, %p83;
	add.s32 	%r554, %r551, %r553;
	setp.gt.u64 	%p84, %rd32, 128;
	ld.shared.u32 	%r555, [_ZZN3cub18CUB_300001_SM_10006detail6reduce28DeviceReduceSingleTileKernelINS2_10policy_hubIiyN4cuda3std3__44plusIiEEE10Policy1000EPiSC_yS9_iiNS7_10__identityEEEvT0_T1_T2_T3_T4_T6_E12temp_storage+24];
	selp.b32 	%r556, %r555, 0, %p84;
	add.s32 	%r557, %r554, %r556;
	setp.gt.u64 	%p85, %rd32, 160;
	ld.shared.u32 	%r558, [_ZZN3cub18CUB_300001_SM_10006detail6reduce28DeviceReduceSingleTileKernelINS2_10policy_hubIiyN4cuda3std3__44plusIiEEE10Policy1000EPiSC_yS9_iiNS7_10__identityEEEvT0_T1_T2_T3_T4_T6_E12temp_storage+28];
	selp.b32 	%r559, %r558, 0, %p85;
	add.s32 	%r560, %r557, %r559;
	setp.gt.u64 	%p86, %rd32, 192;
	ld.shared.u32 	%r561, [_ZZN3cub18CUB_300001_SM_10006detail6reduce28DeviceReduceSingleTileKernelINS2_10policy_hubIiyN4cuda3std3__44plusIiEEE10Policy1000EPiSC_yS9_iiNS7_10__identityEEEvT0_T1_T2_T3_T4_T6_E12temp_storage+32];
	selp.b32 	%r562, %r561, 0, %p86;
	add.s32 	%r563, %r560, %r562;
	setp.gt.u64 	%p87, %rd32, 224;
	ld.shared.u32 	%r564, [_ZZN3cub18CUB_300001_SM_10006detail6reduce28DeviceReduceSingleTileKernelINS2_10policy_hubIiyN4cuda3std3__44plusIiEEE10Policy1000EPiSC_yS9_iiNS7_10__identityEEEvT0_T1_T2_T3_T4_T6_E12temp_storage+36];
	selp.b32 	%r565, %r564, 0, %p87;
	add.s32 	%r661, %r563, %r565;
	bra.uni 	$L__BB70_72;
$L__BB70_22:
	mov.u32 	%r27, %tid.x;
	shl.b32 	%r358, %r27, 2;
	mul.wide.u32 	%rd104, %r358, 4;
	add.s64 	%rd93, %rd31, %rd104;
	// begin inline asm
	ld.global.nc.v2.u64 {%rd91, %rd92}, [%rd93];
	// end inline asm
	mov.b64 	{%r359, %r360}, %rd92;
	mov.b64 	{%r361, %r362}, %rd91;
	add.s64 	%rd96, %rd93, 4096;
	// begin inline asm
	ld.global.nc.v2.u64 {%rd94, %rd95}, [%rd96];
	// end inline asm
	mov.b64 	{%r363, %r364}, %rd95;
	mov.b64 	{%r365, %r366}, %rd94;
	add.s64 	%rd99, %rd93, 8192;
	// begin inline asm
	ld.global.nc.v2.u64 {%rd97, %rd98}, [%rd99];
	// end inline asm
	mov.b64 	{%r367, %r368}, %rd98;
	mov.b64 	{%r369, %r370}, %rd97;
	add.s64 	%rd102, %rd93, 12288;
	// begin inline asm
	ld.global.nc.v2.u64 {%rd100, %rd101}, [%rd102];
	// end inline asm
	mov.b64 	{%r371, %r372}, %rd101;
	mov.b64 	{%r373, %r374}, %rd100;
	add.s32 	%r375, %r362, %r361;
	add.s32 	%r376, %r359, %r375;
	add.s32 	%r377, %r360, %r376;
	add.s32 	%r378, %r365, %r377;
	add.s32 	%r379, %r366, %r378;
	add.s32 	%r380, %r363, %r379;
	add.s32 	%r381, %r364, %r380;
	add.s32 	%r382, %r369, %r381;
	add.s32 	%r383, %r370, %r382;
	add.s32 	%r384, %r367, %r383;
	add.s32 	%r385, %r368, %r384;
	add.s32 	%r386, %r373, %r385;
	add.s32 	%r387, %r374, %r386;
	add.s32 	%r388, %r371, %r387;
	add.s32 	%r638, %r372, %r388;
	add.s64 	%rd6, %rd32, -4096;
	setp.lt.u64 	%p50, %rd6, 4096;
	mov.b64 	%rd142, 4096;
	@%p50 bra 	$L__BB70_26;
	mov.b64 	%rd142, 4096;
$L__BB70_24:
	shl.b64 	%rd118, %rd142, 2;
	add.s64 	%rd108, %rd93, %rd118;
	// begin inline asm
	ld.global.nc.v2.u64 {%rd106, %rd107}, [%rd108];
	// end inline asm
	mov.b64 	{%r389, %r390}, %rd107;
	mov.b64 	{%r391, %r392}, %rd106;
	add.s64 	%rd111, %rd108, 4096;
	// begin inline asm
	ld.global.nc.v2.u64 {%rd109, %rd110}, [%rd111];
	// end inline asm
	mov.b64 	{%r393, %r394}, %rd110;
	mov.b64 	{%r395, %r396}, %rd109;
	add.s64 	%rd114, %rd108, 8192;
	// begin inline asm
	ld.global.nc.v2.u64 {%rd112, %rd113}, [%rd114];
	// end inline asm
	mov.b64 	{%r397, %r398}, %rd113;
	mov.b64 	{%r399, %r400}, %rd112;
	add.s64 	%rd117, %rd108, 12288;
	// begin inline asm
	ld.global.nc.v2.u64 {%rd115, %rd116}, [%rd117];
	// end inline asm
	mov.b64 	{%r401, %r402}, %rd116;
	mov.b64 	{%r403, %r404}, %rd115;
	add.s32 	%r405, %r391, %r638;
	add.s32 	%r406, %r392, %r405;
	add.s32 	%r407, %r389, %r406;
	add.s32 	%r408, %r390, %r407;
	add.s32 	%r409, %r395, %r408;
	add.s32 	%r410, %r396, %r409;
	add.s32 	%r411, %r393, %r410;
	add.s32 	%r412, %r394, %r411;
	add.s32 	%r413, %r399, %r412;
	add.s32 	%r414, %r400, %r413;
	add.s32 	%r415, %r397, %r414;
	add.s32 	%r416, %r398, %r415;
	add.s32 	%r417, %r403, %r416;
	add.s32 	%r418, %r404, %r417;
	add.s32 	%r419, %r401, %r418;
	add.s32 	%r638, %r402, %r419;
	sub.s64 	%rd119, %rd32, %rd142;
	setp.lt.u64 	%p51, %rd119, 4096;
	@%p51 bra 	$L__BB70_34;
	add.s64 	%rd142, %rd142, 4096;
	setp.le.u64 	%p52, %rd142, %rd6;
	@%p52 bra 	$L__BB70_24;
$L__BB70_26:
	setp.le.u64 	%p53, %rd32, %rd142;
	@%p53 bra 	$L__BB70_34;
	cvt.u32.u64 	%r420, %rd142;
	cvt.u32.u64 	%r421, %rd32;
	sub.s32 	%r32, %r421, %r420;
	setp.ge.s32 	%p54, %r27, %r32;
	@%p54 bra 	$L__BB70_34;
	not.b32 	%r424, %r27;
	add.s32 	%r425, %r424, %r421;
	sub.s32 	%r33, %r425, %r420;
	and.b32  	%r427, %r33, 768;
	setp.eq.s32 	%p55, %r427, 768;
	mov.u32 	%r633, %r27;
	@%p55 bra 	$L__BB70_31;
	cvt.u64.u32 	%rd120, %r27;
	add.s64 	%rd121, %rd142, %rd120;
	shl.b64 	%rd122, %rd121, 2;
	add.s64 	%rd143, %rd31, %rd122;
	shr.u32 	%r428, %r33, 8;
	add.s32 	%r429, %r428, 1;
	and.b32  	%r430, %r429, 3;
	neg.s32 	%r630, %r430;
	mov.u32 	%r633, %r27;
$L__BB70_30:
	.pragma "nounroll";
	// begin inline asm
	ld.global.nc.u32 %r431, [%rd143];
	// end inline asm
	add.s32 	%r638, %r431, %r638;
	add.s32 	%r633, %r633, 256;
	add.s64 	%rd143, %rd143, 1024;
	add.s32 	%r630, %r630, 1;
	setp.ne.s32 	%p56, %r630, 0;
	@%p56 bra 	$L__BB70_30;
$L__BB70_31:
	setp.lt.u32 	%p57, %r33, 768;
	@%p57 bra 	$L__BB70_34;
	cvt.u64.u32 	%rd124, %r633;
	add.s64 	%rd125, %rd142, %rd124;
	shl.b64 	%rd126, %rd125, 2;
	add.s64 	%rd144, %rd31, %rd126;
$L__BB70_33:
	// begin inline asm
	ld.global.nc.u32 %r432, [%rd144];
	// end inline asm
	add.s32 	%r436, %r432, %r638;
	add.s64 	%rd128, %rd144, 1024;
	// begin inline asm
	ld.global.nc.u32 %r433, [%rd128];
	// end inline asm
	add.s32 	%r437, %r433, %r436;
	add.s64 	%rd129, %rd144, 2048;
	// begin inline asm
	ld.global.nc.u32 %r434, [%rd129];
	// end inline asm
	add.s32 	%r438, %r434, %r437;
	add.s64 	%rd130, %rd144, 3072;
	// begin inline asm
	ld.global.nc.u32 %r435, [%rd130];
	// end inline asm
	add.s32 	%r638, %r435, %r438;
	add.s32 	%r633, %r633, 1024;
	add.s64 	%rd144, %rd144, 4096;
	setp.lt.s32 	%p58, %r633, %r32;
	@%p58 bra 	$L__BB70_33;
$L__BB70_34:
	// begin inline asm
	mov.u32 %r439, %laneid;
	// end inline asm
	mov.b32 	%r442, 1;
	mov.b32 	%r463, 31;
	mov.b32 	%r464, -1;
	// begin inline asm
	shfl.sync.down.b32 %r440, %r638, %r442, %r463, %r464;
	// end inline asm
	setp.gt.s32 	%p59, %r439, 30;
	selp.b32 	%r465, 0, %r440, %p59;
	add.s32 	%r446, %r465, %r638;
	mov.b32 	%r447, 2;
	// begin inline asm
	shfl.sync.down.b32 %r445, %r446, %r447, %r463, %r464;
	// end inline asm
	setp.gt.s32 	%p60, %r439, 29;
	selp.b32 	%r466, 0, %r445, %p60;
	add.s32 	%r451, %r446, %r466;
	mov.b32 	%r452, 4;
	// begin inline asm
	shfl.sync.down.b32 %r450, %r451, %r452, %r463, %r464;
	// end inline asm
	setp.gt.s32 	%p61, %r439, 27;
	selp.b32 	%r467, 0, %r450, %p61;
	add.s32 	%r456, %r451, %r467;
	mov.b32 	%r457, 8;
	// begin inline asm
	shfl.sync.down.b32 %r455, %r456, %r457, %r463, %r464;
	// end inline asm
	setp.gt.s32 	%p62, %r439, 23;
	selp.b32 	%r468, 0, %r455, %p62;
	add.s32 	%r461, %r456, %r468;
	mov.b32 	%r462, 16;
	// begin inline asm
	shfl.sync.down.b32 %r460, %r461, %r462, %r463, %r464;
	// end inline asm
	setp.gt.s32 	%p63, %r439, 15;
	selp.b32 	%r469, 0, %r460, %p63;
	add.s32 	%r661, %r461, %r469;
	setp.ne.s32 	%p64, %r439, 0;
	@%p64 bra 	$L__BB70_36;
	shr.u32 	%r470, %r27, 3;
	and.b32  	%r471, %r470, 124;
	mov.u32 	%r472, _ZZN3cub18CUB_300001_SM_10006detail6reduce28DeviceReduceSingleTileKernelINS2_10policy_hubIiyN4cuda3std3__44plusIiEEE10Policy1000EPiSC_yS9_iiNS7_10__identityEEEvT0_T1_T2_T3_T4_T6_E12temp_storage;
	add.s32 	%r473, %r472, %r471;
	st.shared.u32 	[%r473+8], %r661;
$L__BB70_36:
	bar.sync 	0;
	setp.ne.s32 	%p65, %r27, 0;
	@%p65 bra 	$L__BB70_72;
	ld.shared.u32 	%r474, [_ZZN3cub18CUB_300001_SM_10006detail6reduce28DeviceReduceSingleTileKernelINS2_10policy_hubIiyN4cuda3std3__44plusIiEEE10Policy1000EPiSC_yS9_iiNS7_10__identityEEEvT0_T1_T2_T3_T4_T6_E12temp_storage+12];
	add.s32 	%r475, %r474, %r661;
	ld.shared.u32 	%r476, [_ZZN3cub18CUB_300001_SM_10006detail6reduce28DeviceReduceSingleTileKernelINS2_10policy_hubIiyN4cuda3std3__44plusIiEEE10Policy1000EPiSC_yS9_iiNS7_10__identityEEEvT0_T1_T2_T3_T4_T6_E12temp_storage+16];
	add.s32 	%r477, %r475, %r476;
	ld.shared.u32 	%r478, [_ZZN3cub18CUB_300001_SM_10006detail6reduce28DeviceReduceSingleTileKernelINS2_10policy_hubIiyN4cuda3std3__44plusIiEEE10Policy1000EPiSC_yS9_iiNS7_10__identityEEEvT0_T1_T2_T3_T4_T6_E12temp_storage+20];
	add.s32 	%r479, %r477, %r478;
	ld.shared.u32 	%r480, [_ZZN3cub18CUB_300001_SM_10006detail6reduce28DeviceReduceSingleTileKernelINS2_10policy_hubIiyN4cuda3std3__44plusIiEEE10Policy1000EPiSC_yS9_iiNS7_10__identityEEEvT0_T1_T2_T3_T4_T6_E12temp_storage+24];
	add.s32 	%r481, %r479, %r480;
	ld.shared.u32 	%r482, [_ZZN3cub18CUB_300001_SM_10006detail6reduce28DeviceReduceSingleTileKernelINS2_10policy_hubIiyN4cuda3std3__44plusIiEEE10Policy1000EPiSC_yS9_iiNS7_10__identityEEEvT0_T1_T2_T3_T4_T6_E12temp_storage+28];
	add.s32 	%r483, %r481, %r482;
	ld.shared.u32 	%r484, [_ZZN3cub18CUB_300001_SM_10006detail6reduce28DeviceReduceSingleTileKernelINS2_10policy_hubIiyN4cuda3std3__44plusIiEEE10Policy1000EPiSC_yS9_iiNS7_10__identityEEEvT0_T1_T2_T3_T4_T6_E12temp_storage+32];
	add.s32 	%r485, %r483, %r484;
	ld.shared.u32 	%r486, [_ZZN3cub18CUB_300001_SM_10006detail6reduce28DeviceReduceSingleTileKernelINS2_10policy_hubIiyN4cuda3std3__44plusIiEEE10Policy1000EPiSC_yS9_iiNS7_10__identityEEEvT0_T1_T2_T3_T4_T6_E12temp_storage+36];
	add.s32 	%r661, %r485, %r486;
	bra.uni 	$L__BB70_72;
$L__BB70_38:
	setp.gt.u64 	%p3, %rd32, 4095;
	@%p3 bra 	$L__BB70_56;
	cvt.u32.u64 	%r51, %rd32;
	mov.u32 	%r52, %tid.x;
	setp.ge.u32 	%p20, %r52, %r51;
	mov.b32 	%r649, 0;
	mov.u32 	%r644, %r52;
	@%p20 bra 	$L__BB70_41;
	mul.wide.u32 	%rd83, %r52, 4;
	add.s64 	%rd82, %rd31, %rd83;
	// begin inline asm
	ld.global.nc.u32 %r649, [%rd82];
	// end inline asm
	add.s32 	%r644, %r52, 256;
$L__BB70_41:
	setp.ge.u32 	%p21, %r644, %r51;
	@%p21 bra 	$L__BB70_47;
	not.b32 	%r234, %r644;
	add.s32 	%r57, %r234, %r51;
	and.b32  	%r235, %r57, 768;
	setp.eq.s32 	%p22, %r235, 768;
	@%p22 bra 	$L__BB70_45;
	mul.wide.u32 	%rd84, %r644, 4;
	add.s64 	%rd145, %rd31, %rd84;
	shr.u32 	%r236, %r57, 8;
	add.s32 	%r237, %r236, 1;
	and.b32  	%r238, %r237, 3;
	neg.s32 	%r641, %r238;
$L__BB70_44:
	.pragma "nounroll";
	// begin inline asm
	ld.global.nc.u32 %r239, [%rd145];
	// end inline asm
	add.s32 	%r649, %r239, %r649;
	add.s32 	%r644, %r644, 256;
	add.s64 	%rd145, %rd145, 1024;
	add.s32 	%r641, %r641, 1;
	setp.ne.s32 	%p23, %r641, 0;
	@%p23 bra 	$L__BB70_44;
$L__BB70_45:
	setp.lt.u32 	%p24, %r57, 768;
	@%p24 bra 	$L__BB70_47;
$L__BB70_46:
	mul.wide.s32 	%rd90, %r644, 4;
	add.s64 	%rd86, %rd31, %rd90;
	// begin inline asm
	ld.global.nc.u32 %r240, [%rd86];
	// end inline asm
	add.s32 	%r244, %r240, %r649;
	add.s64 	%rd87, %rd86, 1024;
	// begin inline asm
	ld.global.nc.u32 %r241, [%rd87];
	// end inline asm
	add.s32 	%r245, %r241, %r244;
	add.s64 	%rd88, %rd86, 2048;
	// begin inline asm
	ld.global.nc.u32 %r242, [%rd88];
	// end inline asm
	add.s32 	%r246, %r242, %r245;
	add.s64 	%rd89, %rd86, 3072;
	// begin inline asm
	ld.global.nc.u32 %r243, [%rd89];
	// end inline asm
	add.s32 	%r649, %r243, %r246;
	add.s32 	%r644, %r644, 1024;
	setp.lt.s32 	%p25, %r644, %r51;
	@%p25 bra 	$L__BB70_46;
$L__BB70_47:
	setp.lt.u64 	%p26, %rd32, 256;
	@%p26 bra 	$L__BB70_52;
	// begin inline asm
	mov.u32 %r310, %laneid;
	// end inline asm
	mov.b32 	%r313, 1;
	mov.b32 	%r334, 31;
	mov.b32 	%r335, -1;
	// begin inline asm
	shfl.sync.down.b32 %r311, %r649, %r313, %r334, %r335;
	// end inline asm
	setp.gt.s32 	%p42, %r310, 30;
	selp.b32 	%r336, 0, %r311, %p42;
	add.s32 	%r317, %r336, %r649;
	mov.b32 	%r318, 2;
	// begin inline asm
	shfl.sync.down.b32 %r316, %r317, %r318, %r334, %r335;
	// end inline asm
	setp.gt.s32 	%p43, %r310, 29;
	selp.b32 	%r337, 0, %r316, %p43;
	add.s32 	%r322, %r317, %r337;
	mov.b32 	%r323, 4;
	// begin inline asm
	shfl.sync.down.b32 %r321, %r322, %r323, %r334, %r335;
	// end inline asm
	setp.gt.s32 	%p44, %r310, 27;
	selp.b32 	%r338, 0, %r321, %p44;
	add.s32 	%r327, %r322, %r338;
	mov.b32 	%r328, 8;
	// begin inline asm
	shfl.sync.down.b32 %r326, %r327, %r328, %r334, %r335;
	// end inline asm
	setp.gt.s32 	%p45, %r310, 23;
	selp.b32 	%r339, 0, %r326, %p45;
	add.s32 	%r332, %r327, %r339;
	mov.b32 	%r333, 16;
	// begin inline asm
	shfl.sync.down.b32 %r331, %r332, %r333, %r334, %r335;
	// end inline asm
	setp.gt.s32 	%p46, %r310, 15;
	selp.b32 	%r340, 0, %r331, %p46;
	add.s32 	%r661, %r332, %r340;
	setp.ne.s32 	%p47, %r310, 0;
	@%p47 bra 	$L__BB70_50;
	shr.u32 	%r341, %r52, 3;
	and.b32  	%r342, %r341, 124;
	mov.u32 	%r343, _ZZN3cub18CUB_300001_SM_10006detail6reduce28DeviceReduceSingleTileKernelINS2_10policy_hubIiyN4cuda3std3__44plusIiEEE10Policy1000EPiSC_yS9_iiNS7_10__identityEEEvT0_T1_T2_T3_T4_T6_E12temp_storage;
	add.s32 	%r344, %r343, %r342;
	st.shared.u32 	[%r344+8], %r661;
$L__BB70_50:
	bar.sync 	0;
	setp.ne.s32 	%p48, %r52, 0;
	@%p48 bra 	$L__BB70_72;
	ld.shared.u32 	%r345, [_ZZN3cub18CUB_300001_SM_10006detail6reduce28DeviceReduceSingleTileKernelINS2_10policy_hubIiyN4cuda3std3__44plusIiEEE10Policy1000EPiSC_yS9_iiNS7_10__identityEEEvT0_T1_T2_T3_T4_T6_E12temp_storage+12];
	add.s32 	%r346, %r345, %r661;
	ld.shared.u32 	%r347, [_ZZN3cub18CUB_300001_SM_10006detail6reduce28DeviceReduceSingleTileKernelINS2_10policy_hubIiyN4cuda3std3__44plusIiEEE10Policy1000EPiSC_yS9_iiNS7_10__identityEEEvT0_T1_T2_T3_T4_T6_E12temp_storage+16];
	add.s32 	%r348, %r346, %r347;
	ld.shared.u32 	%r349, [_ZZN3cub18CUB_300001_SM_10006detail6reduce28DeviceReduceSingleTileKernelINS2_10policy_hubIiyN4cuda3std3__44plusIiEEE10Policy1000EPiSC_yS9_iiNS7_10__identityEEEvT0_T1_T2_T3_T4_T6_E12temp_storage+20];
	add.s32 	%r350, %r348, %r349;
	ld.shared.u32 	%r351, [_ZZN3cub18CUB_300001_SM_10006detail6reduce28DeviceReduceSingleTileKernelINS2_10policy_hubIiyN4cuda3std3__44plusIiEEE10Policy1000EPiSC_yS9_iiNS7_10__identityEEEvT0_T1_T2_T3_T4_T6_E12temp_storage+24];
	add.s32 	%r352, %r350, %r351;
	ld.shared.u32 	%r353, [_ZZN3cub18CUB_300001_SM_10006detail6reduce28DeviceReduceSingleTileKernelINS2_10policy_hubIiyN4cuda3std3__44plusIiEEE10Policy1000EPiSC_yS9_iiNS7_10__identityEEEvT0_T1_T2_T3_T4_T6_E12temp_storage+28];
	add.s32 	%r354, %r352, %r353;
	ld.shared.u32 	%r355, [_ZZN3cub18CUB_300001_SM_10006detail6reduce28DeviceReduceSingleTileKernelINS2_10policy_hubIiyN4cuda3std3__44plusIiEEE10Policy1000EPiSC_yS9_iiNS7_10__identityEEEvT0_T1_T2_T3_T4_T6_E12temp_storage+32];
	add.s32 	%r356, %r354, %r355;
	ld.shared.u32 	%r357, [_ZZN3cub18CUB_300001_SM_10006detail6reduce28DeviceReduceSingleTileKernelINS2_10policy_hubIiyN4cuda3std3__44plusIiEEE10Policy1000EPiSC_yS9_iiNS7_10__identityEEEvT0_T1_T2_T3_T4_T6_E12temp_storage+36];
	add.s32 	%r661, %r356, %r357;
	bra.uni 	$L__BB70_72;
$L__BB70_52:
	// begin inline asm
	mov.u32 %r247, %laneid;
	// end inline asm
	and.b32  	%r273, %r52, 992;
	add.s32 	%r274, %r273, 32;
	setp.gt.u32 	%p27, %r274, %r51;
	not.b32 	%r275, %r273;
	add.s32 	%r276, %r51, %r275;
	selp.b32 	%r271, %r276, 31, %p27;
	mov.b32 	%r250, 1;
	mov.b32 	%r272, -1;
	// begin inline asm
	shfl.sync.down.b32 %r248, %r649, %r250, %r271, %r272;
	// end inline asm
	setp.lt.s32 	%p28, %r247, %r271;
	selp.b32 	%r277, %r248, 0, %p28;
	add.s32 	%r254, %r277, %r649;
	mov.b32 	%r255, 2;
	// begin inline asm
	shfl.sync.down.b32 %r253, %r254, %r255, %r271, %r272;
	// end inline asm
	add.s32 	%r278, %r247, 2;
	setp.gt.s32 	%p29, %r278, %r271;
	selp.b32 	%r279, 0, %r253, %p29;
	add.s32 	%r259, %r254, %r279;
	mov.b32 	%r260, 4;
	// begin inline asm
	shfl.sync.down.b32 %r258, %r259, %r260, %r271, %r272;
	// end inline asm
	add.s32 	%r280, %r247, 4;
	setp.gt.s32 	%p30, %r280, %r271;
	selp.b32 	%r281, 0, %r258, %p30;
	add.s32 	%r264, %r259, %r281;
	mov.b32 	%r265, 8;
	// begin inline asm
	shfl.sync.down.b32 %r263, %r264, %r265, %r271, %r272;
	// end inline asm
	add.s32 	%r282, %r247, 8;
	setp.gt.s32 	%p31, %r282, %r271;
	selp.b32 	%r283, 0, %r263, %p31;
	add.s32 	%r269, %r264, %r283;
	mov.b32 	%r270, 16;
	// begin inline asm
	shfl.sync.down.b32 %r268, %r269, %r270, %r271, %r272;
	// end inline asm
	add.s32 	%r284, %r247, 16;
	setp.gt.s32 	%p32, %r284, %r271;
	selp.b32 	%r285, 0, %r268, %p32;
	add.s32 	%r661, %r269, %r285;
	setp.ne.s32 	%p33, %r247, 0;
	@%p33 bra 	$L__BB70_54;
	shr.u32 	%r286, %r52, 3;
	and.b32  	%r287, %r286, 124;
	mov.u32 	%r288, _ZZN3cub18CUB_300001_SM_10006detail6reduce28DeviceReduceSingleTileKernelINS2_10policy_hubIiyN4cuda3std3__44plusIiEEE10Policy1000EPiSC_yS9_iiNS7_10__identityEEEvT0_T1_T2_T3_T4_T6_E12temp_storage;
	add.s32 	%r289, %r288, %r287;
	st.shared.u32 	[%r289+8], %r661;
$L__BB70_54:
	bar.sync 	0;
	setp.ne.s32 	%p34, %r52, 0;
	@%p34 bra 	$L__BB70_72;
	setp.gt.u64 	%p35, %rd32, 32;
	ld.shared.u32 	%r290, [_ZZN3cub18CUB_300001_SM_10006detail6reduce28DeviceReduceSingleTileKernelINS2_10policy_hubIiyN4cuda3std3__44plusIiEEE10Policy1000EPiSC_yS9_iiNS7_10__identityEEEvT0_T1_T2_T3_T4_T6_E12temp_storage+12];
	selp.b32 	%r291, %r290, 0, %p35;
	add.s32 	%r292, %r291, %r661;
	setp.gt.u64 	%p36, %rd32, 64;
	ld.shared.u32 	%r293, [_ZZN3cub18CUB_300001_SM_10006detail6reduce28DeviceReduceSingleTileKernelINS2_10policy_hubIiyN4cuda3std3__44plusIiEEE10Policy1000EPiSC_yS9_iiNS7_10__identityEEEvT0_T1_T2_T3_T4_T6_E12temp_storage+16];
	selp.b32 	%r294, %r293, 0, %p36;
	add.s32 	%r295, %r292, %r294;
	setp.gt.u64 	%p37, %rd32, 96;
	ld.shared.u32 	%r296, [_ZZN3cub18CUB_300001_SM_10006detail6reduce28DeviceReduceSingleTileKernelINS2_10policy_hubIiyN4cuda3std3__44plusIiEEE10Policy1000EPiSC_yS9_iiNS7_10__identityEEEvT0_T1_T2_T3_T4_T6_E12temp_storage+20];
	selp.b32 	%r297, %r296, 0, %p37;
	add.s32 	%r298, %r295, %r297;
	setp.gt.u64 	%p38, %rd32, 128;
	ld.shared.u32 	%r299, [_ZZN3cub18CUB_300001_SM_10006detail6reduce28DeviceReduceSingleTileKernelINS2_10policy_hubIiyN4cuda3std3__44plusIiEEE10Policy1000EPiSC_yS9_iiNS7_10__identityEEEvT0_T1_T2_T3_T4_T6_E12temp_storage+24];
	selp.b32 	%r300, %r299, 0, %p38;
	add.s32 	%r301, %r298, %r300;
	setp.gt.u64 	%p39, %rd32, 160;
	ld.shared.u32 	%r302, [_ZZN3cub18CUB_300001_SM_10006detail6reduce28DeviceReduceSingleTileKernelINS2_10policy_hubIiyN4cuda3std3__44plusIiEEE10Policy1000EPiSC_yS9_iiNS7_10__identityEEEvT0_T1_T2_T3_T4_T6_E12temp_storage+28];
	selp.b32 	%r303, %r302, 0, %p39;
	add.s32 	%r304, %r301, %r303;
	setp.gt.u64 	%p40, %rd32, 192;
	ld.shared.u32 	%r305, [_ZZN3cub18CUB_300001_SM_10006detail6reduce28DeviceReduceSingleTileKernelINS2_10policy_hubIiyN4cuda3std3__44plusIiEEE10Policy1000EPiSC_yS9_iiNS7_10__identityEEEvT0_T1_T2_T3_T4_T6_E12temp_storage+32];
	selp.b32 	%r306, %r305, 0, %p40;
	add.s32 	%r307, %r304, %r306;
	setp.gt.u64 	%p41, %rd32, 224;
	ld.shared.u32 	%r308, [_ZZN3cub18CUB_300001_SM_10006detail6reduce28DeviceReduceSingleTileKernelINS2_10policy_hubIiyN4cuda3std3__44plusIiEEE10Policy1000EPiSC_yS9_iiNS7_10__identityEEEvT0_T1_T2_T3_T4_T6_E12temp_storage+36];
	selp.b32 	%r309, %r308, 0, %p41;
	add.s32 	%r661, %r307, %r309;
	bra.uni 	$L__BB70_72;
$L__BB70_56:
	mov.u32 	%r77, %tid.x;
	cvt.u64.u32 	%rd19, %r77;
	mul.wide.u32 	%rd52, %r77, 4;
	add.s64 	%rd35, %rd31, %rd52;
	// begin inline asm
	ld.global.nc.u32 %r103, [%rd35];
	// end inline asm
	add.s64 	%rd36, %rd35, 1024;
	// begin inline asm
	ld.global.nc.u32 %r104, [%rd36];
	// end inline asm
	add.s64 	%rd37, %rd35, 2048;
	// begin inline asm
	ld.global.nc.u32 %r105, [%rd37];
	// end inline asm
	add.s64 	%rd38, %rd35, 3072;
	// begin inline asm
	ld.global.nc.u32 %r106, [%rd38];
	// end inline asm
	add.s64 	%rd39, %rd35, 4096;
	// begin inline asm
	ld.global.nc.u32 %r107, [%rd39];
	// end inline asm
	add.s64 	%rd40, %rd35, 5120;
	// begin inline asm
	ld.global.nc.u32 %r108, [%rd40];
	// end inline asm
	add.s64 	%rd41, %rd35, 6144;
	// begin inline asm
	ld.global.nc.u32 %r109, [%rd41];
	// end inline asm
	add.s64 	%rd42, %rd35, 7168;
	// begin inline asm
	ld.global.nc.u32 %r110, [%rd42];
	// end inline asm
	add.s64 	%rd43, %rd35, 8192;
	// begin inline asm
	ld.global.nc.u32 %r111, [%rd43];
	// end inline asm
	add.s64 	%rd44, %rd35, 9216;
	// begin inline asm
	ld.global.nc.u32 %r112, [%rd44];
	// end inline asm
	add.s64 	%rd45, %rd35, 10240;
	// begin inline asm
	ld.global.nc.u32 %r113, [%rd45];
	// end inline asm
	add.s64 	%rd46, %rd35, 11264;
	// begin inline asm
	ld.global.nc.u32 %r114, [%rd46];
	// end inline asm
	add.s64 	%rd47, %rd35, 12288;
	// begin inline asm
	ld.global.nc.u32 %r115, [%rd47];
	// end inline asm
	add.s64 	%rd48, %rd35, 13312;
	// begin inline asm
	ld.global.nc.u32 %r116, [%rd48];
	// end inline asm
	add.s64 	%rd49, %rd35, 14336;
	// begin inline asm
	ld.global.nc.u32 %r117, [%rd49];
	// end inline asm
	add.s64 	%rd50, %rd35, 15360;
	// begin inline asm
	ld.global.nc.u32 %r118, [%rd50];
	// end inline asm
	add.s32 	%r119, %r104, %r103;
	add.s32 	%r120, %r105, %r119;
	add.s32 	%r121, %r106, %r120;
	add.s32 	%r122, %r107, %r121;
	add.s32 	%r123, %r108, %r122;
	add.s32 	%r124, %r109, %r123;
	add.s32 	%r125, %r110, %r124;
	add.s32 	%r126, %r111, %r125;
	add.s32 	%r127, %r112, %r126;
	add.s32 	%r128, %r113, %r127;
	add.s32 	%r129, %r114, %r128;
	add.s32 	%r130, %r115, %r129;
	add.s32 	%r131, %r116, %r130;
	add.s32 	%r132, %r117, %r131;
	add.s32 	%r660, %r118, %r132;
	add.s64 	%rd21, %rd32, -4096;
	setp.lt.u64 	%p4, %rd21, 4096;
	mov.b64 	%rd147, 4096;
	@%p4 bra 	$L__BB70_60;
	mov.b64 	%rd147, 4096;
$L__BB70_58:
	shl.b64 	%rd70, %rd147, 2;
	add.s64 	%rd54, %rd35, %rd70;
	// begin inline asm
	ld.global.nc.u32 %r133, [%rd54];
	// end inline asm
	add.s64 	%rd55, %rd54, 1024;
	// begin inline asm
	ld.global.nc.u32 %r134, [%rd55];
	// end inline asm
	add.s64 	%rd56, %rd54, 2048;
	// begin inline asm
	ld.global.nc.u32 %r135, [%rd56];
	// end inline asm
	add.s64 	%rd57, %rd54, 3072;
	// begin inline asm
	ld.global.nc.u32 %r136, [%rd57];
	// end inline asm
	add.s64 	%rd58, %rd54, 4096;
	// begin inline asm
	ld.global.nc.u32 %r137, [%rd58];
	// end inline asm
	add.s64 	%rd59, %rd54, 5120;
	// begin inline asm
	ld.global.nc.u32 %r138, [%rd59];
	// end inline asm
	add.s64 	%rd60, %rd54, 6144;
	// begin inline asm
	ld.global.nc.u32 %r139, [%rd60];
	// end inline asm
	add.s64 	%rd61, %rd54, 7168;
	// begin inline asm
	ld.global.nc.u32 %r140, [%rd61];
	// end inline asm
	add.s64 	%rd62, %rd54, 8192;
	// begin inline asm
	ld.global.nc.u32 %r141, [%rd62];
	// end inline asm
	add.s64 	%rd63, %rd54, 9216;
	// begin inline asm
	ld.global.nc.u32 %r142, [%rd63];
	// end inline asm
	add.s64 	%rd64, %rd54, 10240;
	// begin inline asm
	ld.global.nc.u32 %r143, [%rd64];
	// end inline asm
	add.s64 	%rd65, %rd54, 11264;
	// begin inline asm
	ld.global.nc.u32 %r144, [%rd65];
	// end inline asm
	add.s64 	%rd66, %rd54, 12288;
	// begin inline asm
	ld.global.nc.u32 %r145, [%rd66];
	// end inline asm
	add.s64 	%rd67, %rd54, 13312;
	// begin inline asm
	ld.global.nc.u32 %r146, [%rd67];
	// end inline asm
	add.s64 	%rd68, %rd54, 14336;
	// begin inline asm
	ld.global.nc.u32 %r147, [%rd68];
	// end inline asm
	add.s64 	%rd69, %rd54, 15360;
	// begin inline asm
	ld.global.nc.u32 %r148, [%rd69];
	// end inline asm
	add.s32 	%r149, %r133, %r660;
	add.s32 	%r150, %r134, %r149;
	add.s32 	%r151, %r135, %r150;
	add.s32 	%r152, %r136, %r151;
	add.s32 	%r153, %r137, %r152;
	add.s32 	%r154, %r138, %r153;
	add.s32 	%r155, %r139, %r154;
	add.s32 	%r156, %r140, %r155;
	add.s32 	%r157, %r141, %r156;
	add.s32 	%r158, %r142, %r157;
	add.s32 	%r159, %r143, %r158;
	add.s32 	%r160, %r144, %r159;
	add.s32 	%r161, %r145, %r160;
	add.s32 	%r162, %r146, %r161;
	add.s32 	%r163, %r147, %r162;
	add.s32 	%r660, %r148, %r163;
	sub.s64 	%rd71, %rd32, %rd147;
	setp.lt.u64 	%p5, %rd71, 4096;
	@%p5 bra 	$L__BB70_68;
	add.s64 	%rd147, %rd147, 4096;
	setp.le.u64 	%p6, %rd147, %rd21;
	@%p6 bra 	$L__BB70_58;
$L__BB70_60:
	setp.le.u64 	%p7, %rd32, %rd147;
	@%p7 bra 	$L__BB70_68;
	cvt.u32.u64 	%r164, %rd147;
	cvt.u32.u64 	%r165, %rd32;
	sub.s32 	%r82, %r165, %r164;
	setp.ge.s32 	%p8, %r77, %r82;
	@%p8 bra 	$L__BB70_68;
	not.b32 	%r168, %r77;
	add.s32 	%r169, %r168, %r165;
	sub.s32 	%r83, %r169, %r164;
	and.b32  	%r171, %r83, 768;
	setp.eq.s32 	%p9, %r171, 768;
	mov.u32 	%r655, %r77;
	@%p9 bra 	$L__BB70_65;
	add.s64 	%rd72, %rd147, %rd19;
	shl.b64 	%rd73, %rd72, 2;
	add.s64 	%rd148, %rd31, %rd73;
	shr.u32 	%r172, %r83, 8;
	add.s32 	%r173, %r172, 1;
	and.b32  	%r174, %r173, 3;
	neg.s32 	%r652, %r174;
	mov.u32 	%r655, %r77;
$L__BB70_64:
	.pragma "nounroll";
	// begin inline asm
	ld.global.nc.u32 %r175, [%rd148];
	// end inline asm
	add.s32 	%r660, %r175, %r660;
	add.s32 	%r655, %r655, 256;
	add.s64 	%rd148, %rd148, 1024;
	add.s32 	%r652, %r652, 1;
	setp.ne.s32 	%p10, %r652, 0;
	@%p10 bra 	$L__BB70_64;
$L__BB70_65:
	setp.lt.u32 	%p11, %r83, 768;
	@%p11 bra 	$L__BB70_68;
	cvt.u64.u32 	%rd75, %r655;
	add.s64 	%rd76, %rd147, %rd75;
	shl.b64 	%rd77, %rd76, 2;
	add.s64 	%rd149, %rd31, %rd77;
$L__BB70_67:
	// begin inline asm
	ld.global.nc.u32 %r176, [%rd149];
	// end inline asm
	add.s32 	%r180, %r176, %r660;
	add.s64 	%rd79, %rd149, 1024;
	// begin inline asm
	ld.global.nc.u32 %r177, [%rd79];
	// end inline asm
	add.s32 	%r181, %r177, %r180;
	add.s64 	%rd80, %rd149, 2048;
	// begin inline asm
	ld.global.nc.u32 %r178, [%rd80];
	// end inline asm
	add.s32 	%r182, %r178, %r181;
	add.s64 	%rd81, %rd149, 3072;
	// begin inline asm
	ld.global.nc.u32 %r179, [%rd81];
	// end inline asm
	add.s32 	%r660, %r179, %r182;
	add.s32 	%r655, %r655, 1024;
	add.s64 	%rd149, %rd149, 4096;
	setp.lt.s32 	%p12, %r655, %r82;
	@%p12 bra 	$L__BB70_67;
$L__BB70_68:
	// begin inline asm
	mov.u32 %r183, %laneid;
	// end inline asm
	mov.b32 	%r186, 1;
	mov.b32 	%r207, 31;
	mov.b32 	%r208, -1;
	// begin inline asm
	shfl.sync.down.b32 %r184, %r660, %r186, %r207, %r208;
	// end inline asm
	setp.gt.s32 	%p13, %r183, 30;
	selp.b32 	%r209, 0, %r184, %p13;
	add.s32 	%r190, %r209, %r660;
	mov.b32 	%r191, 2;
	// begin inline asm
	shfl.sync.down.b32 %r189, %r190, %r191, %r207, %r208;
	// end inline asm
	setp.gt.s32 	%p14, %r183, 29;
	selp.b32 	%r210, 0, %r189, %p14;
	add.s32 	%r195, %r190, %r210;
	mov.b32 	%r196, 4;
	// begin inline asm
	shfl.sync.down.b32 %r194, %r195, %r196, %r207, %r208;
	// end inline asm
	setp.gt.s32 	%p15, %r183, 27;
	selp.b32 	%r211, 0, %r194, %p15;
	add.s32 	%r200, %r195, %r211;
	mov.b32 	%r201, 8;
	// begin inline asm
	shfl.sync.down.b32 %r199, %r200, %r201, %r207, %r208;
	// end inline asm
	setp.gt.s32 	%p16, %r183, 23;
	selp.b32 	%r212, 0, %r199, %p16;
	add.s32 	%r205, %r200, %r212;
	mov.b32 	%r206, 16;
	// begin inline asm
	shfl.sync.down.b32 %r204, %r205, %r206, %r207, %r208;
	// end inline asm
	setp.gt.s32 	%p17, %r183, 15;
	selp.b32 	%r213, 0, %r204, %p17;
	add.s32 	%r661, %r205, %r213;
	setp.ne.s32 	%p18, %r183, 0;
	@%p18 bra 	$L__BB70_70;
	shr.u32 	%r214, %r77, 3;
	and.b32  	%r215, %r214, 124;
	mov.u32 	%r216, _ZZN3cub18CUB_300001_SM_10006detail6reduce28DeviceReduceSingleTileKernelINS2_10policy_hubIiyN4cuda3std3__44plusIiEEE10Policy1000EPiSC_yS9_iiNS7_10__identityEEEvT0_T1_T2_T3_T4_T6_E12temp_storage;
	add.s32 	%r217, %r216, %r215;
	st.shared.u32 	[%r217+8], %r661;
$L__BB70_70:
	bar.sync 	0;
	setp.ne.s32 	%p19, %r77, 0;
	@%p19 bra 	$L__BB70_72;
	ld.shared.u32 	%r218, [_ZZN3cub18CUB_300001_SM_10006detail6reduce28DeviceReduceSingleTileKernelINS2_10policy_hubIiyN4cuda3std3__44plusIiEEE10Policy1000EPiSC_yS9_iiNS7_10__identityEEEvT0_T1_T2_T3_T4_T6_E12temp_storage+12];
	add.s32 	%r219, %r218, %r661;
	ld.shared.u32 	%r220, [_ZZN3cub18CUB_300001_SM_10006detail6reduce28DeviceReduceSingleTileKernelINS2_10policy_hubIiyN4cuda3std3__44plusIiEEE10Policy1000EPiSC_yS9_iiNS7_10__identityEEEvT0_T1_T2_T3_T4_T6_E12temp_storage+16];
	add.s32 	%r221, %r219, %r220;
	ld.shared.u32 	%r222, [_ZZN3cub18CUB_300001_SM_10006detail6reduce28DeviceReduceSingleTileKernelINS2_10policy_hubIiyN4cuda3std3__44plusIiEEE10Policy1000EPiSC_yS9_iiNS7_10__identityEEEvT0_T1_T2_T3_T4_T6_E12temp_storage+20];
	add.s32 	%r223, %r221, %r222;
	ld.shared.u32 	%r224, [_ZZN3cub18CUB_300001_SM_10006detail6reduce28DeviceReduceSingleTileKernelINS2_10policy_hubIiyN4cuda3std3__44plusIiEEE10Policy1000EPiSC_yS9_iiNS7_10__identityEEEvT0_T1_T2_T3_T4_T6_E12temp_storage+24];
	add.s32 	%r225, %r223, %r224;
	ld.shared.u32 	%r226, [_ZZN3cub18CUB_300001_SM_10006detail6reduce28DeviceReduceSingleTileKernelINS2_10policy_hubIiyN4cuda3std3__44plusIiEEE10Policy1000EPiSC_yS9_iiNS7_10__identityEEEvT0_T1_T2_T3_T4_T6_E12temp_storage+28];
	add.s32 	%r227, %r225, %r226;
	ld.shared.u32 	%r228, [_ZZN3cub18CUB_300001_SM_10006detail6reduce28DeviceReduceSingleTileKernelINS2_10policy_hubIiyN4cuda3std3__44plusIiEEE10Policy1000EPiSC_yS9_iiNS7_10__identityEEEvT0_T1_T2_T3_T4_T6_E12temp_storage+32];
	add.s32 	%r229, %r227, %r228;
	ld.shared.u32 	%r230, [_ZZN3cub18CUB_300001_SM_10006detail6reduce28DeviceReduceSingleTileKernelINS2_10policy_hubIiyN4cuda3std3__44plusIiEEE10Policy1000EPiSC_yS9_iiNS7_10__identityEEEvT0_T1_T2_T3_T4_T6_E12temp_storage+36];
	add.s32 	%r661, %r229, %r230;
$L__BB70_72:
	mov.u32 	%r614, %tid.x;
	setp.ne.s32 	%p95, %r614, 0;
	@%p95 bra 	$L__BB70_74;
	add.s32 	%r615, %r661, %r102;
	st.global.u32 	[%rd1], %r615;
$L__BB70_74:
	ret;

}
	// .globl	_ZN3cub18CUB_300001_SM_10006detail6reduce18DeviceReduceKernelINS2_10policy_hubIiyN4cuda3std3__44plusIiEEE10Policy1000EPiyS9_iNS7_10__identityEEEvT0_PT3_T1_NS0_13GridEvenShareISH_EET2_T4_
.visible .entry _ZN3cub18CUB_300001_SM_10006detail6reduce18DeviceReduceKernelINS2_10policy_hubIiyN4cuda3std3__44plusIiEEE10Policy1000EPiyS9_iNS7_10__identityEEEvT0_PT3_T1_NS0_13GridEvenShareISH_EET2_T4_(
	.param .u64 .ptr .align 1 _ZN3cub18CUB_300001_SM_10006detail6reduce18DeviceReduceKernelINS2_10policy_hubIiyN4cuda3std3__44plusIiEEE10Policy1000EPiyS9_iNS7_10__identityEEEvT0_PT3_T1_NS0_13GridEvenShareISH_EET2_T4__param_0,
	.param .u64 .ptr .align 1 _ZN3cub18CUB_300001_SM_10006detail6reduce18DeviceReduceKernelINS2_10policy_hubIiyN4cuda3std3__44plusIiEEE10Policy1000EPiyS9_iNS7_10__identityEEEvT0_PT3_T1_NS0_13GridEvenShareISH_EET2_T4__param_1,
	.param .u64 _ZN3cub18CUB_300001_SM_10006detail6reduce18DeviceReduceKernelINS2_10policy_hubIiyN4cuda3std3__44plusIiEEE10Policy1000EPiyS9_iNS7_10__identityEEEvT0_PT3_T1_NS0_13GridEvenShareISH_EET2_T4__param_2,
	.param .align 8 .b8 _ZN3cub18CUB_300001_SM_10006detail6reduce18DeviceReduceKernelINS2_10policy_hubIiyN4cuda3std3__44plusIiEEE10Policy1000EPiyS9_iNS7_10__identityEEEvT0_PT3_T1_NS0_13GridEvenShareISH_EET2_T4__param_3[72],
	.param .align 1 .b8 _ZN3cub18CUB_300001_SM_10006detail6reduce18DeviceReduceKernelINS2_10policy_hubIiyN4cuda3std3__44plusIiEEE10Policy1000EPiyS9_iNS7_10__identityEEEvT0_PT3_T1_NS0_13GridEvenShareISH_EET2_T4__param_4[1],
	.param .align 1 .b8 _ZN3cub18CUB_300001_SM_10006detail6reduce18DeviceReduceKernelINS2_10policy_hubIiyN4cuda3std3__44plusIiEEE10Policy1000EPiyS9_iNS7_10__identityEEEvT0_PT3_T1_NS0_13GridEvenShareISH_EET2_T4__param_5[1]
)
.maxntid 256
{
	.reg .pred 	%p<95>;
	.reg .b32 	%r<694>;
	.reg .b64 	%rd<174>;
	// demoted variable
	.shared .align 4 .b8 _ZZN3cub18CUB_300001_SM_10006detail6reduce18DeviceReduceKernelINS2_10policy_hubIiyN4cuda3std3__44plusIiEEE10Policy1000EPiyS9_iNS7_10__identityEEEvT0_PT3_T1_NS0_13GridEvenShareISH_EET2_T4_E12temp_storage[44];
	ld.param.u64 	%rd1, [_ZN3cub18CUB_300001_SM_10006detail6reduce18DeviceReduceKernelINS2_10policy_hubIiyN4cuda3std3__44plusIiEEE10Policy1000EPiyS9_iNS7_10__identityEEEvT0_PT3_T1_NS0_13GridEvenShareISH_EET2_T4__param_3+32];
	ld.param.u64 	%rd39, [_ZN3cub18CUB_300001_SM_10006detail6reduce18DeviceReduceKernelINS2_10policy_hubIiyN4cuda3std3__44plusIiEEE10Policy1000EPiyS9_iNS7_10__identityEEEvT0_PT3_T1_NS0_13GridEvenShareISH_EET2_T4__param_0];
	ld.param.u32 	%r1, [_ZN3cub18CUB_300001_SM_10006detail6reduce18DeviceReduceKernelINS2_10policy_hubIiyN4cuda3std3__44plusIiEEE10Policy1000EPiyS9_iNS7_10__identityEEEvT0_PT3_T1_NS0_13GridEvenShareISH_EET2_T4__param_3+40];
	mov.u32 	%r2, %ctaid.x;
	shl.b32 	%r110, %r1, 12;
	cvt.s64.s32 	%rd2, %r110;
	shl.b32 	%r111, %r2, 12;
	cvt.u64.u32 	%rd3, %r111;
	and.b64  	%rd41, %rd39, 15;
	setp.ne.s64 	%p1, %rd41, 0;
	@%p1 bra 	$L__BB71_35;
	sub.s64 	%rd4, %rd1, %rd3;
	setp.gt.u64 	%p48, %rd4, 4095;
	@%p48 bra 	$L__BB71_19;
	cvt.u32.u64 	%r517, %rd3;
	cvt.u32.u64 	%r3, %rd1;
	sub.s32 	%r4, %r3, %r517;
	mov.u32 	%r5, %tid.x;
	setp.ge.s32 	%p65, %r5, %r4;
	mov.b32 	%r659, 0;
	mov.u32 	%r654, %r5;
	@%p65 bra 	$L__BB71_4;
	add.s32 	%r520, %r517, %r5;
	mul.wide.u32 	%rd146, %r520, 4;
	add.s64 	%rd145, %rd39, %rd146;
	// begin inline asm
	ld.global.nc.u32 %r659, [%rd145];
	// end inline asm
	add.s32 	%r654, %r5, 256;
$L__BB71_4:
	setp.ge.s32 	%p66, %r654, %r4;
	@%p66 bra 	$L__BB71_10;
	not.b32 	%r522, %r654;
	add.s32 	%r10, %r522, %r3;
	and.b32  	%r523, %r10, 768;
	setp.eq.s32 	%p67, %r523, 768;
	@%p67 bra 	$L__BB71_8;
	cvt.u64.u32 	%rd147, %r654;
	add.s64 	%rd148, %rd147, %rd3;
	shl.b64 	%rd149, %rd148, 2;
	add.s64 	%rd162, %rd39, %rd149;
	shr.u32 	%r524, %r10, 8;
	add.s32 	%r525, %r524, 1;
	and.b32  	%r526, %r525, 3;
	neg.s32 	%r651, %r526;
$L__BB71_7:
	.pragma "nounroll";
	// begin inline asm
	ld.global.nc.u32 %r527, [%rd162];
	// end inline asm
	add.s32 	%r659, %r527, %r659;
	add.s32 	%r654, %r654, 256;
	add.s64 	%rd162, %rd162, 1024;
	add.s32 	%r651, %r651, 1;
	setp.ne.s32 	%p68, %r651, 0;
	@%p68 bra 	$L__BB71_7;
$L__BB71_8:
	sub.s32 	%r529, %r10, %r517;
	setp.lt.u32 	%p69, %r529, 768;
	@%p69 bra 	$L__BB71_10;
$L__BB71_9:
	cvt.s64.s32 	%rd155, %r654;
	add.s64 	%rd156, %rd3, %rd155;
	shl.b64 	%rd157, %rd156, 2;
	add.s64 	%rd151, %rd39, %rd157;
	// begin inline asm
	ld.global.nc.u32 %r530, [%rd151];
	// end inline asm
	add.s32 	%r534, %r530, %r659;
	add.s64 	%rd152, %rd151, 1024;
	// begin inline asm
	ld.global.nc.u32 %r531, [%rd152];
	// end inline asm
	add.s32 	%r535, %r531, %r534;
	add.s64 	%rd153, %rd151, 2048;
	// begin inline asm
	ld.global.nc.u32 %r532, [%rd153];
	// end inline asm
	add.s32 	%r536, %r532, %r535;
	add.s64 	%rd154, %rd151, 3072;
	// begin inline asm
	ld.global.nc.u32 %r533, [%rd154];
	// end inline asm
	add.s32 	%r659, %r533, %r536;
	add.s32 	%r654, %r654, 1024;
	setp.lt.s32 	%p70, %r654, %r4;
	@%p70 bra 	$L__BB71_9;
$L__BB71_10:
	setp.lt.s32 	%p71, %r4, 256;
	@%p71 bra 	$L__BB71_15;
	// begin inline asm
	mov.u32 %r600, %laneid;
	// end inline asm
	mov.b32 	%r603, 1;
	mov.b32 	%r624, 31;
	mov.b32 	%r625, -1;
	// begin inline asm
	shfl.sync.down.b32 %r601, %r659, %r603, %r624, %r625;
	// end inline asm
	setp.gt.s32 	%p87, %r600, 30;
	selp.b32 	%r626, 0, %r601, %p87;
	add.s32 	%r607, %r626, %r659;
	mov.b32 	%r608, 2;
	// begin inline asm
	shfl.sync.down.b32 %r606, %r607, %r608, %r624, %r625;
	// end inline asm
	setp.gt.s32 	%p88, %r600, 29;
	selp.b32 	%r627, 0, %r606, %p88;
	add.s32 	%r612, %r607, %r627;
	mov.b32 	%r613, 4;
	// begin inline asm
	shfl.sync.down.b32 %r611, %r612, %r613, %r624, %r625;
	// end inline asm
	setp.gt.s32 	%p89, %r600, 27;
	selp.b32 	%r628, 0, %r611, %p89;
	add.s32 	%r617, %r612, %r628;
	mov.b32 	%r618, 8;
	// begin inline asm
	shfl.sync.down.b32 %r616, %r617, %r618, %r624, %r625;
	// end inline asm
	setp.gt.s32 	%p90, %r600, 23;
	selp.b32 	%r629, 0, %r616, %p90;
	add.s32 	%r622, %r617, %r629;
	mov.b32 	%r623, 16;
	// begin inline asm
	shfl.sync.down.b32 %r621, %r622, %r623, %r624, %r625;
	// end inline asm
	setp.gt.s32 	%p91, %r600, 15;
	selp.b32 	%r630, 0, %r621, %p91;
	add.s32 	%r693, %r622, %r630;
	setp.ne.s32 	%p92, %r600, 0;
	@%p92 bra 	$L__BB71_13;
	shr.u32 	%r631, %r5, 3;
	and.b32  	%r632, %r631, 124;
	mov.u32 	%r633, _ZZN3cub18CUB_300001_SM_10006detail6reduce18DeviceReduceKernelINS2_10policy_hubIiyN4cuda3std3__44plusIiEEE10Policy1000EPiyS9_iNS7_10__identityEEEvT0_PT3_T1_NS0_13GridEvenShareISH_EET2_T4_E12temp_storage;
	add.s32 	%r634, %r633, %r632;
	st.shared.u32 	[%r634+8], %r693;
$L__BB71_13:
	bar.sync 	0;
	setp.ne.s32 	%p93, %r5, 0;
	@%p93 bra 	$L__BB71_69;
	ld.shared.u32 	%r635, [_ZZN3cub18CUB_300001_SM_10006detail6reduce18DeviceReduceKernelINS2_10policy_hubIiyN4cuda3std3__44plusIiEEE10Policy1000EPiyS9_iNS7_10__identityEEEvT0_PT3_T1_NS0_13GridEvenShareISH_EET2_T4_E12temp_storage+12];
	add.s32 	%r636, %r635, %r693;
	ld.shared.u32 	%r637, [_ZZN3cub18CUB_300001_SM_10006detail6reduce18DeviceReduceKernelINS2_10policy_hubIiyN4cuda3std3__44plusIiEEE10Policy1000EPiyS9_iNS7_10__identityEEEvT0_PT3_T1_NS0_13GridEvenShareISH_EET2_T4_E12temp_storage+16];
	add.s32 	%r638, %r636, %r637;
	ld.shared.u32 	%r639, [_ZZN3cub18CUB_300001_SM_10006detail6reduce18DeviceReduceKernelINS2_10policy_hubIiyN4cuda3std3__44plusIiEEE10Policy1000EPiyS9_iNS7_10__identityEEEvT0_PT3_T1_NS0_13GridEvenShareISH_EET2_T4_E12temp_storage+20];
	add.s32 	%r640, %r638, %r639;
	ld.shared.u32 	%r641, [_ZZN3cub18CUB_300001_SM_10006detail6reduce18DeviceReduceKernelINS2_10policy_hubIiyN4cuda3std3__44plusIiEEE10Policy1000EPiyS9_iNS7_10__identityEEEvT0_PT3_T1_NS0_13GridEvenShareISH_EET2_T4_E12temp_storage+24];
	add.s32 	%r642, %r640, %r641;
	ld.shared.u32 	%r643, [_ZZN3cub18CUB_300001_SM_10006detail6reduce18DeviceReduceKernelINS2_10policy_hubIiyN4cuda3std3__44plusIiEEE10Policy1000EPiyS9_iNS7_10__identityEEEvT0_PT3_T1_NS0_13GridEvenShareISH_EET2_T4_E12temp_storage+28];
	add.s32 	%r644, %r642, %r643;
	ld.shared.u32 	%r645, [_ZZN3cub18CUB_300001_SM_10006detail6reduce18DeviceReduceKernelINS2_10policy_hubIiyN4cuda3std3__44plusIiEEE10Policy1000EPiyS9_iNS7_10__identityEEEvT0_PT3_T1_NS0_13GridEvenShareISH_EET2_T4_E12temp_storage+32];
	add.s32 	%r646, %r644, %r645;
	ld.shared.u32 	%r647, [_ZZN3cub18CUB_300001_SM_10006detail6reduce18DeviceReduceKernelINS2_10policy_hubIiyN4cuda3std3__44plusIiEEE10Policy1000EPiyS9_iNS7_10__identityEEEvT0_PT3_T1_NS0_13GridEvenShareISH_EET2_T4_E12temp_storage+36];
	add.s32 	%r693, %r646, %r647;
	bra.uni 	$L__BB71_69;
$L__BB71_15:
	// begin inline asm
	mov.u32 %r537, %laneid;
	// end inline asm
	and.b32  	%r563, %r5, 992;
	add.s32 	%r564, %r563, 32;
	setp.gt.s32 	%p72, %r564, %r4;
	not.b32 	%r565, %r563;
	add.s32 	%r566, %r4, %r565;
	selp.b32 	%r561, %r566, 31, %p72;
	mov.b32 	%r540, 1;
	mov.b32 	%r562, -1;
	// begin inline asm
	shfl.sync.down.b32 %r538, %r659, %r540, %r561, %r562;
	// end inline asm
	setp.lt.s32 	%p73, %r537, %r561;
	selp.b32 	%r567, %r538, 0, %p73;
	add.s32 	%r544, %r567, %r659;
	mov.b32 	%r545, 2;
	// begin inline asm
	shfl.sync.down.b32 %r543, %r544, %r545, %r561, %r562;
	// end inline asm
	add.s32 	%r568, %r537, 2;
	setp.gt.s32 	%p74, %r568, %r561;
	selp.b32 	%r569, 0, %r543, %p74;
	add.s32 	%r549, %r544, %r569;
	mov.b32 	%r550, 4;
	// begin inline asm
	shfl.sync.down.b32 %r548, %r549, %r550, %r561, %r562;
	// end inline asm
	add.s32 	%r570, %r537, 4;
	setp.gt.s32 	%p75, %r570, %r561;
	selp.b32 	%r571, 0, %r548, %p75;
	add.s32 	%r554, %r549, %r571;
	mov.b32 	%r555, 8;
	// begin inline asm
	shfl.sync.down.b32 %r553, %r554, %r555, %r561, %r562;
	// end inline asm
	add.s32 	%r572, %r537, 8;
	setp.gt.s32 	%p76, %r572, %r561;
	selp.b32 	%r573, 0, %r553, %p76;
	add.s32 	%r559, %r554, %r573;
	mov.b32 	%r560, 16;
	// begin inline asm
	shfl.sync.down.b32 %r558, %r559, %r560, %r561, %r562;
	// end inline asm
	add.s32 	%r574, %r537, 16;
	setp.gt.s32 	%p77, %r574, %r561;
	selp.b32 	%r575, 0, %r558, %p77;
	add.s32 	%r693, %r559, %r575;
	setp.ne.s32 	%p78, %r537, 0;
	@%p78 bra 	$L__BB71_17;
	shr.u32 	%r576, %r5, 3;
	and.b32  	%r577, %r576, 124;
	mov.u32 	%r578, _ZZN3cub18CUB_300001_SM_10006detail6reduce18DeviceReduceKernelINS2_10policy_hubIiyN4cuda3std3__44plusIiEEE10Policy1000EPiyS9_iNS7_10__identityEEEvT0_PT3_T1_NS0_13GridEvenShareISH_EET2_T4_E12temp_storage;
	add.s32 	%r579, %r578, %r577;
	st.shared.u32 	[%r579+8], %r693;
$L__BB71_17:
	bar.sync 	0;
	setp.ne.s32 	%p79, %r5, 0;
	@%p79 bra 	$L__BB71_69;
	setp.gt.s32 	%p80, %r4, 32;
	ld.shared.u32 	%r580, [_ZZN3cub18CUB_300001_SM_10006detail6reduce18DeviceReduceKernelINS2_10policy_hubIiyN4cuda3std3__44plusIiEEE10Policy1000EPiyS9_iNS7_10__identityEEEvT0_PT3_T1_NS0_13GridEvenShareISH_EET2_T4_E12temp_storage+12];
	selp.b32 	%r581, %r580, 0, %p80;
	add.s32 	%r582, %r581, %r693;
	setp.gt.s32 	%p81, %r4, 64;
	ld.shared.u32 	%r583, [_ZZN3cub18CUB_300001_SM_10006detail6reduce18DeviceReduceKernelINS2_10policy_hubIiyN4cuda3std3__44plusIiEEE10Policy1000EPiyS9_iNS7_10__identityEEEvT0_PT3_T1_NS0_13GridEvenShareISH_EET2_T4_E12temp_storage+16];
	selp.b32 	%r584, %r583, 0, %p81;
	add.s32 	%r585, %r582, %r584;
	setp.gt.s32 	%p82, %r4, 96;
	ld.shared.u32 	%r586, [_ZZN3cub18CUB_300001_SM_10006detail6reduce18DeviceReduceKernelINS2_10policy_hubIiyN4cuda3std3__44plusIiEEE10Policy1000EPiyS9_iNS7_10__identityEEEvT0_PT3_T1_NS0_13GridEvenShareISH_EET2_T4_E12temp_storage+20];
	selp.b32 	%r587, %r586, 0, %p82;
	add.s32 	%r588, %r585, %r587;
	setp.gt.s32 	%p83, %r4, 128;
	ld.shared.u32 	%r589, [_ZZN3cub18CUB_300001_SM_10006detail6reduce18DeviceReduceKernelINS2_10policy_hubIiyN4cuda3std3__44plusIiEEE10Policy1000EPiyS9_iNS7_10__identityEEEvT0_PT3_T1_NS0_13GridEvenShareISH_EET2_T4_E12temp_storage+24];
	selp.b32 	%r590, %r589, 0, %p83;
	add.s32 	%r591, %r588, %r590;
	setp.gt.s32 	%p84, %r4, 160;
	ld.shared.u32 	%r592, [_ZZN3cub18CUB_300001_SM_10006detail6reduce18DeviceReduceKernelINS2_10policy_hubIiyN4cuda3std3__44plusIiEEE10Policy1000EPiyS9_iNS7_10__identityEEEvT0_PT3_T1_NS0_13GridEvenShareISH_EET2_T4_E12temp_storage+28];
	selp.b32 	%r593, %r592, 0, %p84;
	add.s32 	%r594, %r591, %r593;
	setp.gt.s32 	%p85, %r4, 192;
	ld.shared.u32 	%r595, [_ZZN3cub18CUB_300001_SM_10006detail6reduce18DeviceReduceKernelINS2_10policy_hubIiyN4cuda3std3__44plusIiEEE10Policy1000EPiyS9_iNS7_10__identityEEEvT0_PT3_T1_NS0_13GridEvenShareISH_EET2_T4_E12temp_storage+32];
	selp.b32 	%r596, %r595, 0, %p85;
	add.s32 	%r597, %r594, %r596;
	setp.gt.s32 	%p86, %r4, 224;
	ld.shared.u32 	%r598, [_ZZN3cub18CUB_300001_SM_10006detail6reduce18DeviceReduceKernelINS2_10policy_hubIiyN4cuda3std3__44plusIiEEE10Policy1000EPiyS9_iNS7_10__identityEEEvT0_PT3_T1_NS0_13GridEvenShareISH_EET2_T4_E12temp_storage+36];
	selp.b32 	%r599, %r598, 0, %p86;
	add.s32 	%r693, %r597, %r599;
	bra.uni 	$L__BB71_69;
$L__BB71_19:
	cvt.u32.u64 	%r379, %rd3;
	mov.u32 	%r30, %tid.x;
	shl.b32 	%r380, %r30, 2;
	add.s32 	%r381, %r379, %r380;
	mul.wide.u32 	%rd115, %r381, 4;
	add.s64 	%rd105, %rd39, %rd115;
	// begin inline asm
	ld.global.nc.v2.u64 {%rd103, %rd104}, [%rd105];
	// end inline asm
	mov.b64 	{%r382, %r383}, %rd104;
	mov.b64 	{%r384, %r385}, %rd103;
	add.s64 	%rd108, %rd105, 4096;
	// begin inline asm
	ld.global.nc.v2.u64 {%rd106, %rd107}, [%rd108];
	// end inline asm
	mov.b64 	{%r386, %r387}, %rd107;
	mov.b64 	{%r388, %r389}, %rd106;
	add.s64 	%rd111, %rd105, 8192;
	// begin inline asm
	ld.global.nc.v2.u64 {%rd109, %rd110}, [%rd111];
	// end inline asm
	mov.b64 	{%r390, %r391}, %rd110;
	mov.b64 	{%r392, %r393}, %rd109;
	add.s64 	%rd114, %rd105, 12288;
	// begin inline asm
	ld.global.nc.v2.u64 {%rd112, %rd113}, [%rd114];
	// end inline asm
	mov.b64 	{%r394, %r395}, %rd113;
	mov.b64 	{%r396, %r397}, %rd112;
	add.s32 	%r398, %r385, %r384;
	add.s32 	%r399, %r382, %r398;
	add.s32 	%r400, %r383, %r399;
	add.s32 	%r401, %r388, %r400;
	add.s32 	%r402, %r389, %r401;
	add.s32 	%r403, %r386, %r402;
	add.s32 	%r404, %r387, %r403;
	add.s32 	%r405, %r392, %r404;
	add.s32 	%r406, %r393, %r405;
	add.s32 	%r407, %r390, %r406;
	add.s32 	%r408, %r391, %r407;
	add.s32 	%r409, %r396, %r408;
	add.s32 	%r410, %r397, %r409;
	add.s32 	%r411, %r394, %r410;
	add.s32 	%r670, %r395, %r411;
	setp.lt.u64 	%p49, %rd4, %rd2;
	@%p49 bra 	$L__BB71_31;
	add.s64 	%rd164, %rd2, %rd3;
	cvt.u64.u32 	%rd116, %r30;
	add.s64 	%rd117, %rd164, %rd116;
	shl.b64 	%rd118, %rd117, 2;
	add.s64 	%rd163, %rd39, %rd118;
	mov.b32 	%r660, 0;
$L__BB71_21:
	add.s64 	%rd3, %rd3, %rd2;
	add.s64 	%rd119, %rd1, -4096;
	setp.gt.u64 	%p50, %rd3, %rd119;
	@%p50 bra 	$L__BB71_23;
	cvt.u64.u32 	%rd132, %r380;
	add.s64 	%rd133, %rd3, %rd132;
	shl.b64 	%rd134, %rd133, 2;
	add.s64 	%rd122, %rd39, %rd134;
	// begin inline asm
	ld.global.nc.v2.u64 {%rd120, %rd121}, [%rd122];
	// end inline asm
	mov.b64 	{%r414, %r415}, %rd121;
	mov.b64 	{%r416, %r417}, %rd120;
	add.s64 	%rd125, %rd122, 4096;
	// begin inline asm
	ld.global.nc.v2.u64 {%rd123, %rd124}, [%rd125];
	// end inline asm
	mov.b64 	{%r418, %r419}, %rd124;
	mov.b64 	{%r420, %r421}, %rd123;
	add.s64 	%rd128, %rd122, 8192;
	// begin inline asm
	ld.global.nc.v2.u64 {%rd126, %rd127}, [%rd128];
	// end inline asm
	mov.b64 	{%r422, %r423}, %rd127;
	mov.b64 	{%r424, %r425}, %rd126;
	add.s64 	%rd131, %rd122, 12288;
	// begin inline asm
	ld.global.nc.v2.u64 {%rd129, %rd130}, [%rd131];
	// end inline asm
	mov.b64 	{%r426, %r427}, %rd130;
	mov.b64 	{%r428, %r429}, %rd129;
	add.s32 	%r430, %r416, %r670;
	add.s32 	%r431, %r417, %r430;
	add.s32 	%r432, %r414, %r431;
	add.s32 	%r433, %r415, %r432;
	add.s32 	%r434, %r420, %r433;
	add.s32 	%r435, %r421, %r434;
	add.s32 	%r436, %r418, %r435;
	add.s32 	%r437, %r419, %r436;
	add.s32 	%r438, %r424, %r437;
	add.s32 	%r439, %r425, %r438;
	add.s32 	%r440, %r422, %r439;
	add.s32 	%r441, %r423, %r440;
	add.s32 	%r442, %r428, %r441;
	add.s32 	%r443, %r429, %r442;
	add.s32 	%r444, %r426, %r443;
	add.s32 	%r670, %r427, %r444;
	sub.s64 	%rd135, %rd1, %rd3;
	setp.lt.u64 	%p51, %rd135, %rd2;
	add.s32 	%r660, %r660, 1;
	add.s64 	%rd164, %rd164, %rd2;
	shl.b64 	%rd136, %rd2, 2;
	add.s64 	%rd163, %rd163, %rd136;
	@%p51 bra 	$L__BB71_31;
	bra.uni 	$L__BB71_21;
$L__BB71_23:
	setp.le.u64 	%p52, %rd1, %rd3;
	@%p52 bra 	$L__BB71_31;
	cvt.u32.u64 	%r445, %rd3;
	cvt.u32.u64 	%r446, %rd1;
	sub.s32 	%r36, %r446, %r445;
	setp.ge.s32 	%p53, %r30, %r36;
	@%p53 bra 	$L__BB71_31;
	cvt.u32.u64 	%r449, %rd2;
	not.b32 	%r451, %r30;
	add.s32 	%r452, %r451, %r446;
	add.s32 	%r453, %r449, %r379;
	sub.s32 	%r454, %r452, %r453;
	mul.lo.s32 	%r455, %r1, %r660;
	shl.b32 	%r456, %r455, 12;
	sub.s32 	%r37, %r454, %r456;
	shr.u32 	%r457, %r452, 8;
	add.s32 	%r38, %r457, 1;
	and.b32  	%r458, %r452, 768;
	setp.eq.s32 	%p54, %r458, 768;
	mov.u32 	%r665, %r30;
	@%p54 bra 	$L__BB71_28;
	and.b32  	%r459, %r38, 3;
	neg.s32 	%r662, %r459;
	mov.u32 	%r665, %r30;
$L__BB71_27:
	.pragma "nounroll";
	// begin inline asm
	ld.global.nc.u32 %r460, [%rd163];
	// end inline asm
	add.s32 	%r670, %r460, %r670;
	add.s32 	%r665, %r665, 256;
	add.s64 	%rd163, %rd163, 1024;
	add.s32 	%r662, %r662, 1;
	setp.ne.s32 	%p55, %r662, 0;
	@%p55 bra 	$L__BB71_27;
$L__BB71_28:
	setp.lt.u32 	%p56, %r37, 768;
	@%p56 bra 	$L__BB71_31;
	cvt.u64.u32 	%rd138, %r665;
	add.s64 	%rd139, %rd138, %rd164;
	shl.b64 	%rd140, %rd139, 2;
	add.s64 	%rd167, %rd39, %rd140;
$L__BB71_30:
	// begin inline asm
	ld.global.nc.u32 %r461, [%rd167];
	// end inline asm
	add.s32 	%r465, %r461, %r670;
	add.s64 	%rd142, %rd167, 1024;
	// begin inline asm
	ld.global.nc.u32 %r462, [%rd142];
	// end inline asm
	add.s32 	%r466, %r462, %r465;
	add.s64 	%rd143, %rd167, 2048;
	// begin inline asm
	ld.global.nc.u32 %r463, [%rd143];
	// end inline asm
	add.s32 	%r467, %r463, %r466;
	add.s64 	%rd144, %rd167, 3072;
	// begin inline asm
	ld.global.nc.u32 %r464, [%rd144];
	// end inline asm
	add.s32 	%r670, %r464, %r467;
	add.s32 	%r665, %r665, 1024;
	add.s64 	%rd167, %rd167, 4096;
	setp.lt.s32 	%p57, %r665, %r36;
	@%p57 bra 	$L__BB71_30;
$L__BB71_31:
	// begin inline asm
	mov.u32 %r468, %laneid;
	// end inline asm
	mov.b32 	%r471, 1;
	mov.b32 	%r492, 31;
	mov.b32 	%r493, -1;
	// begin inline asm
	shfl.sync.down.b32 %r469, %r670, %r471, %r492, %r493;
	// end inline asm
	setp.gt.s32 	%p58, %r468, 30;
	selp.b32 	%r494, 0, %r469, %p58;
	add.s32 	%r475, %r494, %r670;
	mov.b32 	%r476, 2;
	// begin inline asm
	shfl.sync.down.b32 %r474, %r475, %r476, %r492, %r493;
	// end inline asm
	setp.gt.s32 	%p59, %r468, 29;
	selp.b32 	%r495, 0, %r474, %p59;
	add.s32 	%r480, %r475, %r495;
	mov.b32 	%r481, 4;
	// begin inline asm
	shfl.sync.down.b32 %r479, %r480, %r481, %r492, %r493;
	// end inline asm
	setp.gt.s32 	%p60, %r468, 27;
	selp.b32 	%r496, 0, %r479, %p60;
	add.s32 	%r485, %r480, %r496;
	mov.b32 	%r486, 8;
	// begin inline asm
	shfl.sync.down.b32 %r484, %r485, %r486, %r492, %r493;
	// end inline asm
	setp.gt.s32 	%p61, %r468, 23;
	selp.b32 	%r497, 0, %r484, %p61;
	add.s32 	%r490, %r485, %r497;
	mov.b32 	%r491, 16;
	// begin inline asm
	shfl.sync.down.b32 %r489, %r490, %r491, %r492, %r493;
	// end inline asm
	setp.gt.s32 	%p62, %r468, 15;
	selp.b32 	%r498, 0, %r489, %p62;
	add.s32 	%r693, %r490, %r498;
	setp.ne.s32 	%p63, %r468, 0;
	@%p63 bra 	$L__BB71_33;
	shr.u32 	%r499, %r30, 3;
	and.b32  	%r500, %r499, 124;
	mov.u32 	%r501, _ZZN3cub18CUB_300001_SM_10006detail6reduce18DeviceReduceKernelINS2_10policy_hubIiyN4cuda3std3__44plusIiEEE10Policy1000EPiyS9_iNS7_10__identityEEEvT0_PT3_T1_NS0_13GridEvenShareISH_EET2_T4_E12temp_storage;
	add.s32 	%r502, %r501, %r500;
	st.shared.u32 	[%r502+8], %r693;
$L__BB71_33:
	bar.sync 	0;
	setp.ne.s32 	%p64, %r30, 0;
	@%p64 bra 	$L__BB71_69;
	ld.shared.u32 	%r503, [_ZZN3cub18CUB_300001_SM_10006detail6reduce18DeviceReduceKernelINS2_10policy_hubIiyN4cuda3std3__44plusIiEEE10Policy1000EPiyS9_iNS7_10__identityEEEvT0_PT3_T1_NS0_13GridEvenShareISH_EET2_T4_E12temp_storage+12];
	add.s32 	%r504, %r503, %r693;
	ld.shared.u32 	%r505, [_ZZN3cub18CUB_300001_SM_10006detail6reduce18DeviceReduceKernelINS2_10policy_hubIiyN4cuda3std3__44plusIiEEE10Policy1000EPiyS9_iNS7_10__identityEEEvT0_PT3_T1_NS0_13GridEvenShareISH_EET2_T4_E12temp_storage+16];
	add.s32 	%r506, %r504, %r505;
	ld.shared.u32 	%r507, [_ZZN3cub18CUB_300001_SM_10006detail6reduce18DeviceReduceKernelINS2_10policy_hubIiyN4cuda3std3__44plusIiEEE10Policy1000EPiyS9_iNS7_10__identityEEEvT0_PT3_T1_NS0_13GridEvenShareISH_EET2_T4_E12temp_storage+20];
	add.s32 	%r508, %r506, %r507;
	ld.shared.u32 	%r509, [_ZZN3cub18CUB_300001_SM_10006detail6reduce18DeviceReduceKernelINS2_10policy_hubIiyN4cuda3std3__44plusIiEEE10Policy1000EPiyS9_iNS7_10__identityEEEvT0_PT3_T1_NS0_13GridEvenShareISH_EET2_T4_E12temp_storage+24];
	add.s32 	%r510, %r508, %r509;
	ld.shared.u32 	%r511, [_ZZN3cub18CUB_300001_SM_10006detail6reduce18DeviceReduceKernelINS2_10policy_hubIiyN4cuda3std3__44plusIiEEE10Policy1000EPiyS9_iNS7_10__identityEEEvT0_PT3_T1_NS0_13GridEvenShareISH_EET2_T4_E12temp_storage+28];
	add.s32 	%r512, %r510, %r511;
	ld.shared.u32 	%r513, [_ZZN3cub18CUB_300001_SM_10006detail6reduce18DeviceReduceKernelINS2_10policy_hubIiyN4cuda3std3__44plusIiEEE10Policy1000EPiyS9_iNS7_10__identityEEEvT0_PT3_T1_NS0_13GridEvenShareISH_EET2_T4_E12temp_storage+32];
	add.s32 	%r514, %r512, %r513;
	ld.shared.u32 	%r515, [_ZZN3cub18CUB_300001_SM_10006detail6reduce18DeviceReduceKernelINS2_10policy_hubIiyN4cuda3std3__44plusIiEEE10Policy1000EPiyS9_iNS7_10__identityEEEvT0_PT3_T1_NS0_13GridEvenShareISH_EET2_T4_E12temp_storage+36];
	add.s32 	%r693, %r514, %r515;
	bra.uni 	$L__BB71_69;
$L__BB71_35:
	sub.s64 	%rd21, %rd1, %rd3;
	setp.gt.u64 	%p2, %rd21, 4095;
	@%p2 bra 	$L__BB71_53;
	cvt.u32.u64 	%r248, %rd3;
	cvt.u32.u64 	%r56, %rd1;
	sub.s32 	%r57, %r56, %r248;
	mov.u32 	%r58, %tid.x;
	setp.ge.s32 	%p19, %r58, %r57;
	mov.b32 	%r681, 0;
	mov.u32 	%r676, %r58;
	@%p19 bra 	$L__BB71_38;
	add.s32 	%r251, %r248, %r58;
	mul.wide.u32 	%rd91, %r251, 4;
	add.s64 	%rd90, %rd39, %rd91;
	// begin inline asm
	ld.global.nc.u32 %r681, [%rd90];
	// end inline asm
	add.s32 	%r676, %r58, 256;
$L__BB71_38:
	setp.ge.s32 	%p20, %r676, %r57;
	@%p20 bra 	$L__BB71_44;
	not.b32 	%r253, %r676;
	add.s32 	%r63, %r253, %r56;
	and.b32  	%r254, %r63, 768;
	setp.eq.s32 	%p21, %r254, 768;
	@%p21 bra 	$L__BB71_42;
	cvt.u64.u32 	%rd92, %r676;
	add.s64 	%rd93, %rd92, %rd3;
	shl.b64 	%rd94, %rd93, 2;
	add.s64 	%rd168, %rd39, %rd94;
	shr.u32 	%r255, %r63, 8;
	add.s32 	%r256, %r255, 1;
	and.b32  	%r257, %r256, 3;
	neg.s32 	%r673, %r257;
$L__BB71_41:
	.pragma "nounroll";
	// begin inline asm
	ld.global.nc.u32 %r258, [%rd168];
	// end inline asm
	add.s32 	%r681, %r258, %r681;
	add.s32 	%r676, %r676, 256;
	add.s64 	%rd168, %rd168, 1024;
	add.s32 	%r673, %r673, 1;
	setp.ne.s32 	%p22, %r673, 0;
	@%p22 bra 	$L__BB71_41;
$L__BB71_42:
	sub.s32 	%r260, %r63, %r248;
	setp.lt.u32 	%p23, %r260, 768;
	@%p23 bra 	$L__BB71_44;
$L__BB71_43:
	cvt.s64.s32 	%rd100, %r676;
	add.s64 	%rd101, %rd3, %rd100;
	shl.b64 	%rd102, %rd101, 2;
	add.s64 	%rd96, %rd39, %rd102;
	// begin inline asm
	ld.global.nc.u32 %r261, [%rd96];
	// end inline asm
	add.s32 	%r265, %r261, %r681;
	add.s64 	%rd97, %rd96, 1024;
	// begin inline asm
	ld.global.nc.u32 %r262, [%rd97];
	// end inline asm
	add.s32 	%r266, %r262, %r265;
	add.s64 	%rd98, %rd96, 2048;
	// begin inline asm
	ld.global.nc.u32 %r263, [%rd98];
	// end inline asm
	add.s32 	%r267, %r263, %r266;
	add.s64 	%rd99, %rd96, 3072;
	// begin inline asm
	ld.global.nc.u32 %r264, [%rd99];
	// end inline asm
	add.s32 	%r681, %r264, %r267;
	add.s32 	%r676, %r676, 1024;
	setp.lt.s32 	%p24, %r676, %r57;
	@%p24 bra 	$L__BB71_43;
$L__BB71_44:
	setp.lt.s32 	%p25, %r57, 256;
	@%p25 bra 	$L__BB71_49;
	// begin inline asm
	mov.u32 %r331, %laneid;
	// end inline asm
	mov.b32 	%r334, 1;
	mov.b32 	%r355, 31;
	mov.b32 	%r356, -1;
	// begin inline asm
	shfl.sync.down.b32 %r332, %r681, %r334, %r355, %r356;
	// end inline asm
	setp.gt.s32 	%p41, %r331, 30;
	selp.b32 	%r357, 0, %r332, %p41;
	add.s32 	%r338, %r357, %r681;
	mov.b32 	%r339, 2;
	// begin inline asm
	shfl.sync.down.b32 %r337, %r338, %r339, %r355, %r356;
	// end inline asm
	setp.gt.s32 	%p42, %r331, 29;
	selp.b32 	%r358, 0, %r337, %p42;
	add.s32 	%r343, %r338, %r358;
	mov.b32 	%r344, 4;
	// begin inline asm
	shfl.sync.down.b32 %r342, %r343, %r344, %r355, %r356;
	// end inline asm
	setp.gt.s32 	%p43, %r331, 27;
	selp.b32 	%r359, 0, %r342, %p43;
	add.s32 	%r348, %r343, %r359;
	mov.b32 	%r349, 8;
	// begin inline asm
	shfl.sync.down.b32 %r347, %r348, %r349, %r355, %r356;
	// end inline asm
	setp.gt.s32 	%p44, %r331, 23;
	selp.b32 	%r360, 0, %r347, %p44;
	add.s32 	%r353, %r348, %r360;
	mov.b32 	%r354, 16;
	// begin inline asm
	shfl.sync.down.b32 %r352, %r353, %r354, %r355, %r356;
	// end inline asm
	setp.gt.s32 	%p45, %r331, 15;
	selp.b32 	%r361, 0, %r352, %p45;
	add.s32 	%r693, %r353, %r361;
	setp.ne.s32 	%p46, %r331, 0;
	@%p46 bra 	$L__BB71_47;
	shr.u32 	%r362, %r58, 3;
	and.b32  	%r363, %r362, 124;
	mov.u32 	%r364, _ZZN3cub18CUB_300001_SM_10006detail6reduce18DeviceReduceKernelINS2_10policy_hubIiyN4cuda3std3__44plusIiEEE10Policy1000EPiyS9_iNS7_10__identityEEEvT0_PT3_T1_NS0_13GridEvenShareISH_EET2_T4_E12temp_storage;
	add.s32 	%r365, %r364, %r363;
	st.shared.u32 	[%r365+8], %r693;
$L__BB71_47:
	bar.sync 	0;
	setp.ne.s32 	%p47, %r58, 0;
	@%p47 bra 	$L__BB71_69;
	ld.shared.u32 	%r366, [_ZZN3cub18CUB_300001_SM_10006detail6reduce18DeviceReduceKernelINS2_10policy_hubIiyN4cuda3std3__44plusIiEEE10Policy1000EPiyS9_iNS7_10__identityEEEvT0_PT3_T1_NS0_13GridEvenShareISH_EET2_T4_E12temp_storage+12];
	add.s32 	%r367, %r366, %r693;
	ld.shared.u32 	%r368, [_ZZN3cub18CUB_300001_SM_10006detail6reduce18DeviceReduceKernelINS2_10policy_hubIiyN4cuda3std3__44plusIiEEE10Policy1000EPiyS9_iNS7_10__identityEEEvT0_PT3_T1_NS0_13GridEvenShareISH_EET2_T4_E12temp_storage+16];
	add.s32 	%r369, %r367, %r368;
	ld.shared.u32 	%r370, [_ZZN3cub18CUB_300001_SM_10006detail6reduce18DeviceReduceKernelINS2_10policy_hubIiyN4cuda3std3__44plusIiEEE10Policy1000EPiyS9_iNS7_10__identityEEEvT0_PT3_T1_NS0_13GridEvenShareISH_EET2_T4_E12temp_storage+20];
	add.s32 	%r371, %r369, %r370;
	ld.shared.u32 	%r372, [_ZZN3cub18CUB_300001_SM_10006detail6reduce18DeviceReduceKernelINS2_10policy_hubIiyN4cuda3std3__44plusIiEEE10Policy1000EPiyS9_iNS7_10__identityEEEvT0_PT3_T1_NS0_13GridEvenShareISH_EET2_T4_E12temp_storage+24];
	add.s32 	%r373, %r371, %r372;
	ld.shared.u32 	%r374, [_ZZN3cub18CUB_300001_SM_10006detail6reduce18DeviceReduceKernelINS2_10policy_hubIiyN4cuda3std3__44plusIiEEE10Policy1000EPiyS9_iNS7_10__identityEEEvT0_PT3_T1_NS0_13GridEvenShareISH_EET2_T4_E12temp_storage+28];
	add.s32 	%r375, %r373, %r374;
	ld.shared.u32 	%r376, [_ZZN3cub18CUB_300001_SM_10006detail6reduce18DeviceReduceKernelINS2_10policy_hubIiyN4cuda3std3__44plusIiEEE10Policy1000EPiyS9_iNS7_10__identityEEEvT0_PT3_T1_NS0_13GridEvenShareISH_EET2_T4_E12temp_storage+32];
	add.s32 	%r377, %r375, %r376;
	ld.shared.u32 	%r378, [_ZZN3cub18CUB_300001_SM_10006detail6reduce18DeviceReduceKernelINS2_10policy_hubIiyN4cuda3std3__44plusIiEEE10Policy1000EPiyS9_iNS7_10__identityEEEvT0_PT3_T1_NS0_13GridEvenShareISH_EET2_T4_E12temp_storage+36];
	add.s32 	%r693, %r377, %r378;
	bra.uni 	$L__BB71_69;
$L__BB71_49:
	// begin inline asm
	mov.u32 %r268, %laneid;
	// end inline asm
	and.b32  	%r294, %r58, 992;
	add.s32 	%r295, %r294, 32;
	setp.gt.s32 	%p26, %r295, %r57;
	not.b32 	%r296, %r294;
	add.s32 	%r297, %r57, %r296;
	selp.b32 	%r292, %r297, 31, %p26;
	mov.b32 	%r271, 1;
	mov.b32 	%r293, -1;
	// begin inline asm
	shfl.sync.down.b32 %r269, %r681, %r271, %r292, %r293;
	// end inline asm
	setp.lt.s32 	%p27, %r268, %r292;
	selp.b32 	%r298, %r269, 0, %p27;
	add.s32 	%r275, %r298, %r681;
	mov.b32 	%r276, 2;
	// begin inline asm
	shfl.sync.down.b32 %r274, %r275, %r276, %r292, %r293;
	// end inline asm
	add.s32 	%r299, %r268, 2;
	setp.gt.s32 	%p28, %r299, %r292;
	selp.b32 	%r300, 0, %r274, %p28;
	add.s32 	%r280, %r275, %r300;
	mov.b32 	%r281, 4;
	// begin inline asm
	shfl.sync.down.b32 %r279, %r280, %r281, %r292, %r293;
	// end inline asm
	add.s32 	%r301, %r268, 4;
	setp.gt.s32 	%p29, %r301, %r292;
	selp.b32 	%r302, 0, %r279, %p29;
	add.s32 	%r285, %r280, %r302;
	mov.b32 	%r286, 8;
	// begin inline asm
	shfl.sync.down.b32 %r284, %r285, %r286, %r292, %r293;
	// end inline asm
	add.s32 	%r303, %r268, 8;
	setp.gt.s32 	%p30, %r303, %r292;
	selp.b32 	%r304, 0, %r284, %p30;
	add.s32 	%r290, %r285, %r304;
	mov.b32 	%r291, 16;
	// begin inline asm
	shfl.sync.down.b32 %r289, %r290, %r291, %r292, %r293;
	// end inline asm
	add.s32 	%r305, %r268, 16;
	setp.gt.s32 	%p31, %r305, %r292;
	selp.b32 	%r306, 0, %r289, %p31;
	add.s32 	%r693, %r290, %r306;
	setp.ne.s32 	%p32, %r268, 0;
	@%p32 bra 	$L__BB71_51;
	shr.u32 	%r307, %r58, 3;
	and.b32  	%r308, %r307, 124;
	mov.u32 	%r309, _ZZN3cub18CUB_300001_SM_10006detail6reduce18DeviceReduceKernelINS2_10policy_hubIiyN4cuda3std3__44plusIiEEE10Policy1000EPiyS9_iNS7_10__identityEEEvT0_PT3_T1_NS0_13GridEvenShareISH_EET2_T4_E12temp_storage;
	add.s32 	%r310, %r309, %r308;
	st.shared.u32 	[%r310+8], %r693;
$L__BB71_51:
	bar.sync 	0;
	setp.ne.s32 	%p33, %r58, 0;
	@%p33 bra 	$L__BB71_69;
	setp.gt.s32 	%p34, %r57, 32;
	ld.shared.u32 	%r311, [_ZZN3cub18CUB_300001_SM_10006detail6reduce18DeviceReduceKernelINS2_10policy_hubIiyN4cuda3std3__44plusIiEEE10Policy1000EPiyS9_iNS7_10__identityEEEvT0_PT3_T1_NS0_13GridEvenShareISH_EET2_T4_E12temp_storage+12];
	selp.b32 	%r312, %r311, 0, %p34;
	add.s32 	%r313, %r312, %r693;
	setp.gt.s32 	%p35, %r57, 64;
	ld.shared.u32 	%r314, [_ZZN3cub18CUB_300001_SM_10006detail6reduce18DeviceReduceKernelINS2_10policy_hubIiyN4cuda3std3__44plusIiEEE10Policy1000EPiyS9_iNS7_10__identityEEEvT0_PT3_T1_NS0_13GridEvenShareISH_EET2_T4_E12temp_storage+16];
	selp.b32 	%r315, %r314, 0, %p35;
	add.s32 	%r316, %r313, %r315;
	setp.gt.s32 	%p36, %r57, 96;
	ld.shared.u32 	%r317, [_ZZN3cub18CUB_300001_SM_10006detail6reduce18DeviceReduceKernelINS2_10policy_hubIiyN4cuda3std3__44plusIiEEE10Policy1000EPiyS9_iNS7_10__identityEEEvT0_PT3_T1_NS0_13GridEvenShareISH_EET2_T4_E12temp_storage+20];
	selp.b32 	%r318, %r317, 0, %p36;
	add.s32 	%r319, %r316, %r318;
	setp.gt.s32 	%p37, %r57, 128;
	ld.shared.u32 	%r320, [_ZZN3cub18CUB_300001_SM_10006detail6reduce18DeviceReduceKernelINS2_10policy_hubIiyN4cuda3std3__44plusIiEEE10Policy1000EPiyS9_iNS7_10__identityEEEvT0_PT3_T1_NS0_13GridEvenShareISH_EET2_T4_E12temp_storage+24];
	selp.b32 	%r321, %r320, 0, %p37;
	add.s32 	%r322, %r319, %r321;
	setp.gt.s32 	%p38, %r57, 160;
	ld.shared.u32 	%r323, [_ZZN3cub18CUB_300001_SM_10006detail6reduce18DeviceReduceKernelINS2_10policy_hubIiyN4cuda3std3__44plusIiEEE10Policy1000EPiyS9_iNS7_10__identityEEEvT0_PT3_T1_NS0_13GridEvenShareISH_EET2_T4_E12temp_storage+28];
	selp.b32 	%r324, %r323, 0, %p38;
	add.s32 	%r325, %r322, %r324;
	setp.gt.s32 	%p39, %r57, 192;
	ld.shared.u32 	%r326, [_ZZN3cub18CUB_300001_SM_10006detail6reduce18DeviceReduceKernelINS2_10policy_hubIiyN4cuda3std3__44plusIiEEE10Policy1000EPiyS9_iNS7_10__identityEEEvT0_PT3_T1_NS0_13GridEvenShareISH_EET2_T4_E12temp_storage+32];
	selp.b32 	%r327, %r326, 0, %p39;
	add.s32 	%r328, %r325, %r327;
	setp.gt.s32 	%p40, %r57, 224;
	ld.shared.u32 	%r329, [_ZZN3cub18CUB_300001_SM_10006detail6reduce18DeviceReduceKernelINS2_10policy_hubIiyN4cuda3std3__44plusIiEEE10Policy1000EPiyS9_iNS7_10__identityEEEvT0_PT3_T1_NS0_13GridEvenShareISH_EET2_T4_E12temp_storage+36];
	selp.b32 	%r330, %r329, 0, %p40;
	add.s32 	%r693, %r328, %r330;
	bra.uni 	$L__BB71_69;
$L__BB71_53:
	cvt.u32.u64 	%r128, %rd3;
	mov.u32 	%r83, %tid.x;
	add.s32 	%r129, %r83, %r128;
	mul.wide.u32 	%rd58, %r129, 4;
	add.s64 	%rd42, %rd39, %rd58;
	// begin inline asm
	ld.global.nc.u32 %r112, [%rd42];
	// end inline asm
	add.s64 	%rd43, %rd42, 1024;
	// begin inline asm
	ld.global.nc.u32 %r113, [%rd43];
	// end inline asm
	add.s64 	%rd44, %rd42, 2048;
	// begin inline asm
	ld.global.nc.u32 %r114, [%rd44];
	// end inline asm
	add.s64 	%rd45, %rd42, 3072;
	// begin inline asm
	ld.global.nc.u32 %r115, [%rd45];
	// end inline asm
	add.s64 	%rd46, %rd42, 4096;
	// begin inline asm
	ld.global.nc.u32 %r116, [%rd46];
	// end inline asm
	add.s64 	%rd47, %rd42, 5120;
	// begin inline asm
	ld.global.nc.u32 %r117, [%rd47];
	// end inline asm
	add.s64 	%rd48, %rd42, 6144;
	// begin inline asm
	ld.global.nc.u32 %r118, [%rd48];
	// end inline asm
	add.s64 	%rd49, %rd42, 7168;
	// begin inline asm
	ld.global.nc.u32 %r119, [%rd49];
	// end inline asm
	add.s64 	%rd50, %rd42, 8192;
	// begin inline asm
	ld.global.nc.u32 %r120, [%rd50];
	// end inline asm
	add.s64 	%rd51, %rd42, 9216;
	// begin inline asm
	ld.global.nc.u32 %r121, [%rd51];
	// end inline asm
	add.s64 	%rd52, %rd42, 10240;
	// begin inline asm
	ld.global.nc.u32 %r122, [%rd52];
	// end inline asm
	add.s64 	%rd53, %rd42, 11264;
	// begin inline asm
	ld.global.nc.u32 %r123, [%rd53];
	// end inline asm
	add.s64 	%rd54, %rd42, 12288;
	// begin inline asm
	ld.global.nc.u32 %r124, [%rd54];
	// end inline asm
	add.s64 	%rd55, %rd42, 13312;
	// begin inline asm
	ld.global.nc.u32 %r125, [%rd55];
	// end inline asm
	add.s64 	%rd56, %rd42, 14336;
	// begin inline asm
	ld.global.nc.u32 %r126, [%rd56];
	// end inline asm
	add.s64 	%rd57, %rd42, 15360;
	// begin inline asm
	ld.global.nc.u32 %r127, [%rd57];
	// end inline asm
	add.s32 	%r130, %r113, %r112;
	add.s32 	%r131, %r114, %r130;
	add.s32 	%r132, %r115, %r131;
	add.s32 	%r133, %r116, %r132;
	add.s32 	%r134, %r117, %r133;
	add.s32 	%r135, %r118, %r134;
	add.s32 	%r136, %r119, %r135;
	add.s32 	%r137, %r120, %r136;
	add.s32 	%r138, %r121, %r137;
	add.s32 	%r139, %r122, %r138;
	add.s32 	%r140, %r123, %r139;
	add.s32 	%r141, %r124, %r140;
	add.s32 	%r142, %r125, %r141;
	add.s32 	%r143, %r126, %r142;
	add.s32 	%r692, %r127, %r143;
	setp.lt.u64 	%p3, %rd21, %rd2;
	@%p3 bra 	$L__BB71_65;
	cvt.u64.u32 	%rd25, %r83;
	add.s64 	%rd170, %rd2, %rd3;
	add.s64 	%rd59, %rd170, %rd25;
	shl.b64 	%rd60, %rd59, 2;
	add.s64 	%rd169, %rd39, %rd60;
	mov.b32 	%r682, 0;
$L__BB71_55:
	add.s64 	%rd3, %rd3, %rd2;
	add.s64 	%rd61, %rd1, -4096;
	setp.gt.u64 	%p4, %rd3, %rd61;
	@%p4 bra 	$L__BB71_57;
	add.s64 	%rd78, %rd3, %rd25;
	shl.b64 	%rd79, %rd78, 2;
	add.s64 	%rd62, %rd39, %rd79;
	// begin inline asm
	ld.global.nc.u32 %r145, [%rd62];
	// end inline asm
	add.s64 	%rd63, %rd62, 1024;
	// begin inline asm
	ld.global.nc.u32 %r146, [%rd63];
	// end inline asm
	add.s64 	%rd64, %rd62, 2048;
	// begin inline asm
	ld.global.nc.u32 %r147, [%rd64];
	// end inline asm
	add.s64 	%rd65, %rd62, 3072;
	// begin inline asm
	ld.global.nc.u32 %r148, [%rd65];
	// end inline asm
	add.s64 	%rd66, %rd62, 4096;
	// begin inline asm
	ld.global.nc.u32 %r149, [%rd66];
	// end inline asm
	add.s64 	%rd67, %rd62, 5120;
	// begin inline asm
	ld.global.nc.u32 %r150, [%rd67];
	// end inline asm
	add.s64 	%rd68, %rd62, 6144;
	// begin inline asm
	ld.global.nc.u32 %r151, [%rd68];
	// end inline asm
	add.s64 	%rd69, %rd62, 7168;
	// begin inline asm
	ld.global.nc.u32 %r152, [%rd69];
	// end inline asm
	add.s64 	%rd70, %rd62, 8192;
	// begin inline asm
	ld.global.nc.u32 %r153, [%rd70];
	// end inline asm
	add.s64 	%rd71, %rd62, 9216;
	// begin inline asm
	ld.global.nc.u32 %r154, [%rd71];
	// end inline asm
	add.s64 	%rd72, %rd62, 10240;
	// begin inline asm
	ld.global.nc.u32 %r155, [%rd72];
	// end inline asm
	add.s64 	%rd73, %rd62, 11264;
	// begin inline asm
	ld.global.nc.u32 %r156, [%rd73];
	// end inline asm
	add.s64 	%rd74, %rd62, 12288;
	// begin inline asm
	ld.global.nc.u32 %r157, [%rd74];
	// end inline asm
	add.s64 	%rd75, %rd62, 13312;
	// begin inline asm
	ld.global.nc.u32 %r158, [%rd75];
	// end inline asm
	add.s64 	%rd76, %rd62, 14336;
	// begin inline asm
	ld.global.nc.u32 %r159, [%rd76];
	// end inline asm
	add.s64 	%rd77, %rd62, 15360;
	// begin inline asm
	ld.global.nc.u32 %r160, [%rd77];
	// end inline asm
	add.s32 	%r161, %r145, %r692;
	add.s32 	%r162, %r146, %r161;
	add.s32 	%r163, %r147, %r162;
	add.s32 	%r164, %r148, %r163;
	add.s32 	%r165, %r149, %r164;
	add.s32 	%r166, %r150, %r165;
	add.s32 	%r167, %r151, %r166;
	add.s32 	%r168, %r152, %r167;
	add.s32 	%r169, %r153, %r168;
	add.s32 	%r170, %r154, %r169;
	add.s32 	%r171, %r155, %r170;
	add.s32 	%r172, %r156, %r171;
	add.s32 	%r173, %r157, %r172;
	add.s32 	%r174, %r158, %r173;
	add.s32 	%r175, %r159, %r174;
	add.s32 	%r692, %r160, %r175;
	sub.s64 	%rd80, %rd1, %rd3;
	setp.lt.u64 	%p5, %rd80, %rd2;
	add.s32 	%r682, %r682, 1;
	add.s64 	%rd170, %rd170, %rd2;
	shl.b64 	%rd81, %rd2, 2;
	add.s64 	%rd169, %rd169, %rd81;
	@%p5 bra 	$L__BB71_65;
	bra.uni 	$L__BB71_55;
$L__BB71_57:
	setp.le.u64 	%p6, %rd1, %rd3;
	@%p6 bra 	$L__BB71_65;
	cvt.u32.u64 	%r176, %rd3;
	cvt.u32.u64 	%r177, %rd1;
	sub.s32 	%r89, %r177, %r176;
	setp.ge.s32 	%p7, %r83, %r89;
	@%p7 bra 	$L__BB71_65;
	cvt.u32.u64 	%r180, %rd2;
	not.b32 	%r182, %r83;
	add.s32 	%r183, %r182, %r177;
	add.s32 	%r184, %r180, %r128;
	sub.s32 	%r185, %r183, %r184;
	mul.lo.s32 	%r186, %r1, %r682;
	shl.b32 	%r187, %r186, 12;
	sub.s32 	%r90, %r185, %r187;
	shr.u32 	%r188, %r183, 8;
	add.s32 	%r91, %r188, 1;
	and.b32  	%r189, %r183, 768;
	setp.eq.s32 	%p8, %r189, 768;
	mov.u32 	%r687, %r83;
	@%p8 bra 	$L__BB71_62;
	and.b32  	%r190, %r91, 3;
	neg.s32 	%r684, %r190;
	mov.u32 	%r687, %r83;
$L__BB71_61:
	.pragma "nounroll";
	// begin inline asm
	ld.global.nc.u32 %r191, [%rd169];
	// end inline asm
	add.s32 	%r692, %r191, %r692;
	add.s32 	%r687, %r687, 256;
	add.s64 	%rd169, %rd169, 1024;
	add.s32 	%r684, %r684, 1;
	setp.ne.s32 	%p9, %r684, 0;
	@%p9 bra 	$L__BB71_61;
$L__BB71_62:
	setp.lt.u32 	%p10, %r90, 768;
	@%p10 bra 	$L__BB71_65;
	cvt.u64.u32 	%rd83, %r687;
	add.s64 	%rd84, %rd83, %rd170;
	shl.b64 	%rd85, %rd84, 2;
	add.s64 	%rd173, %rd39, %rd85;
$L__BB71_64:
	// begin inline asm
	ld.global.nc.u32 %r192, [%rd173];
	// end inline asm
	add.s32 	%r196, %r192, %r692;
	add.s64 	%rd87, %rd173, 1024;
	// begin inline asm
	ld.global.nc.u32 %r193, [%rd87];
	// end inline asm
	add.s32 	%r197, %r193, %r196;
	add.s64 	%rd88, %rd173, 2048;
	// begin inline asm
	ld.global.nc.u32 %r194, [%rd88];
	// end inline asm
	add.s32 	%r198, %r194, %r197;
	add.s64 	%rd89, %rd173, 3072;
	// begin inline asm
	ld.global.nc.u32 %r195, [%rd89];
	// end inline asm
	add.s32 	%r692, %r195, %r198;
	add.s32 	%r687, %r687, 1024;
	add.s64 	%rd173, %rd173, 4096;
	setp.lt.s32 	%p11, %r687, %r89;
	@%p11 bra 	$L__BB71_64;
$L__BB71_65:
	// begin inline asm
	mov.u32 %r199, %laneid;
	// end inline asm
	mov.b32 	%r202, 1;
	mov.b32 	%r223, 31;
	mov.b32 	%r224, -1;
	// begin inline asm
	shfl.sync.down.b32 %r200, %r692, %r202, %r223, %r224;
	// end inline asm
	setp.gt.s32 	%p12, %r199, 30;
	selp.b32 	%r225, 0, %r200, %p12;
	add.s32 	%r206, %r225, %r692;
	mov.b32 	%r207, 2;
	// begin inline asm
	shfl.sync.down.b32 %r205, %r206, %r207, %r223, %r224;
	// end inline asm
	setp.gt.s32 	%p13, %r199, 29;
	selp.b32 	%r226, 0, %r205, %p13;
	add.s32 	%r211, %r206, %r226;
	mov.b32 	%r212, 4;
	// begin inline asm
	shfl.sync.down.b32 %r210, %r211, %r212, %r223, %r224;
	// end inline asm
	setp.gt.s32 	%p14, %r199, 27;
	selp.b32 	%r227, 0, %r210, %p14;
	add.s32 	%r216, %r211, %r227;
	mov.b32 	%r217, 8;
	// begin inline asm
	shfl.sync.down.b32 %r215, %r216, %r217, %r223, %r224;
	// end inline asm
	setp.gt.s32 	%p15, %r199, 23;
	selp.b32 	%r228, 0, %r215, %p15;
	add.s32 	%r221, %r216, %r228;
	mov.b32 	%r222, 16;
	// begin inline asm
	shfl.sync.down.b32 %r220, %r221, %r222, %r223, %r224;
	// end inline asm
	setp.gt.s32 	%p16, %r199, 15;
	selp.b32 	%r229, 0, %r220, %p16;
	add.s32 	%r693, %r221, %r229;
	setp.ne.s32 	%p17, %r199, 0;
	@%p17 bra 	$L__BB71_67;
	shr.u32 	%r230, %r83, 3;
	and.b32  	%r231, %r230, 124;
	mov.u32 	%r232, _ZZN3cub18CUB_300001_SM_10006detail6reduce18DeviceReduceKernelINS2_10policy_hubIiyN4cuda3std3__44plusIiEEE10Policy1000EPiyS9_iNS7_10__identityEEEvT0_PT3_T1_NS0_13GridEvenShareISH_EET2_T4_E12temp_storage;
	add.s32 	%r233, %r232, %r231;
	st.shared.u32 	[%r233+8], %r693;
$L__BB71_67:
	bar.sync 	0;
	setp.ne.s32 	%p18, %r83, 0;
	@%p18 bra 	$L__BB71_69;
	ld.shared.u32 	%r234, [_ZZN3cub18CUB_300001_SM_10006detail6reduce18DeviceReduceKernelINS2_10policy_hubIiyN4cuda3std3__44plusIiEEE10Policy1000EPiyS9_iNS7_10__identityEEEvT0_PT3_T1_NS0_13GridEvenShareISH_EET2_T4_E12temp_storage+12];
	add.s32 	%r235, %r234, %r693;
	ld.shared.u32 	%r236, [_ZZN3cub18CUB_300001_SM_10006detail6reduce18DeviceReduceKernelINS2_10policy_hubIiyN4cuda3std3__44plusIiEEE10Policy1000EPiyS9_iNS7_10__identityEEEvT0_PT3_T1_NS0_13GridEvenShareISH_EET2_T4_E12temp_storage+16];
	add.s32 	%r237, %r235, %r236;
	ld.shared.u32 	%r238, [_ZZN3cub18CUB_300001_SM_10006detail6reduce18DeviceReduceKernelINS2_10policy_hubIiyN4cuda3std3__44plusIiEEE10Policy1000EPiyS9_iNS7_10__identityEEEvT0_PT3_T1_NS0_13GridEvenShareISH_EET2_T4_E12temp_storage+20];
	add.s32 	%r239, %r237, %r238;
	ld.shared.u32 	%r240, [_ZZN3cub18CUB_300001_SM_10006detail6reduce18DeviceReduceKernelINS2_10policy_hubIiyN4cuda3std3__44plusIiEEE10Policy1000EPiyS9_iNS7_10__identityEEEvT0_PT3_T1_NS0_13GridEvenShareISH_EET2_T4_E12temp_storage+24];
	add.s32 	%r241, %r239, %r240;
	ld.shared.u32 	%r242, [_ZZN3cub18CUB_300001_SM_10006detail6reduce18DeviceReduceKernelINS2_10policy_hubIiyN4cuda3std3__44plusIiEEE10Policy1000EPiyS9_iNS7_10__identityEEEvT0_PT3_T1_NS0_13GridEvenShareISH_EET2_T4_E12temp_storage+28];
	add.s32 	%r243, %r241, %r242;
	ld.shared.u32 	%r244, [_ZZN3cub18CUB_300001_SM_10006detail6reduce18DeviceReduceKernelINS2_10policy_hubIiyN4cuda3std3__44plusIiEEE10Policy1000EPiyS9_iNS7_10__identityEEEvT0_PT3_T1_NS0_13GridEvenShareISH_EET2_T4_E12temp_storage+32];
	add.s32 	%r245, %r243, %r244;
	ld.shared.u32 	%r246, [_ZZN3cub18CUB_300001_SM_10006detail6reduce18DeviceReduceKernelINS2_10policy_hubIiyN4cuda3std3__44plusIiEEE10Policy1000EPiyS9_iNS7_10__identityEEEvT0_PT3_T1_NS0_13GridEvenShareISH_EET2_T4_E12temp_storage+36];
	add.s32 	%r693, %r245, %r246;
$L__BB71_69:
	mov.u32 	%r648, %tid.x;
	setp.ne.s32 	%p94, %r648, 0;
	@%p94 bra 	$L__BB71_71;
	ld.param.u64 	%rd161, [_ZN3cub18CUB_300001_SM_10006detail6reduce18DeviceReduceKernelINS2_10policy_hubIiyN4cuda3std3__44plusIiEEE10Policy1000EPiyS9_iNS7_10__identityEEEvT0_PT3_T1_NS0_13GridEvenShareISH_EET2_T4__param_1];
	cvta.to.global.u64 	%rd158, %rd161;
	mul.wide.u32 	%rd159, %r2, 4;
	add.s64 	%rd160, %rd158, %rd159;
	st.global.u32 	[%rd160], %r693;
$L__BB71_71:
	ret;

}
	// .globl	_ZN3cub18CUB_300001_SM_10006detail6reduce28DeviceReduceSingleTileKernelINS2_10policy_hubIiyN4cuda3std3__44plusIiEEE10Policy1000EPiSC_iS9_iiNS7_10__identityEEEvT0_T1_T2_T3_T4_T6_
.visible .entry _ZN3cub18CUB_300001_SM_10006detail6reduce28DeviceReduceSingleTileKernelINS2_10policy_hubIiyN4cuda3std3__44plusIiEEE10Policy1000EPiSC_iS9_iiNS7_10__identityEEEvT0_T1_T2_T3_T4_T6_(
	.param .u64 .ptr .align 1 _ZN3cub18CUB_300001_SM_10006detail6reduce28DeviceReduceSingleTileKernelINS2_10policy_hubIiyN4cuda3std3__44plusIiEEE10Policy1000EPiSC_iS9_iiNS7_10__identityEEEvT0_T1_T2_T3_T4_T6__param_0,
	.param .u64 .ptr .align 1 _ZN3cub18CUB_300001_SM_10006detail6reduce28DeviceReduceSingleTileKernelINS2_10policy_hubIiyN4cuda3std3__44plusIiEEE10Policy1000EPiSC_iS9_iiNS7_10__identityEEEvT0_T1_T2_T3_T4_T6__param_1,
	.param .u32 _ZN3cub18CUB_300001_SM_10006detail6reduce28DeviceReduceSingleTileKernelINS2_10policy_hubIiyN4cuda3std3__44plusIiEEE10Policy1000EPiSC_iS9_iiNS7_10__identityEEEvT0_T1_T2_T3_T4_T6__param_2,
	.param .align 1 .b8 _ZN3cub18CUB_300001_SM_10006detail6reduce28DeviceReduceSingleTileKernelINS2_10policy_hubIiyN4cuda3std3__44plusIiEEE10Policy1000EPiSC_iS9_iiNS7_10__identityEEEvT0_T1_T2_T3_T4_T6__param_3[1],
	.param .u32 _ZN3cub18CUB_300001_SM_10006detail6reduce28DeviceReduceSingleTileKernelINS2_10policy_hubIiyN4cuda3std3__44plusIiEEE10Policy1000EPiSC_iS9_iiNS7_10__identityEEEvT0_T1_T2_T3_T4_T6__param_4,
	.param .align 1 .b8 _ZN3cub18CUB_300001_SM_10006detail6reduce28DeviceReduceSingleTileKernelINS2_10policy_hubIiyN4cuda3std3__44plusIiEEE10Policy1000EPiSC_iS9_iiNS7_10__identityEEEvT0_T1_T2_T3_T4_T6__param_5[1]
)
.maxntid 256
.minnctapersm 1
{
	.reg .pred 	%p<97>;
	.reg .b32 	%r<687>;
	.reg .b64 	%rd<125>;
	// demoted variable
	.shared .align 4 .b8 _ZZN3cub18CUB_300001_SM_10006detail6reduce28DeviceReduceSingleTileKernelINS2_10policy_hubIiyN4cuda3std3__44plusIiEEE10Policy1000EPiSC_iS9_iiNS7_10__identityEEEvT0_T1_T2_T3_T4_T6_E12temp_storage[44];
	ld.param.u64 	%rd16, [_ZN3cub18CUB_300001_SM_10006detail6reduce28DeviceReduceSingleTileKernelINS2_10policy_hubIiyN4cuda3std3__44plusIiEEE10Policy1000EPiSC_iS9_iiNS7_10__identityEEEvT0_T1_T2_T3_T4_T6__param_0];
	ld.param.u64 	%rd17, [_ZN3cub18CUB_300001_SM_10006detail6reduce28DeviceReduceSingleTileKernelINS2_10policy_hubIiyN4cuda3std3__44plusIiEEE10Policy1000EPiSC_iS9_iiNS7_10__identityEEEvT0_T1_T2_T3_T4_T6__param_1];
	ld.param.u32 	%r120, [_ZN3cub18CUB_300001_SM_10006detail6reduce28DeviceReduceSingleTileKernelINS2_10policy_hubIiyN4cuda3std3__44plusIiEEE10Policy1000EPiSC_iS9_iiNS7_10__identityEEEvT0_T1_T2_T3_T4_T6__param_2];
	ld.param.u32 	%r121, [_ZN3cub18CUB_300001_SM_10006detail6reduce28DeviceReduceSingleTileKernelINS2_10policy_hubIiyN4cuda3std3__44plusIiEEE10Policy1000EPiSC_iS9_iiNS7_10__identityEEEvT0_T1_T2_T3_T4_T6__param_4];
	cvta.to.global.u64 	%rd1, %rd17;
	setp.ne.s32 	%p1, %r120, 0;
	@%p1 bra 	$L__BB72_3;
	mov.u32 	%r633, %tid.x;
	setp.ne.s32 	%p96, %r633, 0;
	@%p96 bra 	$L__BB72_74;
	st.global.u32 	[%rd1], %r121;
	bra.uni 	$L__BB72_74;
$L__BB72_3:
	and.b64  	%rd18, %rd16, 15;
	setp.ne.s64 	%p2, %rd18, 0;
	@%p2 bra 	$L__BB72_38;
	setp.gt.s32 	%p49, %r120, 4095;
	@%p49 bra 	$L__BB72_22;
	mov.u32 	%r1, %tid.x;
	setp.ge.s32 	%p66, %r1, %r120;
	mov.b32 	%r644, 0;
	mov.u32 	%r639, %r1;
	@%p66 bra 	$L__BB72_7;
	mul.wide.u32 	%rd113, %r1, 4;
	add.s64 	%rd112, %rd16, %rd113;
	// begin inline asm
	ld.global.nc.u32 %r644, [%rd112];
	// end inline asm
	add.s32 	%r639, %r1, 256;
$L__BB72_7:
	setp.ge.s32 	%p67, %r639, %r120;
	@%p67 bra 	$L__BB72_13;
	not.b32 	%r507, %r639;
	add.s32 	%r6, %r120, %r507;
	and.b32  	%r508, %r6, 768;
	setp.eq.s32 	%p68, %r508, 768;
	@%p68 bra 	$L__BB72_11;
	mul.wide.u32 	%rd114, %r639, 4;
	add.s64 	%rd121, %rd16, %rd114;
	shr.u32 	%r509, %r6, 8;
	add.s32 	%r510, %r509, 1;
	and.b32  	%r511, %r510, 3;
	neg.s32 	%r636, %r511;
$L__BB72_10:
	.pragma "nounroll";
	// begin inline asm
	ld.global.nc.u32 %r512, [%rd121];
	// end inline asm
	add.s32 	%r644, %r512, %r644;
	add.s32 	%r639, %r639, 256;
	add.s64 	%rd121, %rd121, 1024;
	add.s32 	%r636, %r636, 1;
	setp.ne.s32 	%p69, %r636, 0;
	@%p69 bra 	$L__BB72_10;
$L__BB72_11:
	setp.lt.u32 	%p70, %r6, 768;
	@%p70 bra 	$L__BB72_13;
$L__BB72_12:
	mul.wide.s32 	%rd120, %r639, 4;
	add.s64 	%rd116, %rd16, %rd120;
	// begin inline asm
	ld.global.nc.u32 %r513, [%rd116];
	// end inline asm
	add.s32 	%r517, %r513, %r644;
	add.s64 	%rd117, %rd116, 1024;
	// begin inline asm
	ld.global.nc.u32 %r514, [%rd117];
	// end inline asm
	add.s32 	%r518, %r514, %r517;
	add.s64 	%rd118, %rd116, 2048;
	// begin inline asm
	ld.global.nc.u32 %r515, [%rd118];
	// end inline asm
	add.s32 	%r519, %r515, %r518;
	add.s64 	%rd119, %rd116, 3072;
	// begin inline asm
	ld.global.nc.u32 %r516, [%rd119];
	// end inline asm
	add.s32 	%r644, %r516, %r519;
	add.s32 	%r639, %r639, 1024;
	setp.lt.s32 	%p71, %r639, %r120;
	@%p71 bra 	$L__BB72_12;
$L__BB72_13:
	setp.lt.s32 	%p72, %r120, 256;
	@%p72 bra 	$L__BB72_18;
	// begin inline asm
	mov.u32 %r583, %laneid;
	// end inline asm
	mov.b32 	%r586, 1;
	mov.b32 	%r607, 31;
	mov.b32 	%r608, -1;
	// begin inline asm
	shfl.sync.down.b32 %r584, %r644, %r586, %r607, %r608;
	// end inline asm
	setp.gt.s32 	%p88, %r583, 30;
	selp.b32 	%r609, 0, %r584, %p88;
	add.s32 	%r590, %r609, %r644;
	mov.b32 	%r591, 2;
	// begin inline asm
	shfl.sync.down.b32 %r589, %r590, %r591, %r607, %r608;
	// end inline asm
	setp.gt.s32 	%p89, %r583, 29;
	selp.b32 	%r610, 0, %r589, %p89;
	add.s32 	%r595, %r590, %r610;
	mov.b32 	%r596, 4;
	// begin inline asm
	shfl.sync.down.b32 %r594, %r595, %r596, %r607, %r608;
	// end inline asm
	setp.gt.s32 	%p90, %r583, 27;
	selp.b32 	%r611, 0, %r594, %p90;
	add.s32 	%r600, %r595, %r611;
	mov.b32 	%r601, 8;
	// begin inline asm
	shfl.sync.down.b32 %r599, %r600, %r601, %r607, %r608;
	// end inline asm
	setp.gt.s32 	%p91, %r583, 23;
	selp.b32 	%r612, 0, %r599, %p91;
	add.s32 	%r605, %r600, %r612;
	mov.b32 	%r606, 16;
	// begin inline asm
	shfl.sync.down.b32 %r604, %r605, %r606, %r607, %r608;
	// end inline asm
	setp.gt.s32 	%p92, %r583, 15;
	selp.b32 	%r613, 0, %r604, %p92;
	add.s32 	%r686, %r605, %r613;
	setp.ne.s32 	%p93, %r583, 0;
	@%p93 bra 	$L__BB72_16;
	shr.u32 	%r614, %r1, 3;
	and.b32  	%r615, %r614, 124;
	mov.u32 	%r616, _ZZN3cub18CUB_300001_SM_10006detail6reduce28DeviceReduceSingleTileKernelINS2_10policy_hubIiyN4cuda3std3__44plusIiEEE10Policy1000EPiSC_iS9_iiNS7_10__identityEEEvT0_T1_T2_T3_T4_T6_E12temp_storage;
	add.s32 	%r617, %r616, %r615;
	st.shared.u32 	[%r617+8], %r686;
$L__BB72_16:
	bar.sync 	0;
	setp.ne.s32 	%p94, %r1, 0;
	@%p94 bra 	$L__BB72_72;
	ld.shared.u32 	%r618, [_ZZN3cub18CUB_300001_SM_10006detail6reduce28DeviceReduceSingleTileKernelINS2_10policy_hubIiyN4cuda3std3__44plusIiEEE10Policy1000EPiSC_iS9_iiNS7_10__identityEEEvT0_T1_T2_T3_T4_T6_E12temp_storage+12];
	add.s32 	%r619, %r618, %r686;
	ld.shared.u32 	%r620, [_ZZN3cub18CUB_300001_SM_10006detail6reduce28DeviceReduceSingleTileKernelINS2_10policy_hubIiyN4cuda3std3__44plusIiEEE10Policy1000EPiSC_iS9_iiNS7_10__identityEEEvT0_T1_T2_T3_T4_T6_E12temp_storage+16];
	add.s32 	%r621, %r619, %r620;
	ld.shared.u32 	%r622, [_ZZN3cub18CUB_300001_SM_10006detail6reduce28DeviceReduceSingleTileKernelINS2_10policy_hubIiyN4cuda3std3__44plusIiEEE10Policy1000EPiSC_iS9_iiNS7_10__identityEEEvT0_T1_T2_T3_T4_T6_E12temp_storage+20];
	add.s32 	%r623, %r621, %r622;
	ld.shared.u32 	%r624, [_ZZN3cub18CUB_300001_SM_10006detail6reduce28DeviceReduceSingleTileKernelINS2_10policy_hubIiyN4cuda3std3__44plusIiEEE10Policy1000EPiSC_iS9_iiNS7_10__identityEEEvT0_T1_T2_T3_T4_T6_E12temp_storage+24];
	add.s32 	%r625, %r623, %r624;
	ld.shared.u32 	%r626, [_ZZN3cub18CUB_300001_SM_10006detail6reduce28DeviceReduceSingleTileKernelINS2_10policy_hubIiyN4cuda3std3__44plusIiEEE10Policy1000EPiSC_iS9_iiNS7_10__identityEEEvT0_T1_T2_T3_T4_T6_E12temp_storage+28];
	add.s32 	%r627, %r625, %r626;
	ld.shared.u32 	%r628, [_ZZN3cub18CUB_300001_SM_10006detail6reduce28DeviceReduceSingleTileKernelINS2_10policy_hubIiyN4cuda3std3__44plusIiEEE10Policy1000EPiSC_iS9_iiNS7_10__identityEEEvT0_T1_T2_T3_T4_T6_E12temp_storage+32];
	add.s32 	%r629, %r627, %r628;
	ld.shared.u32 	%r630, [_ZZN3cub18CUB_300001_SM_10006detail6reduce28DeviceReduceSingleTileKernelINS2_10policy_hubIiyN4cuda3std3__44plusIiEEE10Policy1000EPiSC_iS9_iiNS7_10__identityEEEvT0_T1_T2_T3_T4_T6_E12temp_storage+36];
	add.s32 	%r686, %r629, %r630;
	bra.uni 	$L__BB72_72;
$L__BB72_18:
	// begin inline asm
	mov.u32 %r520, %laneid;
	// end inline asm
	and.b32  	%r546, %r1, 992;
	add.s32 	%r547, %r546, 32;
	setp.gt.s32 	%p73, %r547, %r120;
	not.b32 	%r548, %r546;
	add.s32 	%r549, %r120, %r548;
	selp.b32 	%r544, %r549, 31, %p73;
	mov.b32 	%r523, 1;
	mov.b32 	%r545, -1;
	// begin inline asm
	shfl.sync.down.b32 %r521, %r644, %r523, %r544, %r545;
	// end inline asm
	setp.lt.s32 	%p74, %r520, %r544;
	selp.b32 	%r550, %r521, 0, %p74;
	add.s32 	%r527, %r550, %r644;
	mov.b32 	%r528, 2;
	// begin inline asm
	shfl.sync.down.b32 %r526, %r527, %r528, %r544, %r545;
	// end inline asm
	add.s32 	%r551, %r520, 2;
	setp.gt.s32 	%p75, %r551, %r544;
	selp.b32 	%r552, 0, %r526, %p75;
	add.s32 	%r532, %r527, %r552;
	mov.b32 	%r533, 4;
	// begin inline asm
	shfl.sync.down.b32 %r531, %r532, %r533, %r544, %r545;
	// end inline asm
	add.s32 	%r553, %r520, 4;
	setp.gt.s32 	%p76, %r553, %r544;
	selp.b32 	%r554, 0, %r531, %p76;
	add.s32 	%r537, %r532, %r554;
	mov.b32 	%r538, 8;
	// begin inline asm
	shfl.sync.down.b32 %r536, %r537, %r538, %r544, %r545;
	// end inline asm
	add.s32 	%r555, %r520, 8;
	setp.gt.s32 	%p77, %r555, %r544;
	selp.b32 	%r556, 0, %r536, %p77;
	add.s32 	%r542, %r537, %r556;
	mov.b32 	%r543, 16;
	// begin inline asm
	shfl.sync.down.b32 %r541, %r542, %r543, %r544, %r545;
	// end inline asm
	add.s32 	%r557, %r520, 16;
	setp.gt.s32 	%p78, %r557, %r544;
	selp.b32 	%r558, 0, %r541, %p78;
	add.s32 	%r686, %r542, %r558;
	setp.ne.s32 	%p79, %r520, 0;
	@%p79 bra 	$L__BB72_20;
	shr.u32 	%r559, %r1, 3;
	and.b32  	%r560, %r559, 124;
	mov.u32 	%r561, _ZZN3cub18CUB_300001_SM_10006detail6reduce28DeviceReduceSingleTileKernelINS2_10policy_hubIiyN4cuda3std3__44plusIiEEE10Policy1000EPiSC_iS9_iiNS7_10__identityEEEvT0_T1_T2_T3_T4_T6_E12temp_storage;
	add.s32 	%r562, %r561, %r560;
	st.shared.u32 	[%r562+8], %r686;
$L__BB72_20:
	bar.sync 	0;
	setp.ne.s32 	%p80, %r1, 0;
	@%p80 bra 	$L__BB72_72;
	setp.gt.s32 	%p81, %r120, 32;
	ld.shared.u32 	%r563, [_ZZN3cub18CUB_300001_SM_10006detail6reduce28DeviceReduceSingleTileKernelINS2_10policy_hubIiyN4cuda3std3__44plusIiEEE10Policy1000EPiSC_iS9_iiNS7_10__identityEEEvT0_T1_T2_T3_T4_T6_E12temp_storage+12];
	selp.b32 	%r564, %r563, 0, %p81;
	add.s32 	%r565, %r564, %r686;
	setp.gt.s32 	%p82, %r120, 64;
	ld.shared.u32 	%r566, [_ZZN3cub18CUB_300001_SM_10006detail6reduce28DeviceReduceSingleTileKernelINS2_10policy_hubIiyN4cuda3std3__44plusIiEEE10Policy1000EPiSC_iS9_iiNS7_10__identityEEEvT0_T1_T2_T3_T4_T6_E12temp_storage+16];
	selp.b32 	%r567, %r566, 0, %p82;
	add.s32 	%r568, %r565, %r567;
	setp.gt.s32 	%p83, %r120, 96;
	ld.shared.u32 	%r569, [_ZZN3cub18CUB_300001_SM_10006detail6reduce28DeviceReduceSingleTileKernelINS2_10policy_hubIiyN4cuda3std3__44plusIiEEE10Policy1000EPiSC_iS9_iiNS7_10__identityEEEvT0_T1_T2_T3_T4_T6_E12temp_storage+20];
	selp.b32 	%r570, %r569, 0, %p83;
	add.s32 	%r571, %r568, %r570;
	setp.gt.s32 	%p84, %r120, 128;
	ld.shared.u32 	%r572, [_ZZN3cub18CUB_300001_SM_10006detail6reduce28DeviceReduceSingleTileKernelINS2_10policy_hubIiyN4cuda3std3__44plusIiEEE10Policy1000EPiSC_iS9_iiNS7_10__identityEEEvT0_T1_T2_T3_T4_T6_E12temp_storage+24];
	selp.b32 	%r573, %r572, 0, %p84;
	add.s32 	%r574, %r571, %r573;
	setp.gt.s32 	%p85, %r120, 160;
	ld.shared.u32 	%r575, [_ZZN3cub18CUB_300001_SM_10006detail6reduce28DeviceReduceSingleTileKernelINS2_10policy_hubIiyN4cuda3std3__44plusIiEEE10Policy1000EPiSC_iS9_iiNS7_10__identityEEEvT0_T1_T2_T3_T4_T6_E12temp_storage+28];
	selp.b32 	%r576, %r575, 0, %p85;
	add.s32 	%r577, %r574, %r576;
	setp.gt.s32 	%p86, %r120, 192;
	ld.shared.u32 	%r578, [_ZZN3cub18CUB_300001_SM_10006detail6reduce28DeviceReduceSingleTileKernelINS2_10policy_hubIiyN4cuda3std3__44plusIiEEE10Policy1000EPiSC_iS9_iiNS7_10__identityEEEvT0_T1_T2_T3_T4_T6_E12temp_storage+32];
	selp.b32 	%r579, %r578, 0, %p86;
	add.s32 	%r580, %r577, %r579;
	setp.gt.s32 	%p87, %r120, 224;
	ld.shared.u32 	%r581, [_ZZN3cub18CUB_300001_SM_10006detail6reduce28DeviceReduceSingleTileKernelINS2_10policy_hubIiyN4cuda3std3__44plusIiEEE10Policy1000EPiSC_iS9_iiNS7_10__identityEEEvT0_T1_T2_T3_T4_T6_E12temp_storage+36];
	selp.b32 	%r582, %r581, 0, %p87;
	add.s32 	%r686, %r580, %r582;
	bra.uni 	$L__BB72_72;
$L__BB72_22:
	mov.u32 	%r26, %tid.x;
	shl.b32 	%r377, %r26, 2;
	mul.wide.u32 	%rd86, %r377, 4;
	add.s64 	%rd76, %rd16, %rd86;
	// begin inline asm
	ld.global.nc.v2.u64 {%rd74, %rd75}, [%rd76];
	// end inline asm
	mov.b64 	{%r378, %r379}, %rd75;
	mov.b64 	{%r380, %r381}, %rd74;
	add.s64 	%rd79, %rd76, 4096;
	// begin inline asm
	ld.global.nc.v2.u64 {%rd77, %rd78}, [%rd79];
	// end inline asm
	mov.b64 	{%r382, %r383}, %rd78;
	mov.b64 	{%r384, %r385}, %rd77;
	add.s64 	%rd82, %rd76, 8192;
	// begin inline asm
	ld.global.nc.v2.u64 {%rd80, %rd81}, [%rd82];
	// end inline asm
	mov.b64 	{%r386, %r387}, %rd81;
	mov.b64 	{%r388, %r389}, %rd80;
	add.s64 	%rd85, %rd76, 12288;
	// begin inline asm
	ld.global.nc.v2.u64 {%rd83, %rd84}, [%rd85];
	// end inline asm
	mov.b64 	{%r390, %r391}, %rd84;
	mov.b64 	{%r392, %r393}, %rd83;
	add.s32 	%r394, %r381, %r380;
	add.s32 	%r395, %r378, %r394;
	add.s32 	%r396, %r379, %r395;
	add.s32 	%r397, %r384, %r396;
	add.s32 	%r398, %r385, %r397;
	add.s32 	%r399, %r382, %r398;
	add.s32 	%r400, %r383, %r399;
	add.s32 	%r401, %r388, %r400;
	add.s32 	%r402, %r389, %r401;
	add.s32 	%r403, %r386, %r402;
	add.s32 	%r404, %r387, %r403;
	add.s32 	%r405, %r392, %r404;
	add.s32 	%r406, %r393, %r405;
	add.s32 	%r407, %r390, %r406;
	add.s32 	%r659, %r391, %r407;
	setp.lt.u32 	%p50, %r120, 8192;
	mov.b32 	%r648, 4096;
	@%p50 bra 	$L__BB72_26;
	add.s32 	%r28, %r120, -4096;
	mov.b32 	%r648, 4096;
$L__BB72_24:
	mul.wide.s32 	%rd99, %r648, 4;
	add.s64 	%rd89, %rd76, %rd99;
	// begin inline asm
	ld.global.nc.v2.u64 {%rd87, %rd88}, [%rd89];
	// end inline asm
	mov.b64 	{%r409, %r410}, %rd88;
	mov.b64 	{%r411, %r412}, %rd87;
	add.s64 	%rd92, %rd89, 4096;
	// begin inline asm
	ld.global.nc.v2.u64 {%rd90, %rd91}, [%rd92];
	// end inline asm
	mov.b64 	{%r413, %r414}, %rd91;
	mov.b64 	{%r415, %r416}, %rd90;
	add.s64 	%rd95, %rd89, 8192;
	// begin inline asm
	ld.global.nc.v2.u64 {%rd93, %rd94}, [%rd95];
	// end inline asm
	mov.b64 	{%r417, %r418}, %rd94;
	mov.b64 	{%r419, %r420}, %rd93;
	add.s64 	%rd98, %rd89, 12288;
	// begin inline asm
	ld.global.nc.v2.u64 {%rd96, %rd97}, [%rd98];
	// end inline asm
	mov.b64 	{%r421, %r422}, %rd97;
	mov.b64 	{%r423, %r424}, %rd96;
	add.s32 	%r425, %r411, %r659;
	add.s32 	%r426, %r412, %r425;
	add.s32 	%r427, %r409, %r426;
	add.s32 	%r428, %r410, %r427;
	add.s32 	%r429, %r415, %r428;
	add.s32 	%r430, %r416, %r429;
	add.s32 	%r431, %r413, %r430;
	add.s32 	%r432, %r414, %r431;
	add.s32 	%r433, %r419, %r432;
	add.s32 	%r434, %r420, %r433;
	add.s32 	%r435, %r417, %r434;
	add.s32 	%r436, %r418, %r435;
	add.s32 	%r437, %r423, %r436;
	add.s32 	%r438, %r424, %r437;
	add.s32 	%r439, %r421, %r438;
	add.s32 	%r659, %r422, %r439;
	sub.s32 	%r440, %r120, %r648;
	setp.lt.s32 	%p51, %r440, 4096;
	@%p51 bra 	$L__BB72_34;
	add.s32 	%r648, %r648, 4096;
	setp.le.s32 	%p52, %r648, %r28;
	@%p52 bra 	$L__BB72_24;
$L__BB72_26:
	setp.le.s32 	%p53, %r120, %r648;
	@%p53 bra 	$L__BB72_34;
	sub.s32 	%r35, %r120, %r648;
	setp.ge.s32 	%p54, %r26, %r35;
	@%p54 bra 	$L__BB72_34;
	not.b32 	%r442, %r26;
	add.s32 	%r443, %r120, %r442;
	sub.s32 	%r36, %r443, %r648;
	and.b32  	%r444, %r36, 768;
	setp.eq.s32 	%p55, %r444, 768;
	mov.u32 	%r653, %r26;
	@%p55 bra 	$L__BB72_31;
	add.s32 	%r650, %r26, %r648;
	shr.u32 	%r445, %r36, 8;
	add.s32 	%r446, %r445, 1;
	and.b32  	%r447, %r446, 3;
	neg.s32 	%r649, %r447;
	mov.u32 	%r653, %r26;
$L__BB72_30:
	.pragma "nounroll";
	mul.wide.u32 	%rd101, %r650, 4;
	add.s64 	%rd100, %rd16, %rd101;
	// begin inline asm
	ld.global.nc.u32 %r448, [%rd100];
	// end inline asm
	add.s32 	%r659, %r448, %r659;
	add.s32 	%r653, %r653, 256;
	add.s32 	%r650, %r650, 256;
	add.s32 	%r649, %r649, 1;
	setp.ne.s32 	%p56, %r649, 0;
	@%p56 bra 	$L__BB72_30;
$L__BB72_31:
	setp.lt.u32 	%p57, %r36, 768;
	@%p57 bra 	$L__BB72_34;
	cvt.u64.u32 	%rd102, %r653;
	cvt.u64.u32 	%rd103, %r648;
	add.s64 	%rd104, %rd102, %rd103;
	shl.b64 	%rd105, %rd104, 2;
	add.s64 	%rd106, %rd105, %rd16;
	add.s64 	%rd122, %rd106, 2048;
	add.s32 	%r656, %r653, %r648;
$L__BB72_33:
	mul.wide.u32 	%rd111, %r656, 4;
	add.s64 	%rd107, %rd16, %rd111;
	// begin inline asm
	ld.global.nc.u32 %r449, [%rd107];
	// end inline asm
	add.s32 	%r453, %r449, %r659;
	add.s64 	%rd108, %rd122, -1024;
	// begin inline asm
	ld.global.nc.u32 %r450, [%rd108];
	// end inline asm
	add.s32 	%r454, %r450, %r453;
	// begin inline asm
	ld.global.nc.u32 %r451, [%rd122];
	// end inline asm
	add.s32 	%r455, %r451, %r454;
	add.s64 	%rd110, %rd122, 1024;
	// begin inline asm
	ld.global.nc.u32 %r452, [%rd110];
	// end inline asm
	add.s32 	%r659, %r452, %r455;
	add.s32 	%r653, %r653, 1024;
	add.s64 	%rd122, %rd122, 4096;
	add.s32 	%r656, %r656, 1024;
	setp.lt.s32 	%p58, %r653, %r35;
	@%p58 bra 	$L__BB72_33;
$L__BB72_34:
	// begin inline asm
	mov.u32 %r456, %laneid;
	// end inline asm
	mov.b32 	%r459, 1;
	mov.b32 	%r480, 31;
	mov.b32 	%r481, -1;
	// begin inline asm
	shfl.sync.down.b32 %r457, %r659, %r459, %r480, %r481;
	// end inline asm
	setp.gt.s32 	%p59, %r456, 30;
	selp.b32 	%r482, 0, %r457, %p59;
	add.s32 	%r463, %r482, %r659;
	mov.b32 	%r464, 2;
	// begin inline asm
	shfl.sync.down.b32 %r462, %r463, %r464, %r480, %r481;
	// end inline asm
	setp.gt.s32 	%p60, %r456, 29;
	selp.b32 	%r483, 0, %r462, %p60;
	add.s32 	%r468, %r463, %r483;
	mov.b32 	%r469, 4;
	// begin inline asm
	shfl.sync.down.b32 %r467, %r468, %r469, %r480, %r481;
	// end inline asm
	setp.gt.s32 	%p61, %r456, 27;
	selp.b32 	%r484, 0, %r467, %p61;
	add.s32 	%r473, %r468, %r484;
	mov.b32 	%r474, 8;
	// begin inline asm
	shfl.sync.down.b32 %r472, %r473, %r474, %r480, %r481;
	// end inline asm
	setp.gt.s32 	%p62, %r456, 23;
	selp.b32 	%r485, 0, %r472, %p62;
	add.s32 	%r478, %r473, %r485;
	mov.b32 	%r479, 16;
	// begin inline asm
	shfl.sync.down.b32 %r477, %r478, %r479, %r480, %r481;
	// end inline asm
	setp.gt.s32 	%p63, %r456, 15;
	selp.b32 	%r486, 0, %r477, %p63;
	add.s32 	%r686, %r478, %r486;
	setp.ne.s32 	%p64, %r456, 0;
	@%p64 bra 	$L__BB72_36;
	shr.u32 	%r487, %r26, 3;
	and.b32  	%r488, %r487, 124;
	mov.u32 	%r489, _ZZN3cub18CUB_300001_SM_10006detail6reduce28DeviceReduceSingleTileKernelINS2_10policy_hubIiyN4cuda3std3__44plusIiEEE10Policy1000EPiSC_iS9_iiNS7_10__identityEEEvT0_T1_T2_T3_T4_T6_E12temp_storage;
	add.s32 	%r490, %r489, %r488;
	st.shared.u32 	[%r490+8], %r686;
$L__BB72_36:
	bar.sync 	0;
	setp.ne.s32 	%p65, %r26, 0;
	@%p65 bra 	$L__BB72_72;
	ld.shared.u32 	%r491, [_ZZN3cub18CUB_300001_SM_10006detail6reduce28DeviceReduceSingleTileKernelINS2_10policy_hubIiyN4cuda3std3__44plusIiEEE10Policy1000EPiSC_iS9_iiNS7_10__identityEEEvT0_T1_T2_T3_T4_T6_E12temp_storage+12];
	add.s32 	%r492, %r491, %r686;
	ld.shared.u32 	%r493, [_ZZN3cub18CUB_300001_SM_10006detail6reduce28DeviceReduceSingleTileKernelINS2_10policy_hubIiyN4cuda3std3__44plusIiEEE10Policy1000EPiSC_iS9_iiNS7_10__identityEEEvT0_T1_T2_T3_T4_T6_E12temp_storage+16];
	add.s32 	%r494, %r492, %r493;
	ld.shared.u32 	%r495, [_ZZN3cub18CUB_300001_SM_10006detail6reduce28DeviceReduceSingleTileKernelINS2_10policy_hubIiyN4cuda3std3__44plusIiEEE10Policy1000EPiSC_iS9_iiNS7_10__identityEEEvT0_T1_T2_T3_T4_T6_E12temp_storage+20];
	add.s32 	%r496, %r494, %r495;
	ld.shared.u32 	%r497, [_ZZN3cub18CUB_300001_SM_10006detail6reduce28DeviceReduceSingleTileKernelINS2_10policy_hubIiyN4cuda3std3__44plusIiEEE10Policy1000EPiSC_iS9_iiNS7_10__identityEEEvT0_T1_T2_T3_T4_T6_E12temp_storage+24];
	add.s32 	%r498, %r496, %r497;
	ld.shared.u32 	%r499, [_ZZN3cub18CUB_300001_SM_10006detail6reduce28DeviceReduceSingleTileKernelINS2_10policy_hubIiyN4cuda3std3__44plusIiEEE10Policy1000EPiSC_iS9_iiNS7_10__identityEEEvT0_T1_T2_T3_T4_T6_E12temp_storage+28];
	add.s32 	%r500, %r498, %r499;
	ld.shared.u32 	%r501, [_ZZN3cub18CUB_300001_SM_10006detail6reduce28DeviceReduceSingleTileKernelINS2_10policy_hubIiyN4cuda3std3__44plusIiEEE10Policy1000EPiSC_iS9_iiNS7_10__identityEEEvT0_T1_T2_T3_T4_T6_E12temp_storage+32];
	add.s32 	%r502, %r500, %r501;
	ld.shared.u32 	%r503, [_ZZN3cub18CUB_300001_SM_10006detail6reduce28DeviceReduceSingleTileKernelINS2_10policy_hubIiyN4cuda3std3__44plusIiEEE10Policy1000EPiSC_iS9_iiNS7_10__identityEEEvT0_T1_T2_T3_T4_T6_E12temp_storage+36];
	add.s32 	%r686, %r502, %r503;
	bra.uni 	$L__BB72_72;
$L__BB72_38:
	setp.gt.s32 	%p3, %r120, 4095;
	@%p3 bra 	$L__BB72_56;
	mov.u32 	%r60, %tid.x;
	setp.ge.s32 	%p20, %r60, %r120;
	mov.b32 	%r670, 0;
	mov.u32 	%r665, %r60;
	@%p20 bra 	$L__BB72_41;
	mul.wide.u32 	%rd66, %r60, 4;
	add.s64 	%rd65, %rd16, %rd66;
	// begin inline asm
	ld.global.nc.u32 %r670, [%rd65];
	// end inline asm
	add.s32 	%r665, %r60, 256;
$L__BB72_41:
	setp.ge.s32 	%p21, %r665, %r120;
	@%p21 bra 	$L__BB72_47;
	not.b32 	%r252, %r665;
	add.s32 	%r65, %r120, %r252;
	and.b32  	%r253, %r65, 768;
	setp.eq.s32 	%p22, %r253, 768;
	@%p22 bra 	$L__BB72_45;
	mul.wide.u32 	%rd67, %r665, 4;
	add.s64 	%rd123, %rd16, %rd67;
	shr.u32 	%r254, %r65, 8;
	add.s32 	%r255, %r254, 1;
	and.b32  	%r256, %r255, 3;
	neg.s32 	%r662, %r256;
$L__BB72_44:
	.pragma "nounroll";
	// begin inline asm
	ld.global.nc.u32 %r257, [%rd123];
	// end inline asm
	add.s32 	%r670, %r257, %r670;
	add.s32 	%r665, %r665, 256;
	add.s64 	%rd123, %rd123, 1024;
	add.s32 	%r662, %r662, 1;
	setp.ne.s32 	%p23, %r662, 0;
	@%p23 bra 	$L__BB72_44;
$L__BB72_45:
	setp.lt.u32 	%p24, %r65, 768;
	@%p24 bra 	$L__BB72_47;
$L__BB72_46:
	mul.wide.s32 	%rd73, %r665, 4;
	add.s64 	%rd69, %rd16, %rd73;
	// begin inline asm
	ld.global.nc.u32 %r258, [%rd69];
	// end inline asm
	add.s32 	%r262, %r258, %r670;
	add.s64 	%rd70, %rd69, 1024;
	// begin inline asm
	ld.global.nc.u32 %r259, [%rd70];
	// end inline asm
	add.s32 	%r263, %r259, %r262;
	add.s64 	%rd71, %rd69, 2048;
	// begin inline asm
	ld.global.nc.u32 %r260, [%rd71];
	// end inline asm
	add.s32 	%r264, %r260, %r263;
	add.s64 	%rd72, %rd69, 3072;
	// begin inline asm
	ld.global.nc.u32 %r261, [%rd72];
	// end inline asm
	add.s32 	%r670, %r261, %r264;
	add.s32 	%r665, %r665, 1024;
	setp.lt.s32 	%p25, %r665, %r120;
	@%p25 bra 	$L__BB72_46;
$L__BB72_47:
	setp.lt.s32 	%p26, %r120, 256;
	@%p26 bra 	$L__BB72_52;
	// begin inline asm
	mov.u32 %r328, %laneid;
	// end inline asm
	mov.b32 	%r331, 1;
	mov.b32 	%r352, 31;
	mov.b32 	%r353, -1;
	// begin inline asm
	shfl.sync.down.b32 %r329, %r670, %r331, %r352, %r353;
	// end inline asm
	setp.gt.s32 	%p42, %r328, 30;
	selp.b32 	%r354, 0, %r329, %p42;
	add.s32 	%r335, %r354, %r670;
	mov.b32 	%r336, 2;
	// begin inline asm
	shfl.sync.down.b32 %r334, %r335, %r336, %r352, %r353;
	// end inline asm
	setp.gt.s32 	%p43, %r328, 29;
	selp.b32 	%r355, 0, %r334, %p43;
	add.s32 	%r340, %r335, %r355;
	mov.b32 	%r341, 4;
	// begin inline asm
	shfl.sync.down.b32 %r339, %r340, %r341, %r352, %r353;
	// end inline asm
	setp.gt.s32 	%p44, %r328, 27;
	selp.b32 	%r356, 0, %r339, %p44;
	add.s32 	%r345, %r340, %r356;
	mov.b32 	%r346, 8;
	// begin inline asm
	shfl.sync.down.b32 %r344, %r345, %r346, %r352, %r353;
	// end inline asm
	setp.gt.s32 	%p45, %r328, 23;
	selp.b32 	%r357, 0, %r344, %p45;
	add.s32 	%r350, %r345, %r357;
	mov.b32 	%r351, 16;
	// begin inline asm
	shfl.sync.down.b32 %r349, %r350, %r351, %r352, %r353;
	// end inline asm
	setp.gt.s32 	%p46, %r328, 15;
	selp.b32 	%r358, 0, %r349, %p46;
	add.s32 	%r686, %r350, %r358;
	setp.ne.s32 	%p47, %r328, 0;
	@%p47 bra 	$L__BB72_50;
	shr.u32 	%r359, %r60, 3;
	and.b32  	%r360, %r359, 124;
	mov.u32 	%r361, _ZZN3cub18CUB_300001_SM_10006detail6reduce28DeviceReduceSingleTileKernelINS2_10policy_hubIiyN4cuda3std3__44plusIiEEE10Policy1000EPiSC_iS9_iiNS7_10__identityEEEvT0_T1_T2_T3_T4_T6_E12temp_storage;
	add.s32 	%r362, %r361, %r360;
	st.shared.u32 	[%r362+8], %r686;
$L__BB72_50:
	bar.sync 	0;
	setp.ne.s32 	%p48, %r60, 0;
	@%p48 bra 	$L__BB72_72;
	ld.shared.u32 	%r363, [_ZZN3cub18CUB_300001_SM_10006detail6reduce28DeviceReduceSingleTileKernelINS2_10policy_hubIiyN4cuda3std3__44plusIiEEE10Policy1000EPiSC_iS9_iiNS7_10__identityEEEvT0_T1_T2_T3_T4_T6_E12temp_storage+12];
	add.s32 	%r364, %r363, %r686;
	ld.shared.u32 	%r365, [_ZZN3cub18CUB_300001_SM_10006detail6reduce28DeviceReduceSingleTileKernelINS2_10policy_hubIiyN4cuda3std3__44plusIiEEE10Policy1000EPiSC_iS9_iiNS7_10__identityEEEvT0_T1_T2_T3_T4_T6_E12temp_storage+16];
	add.s32 	%r366, %r364, %r365;
	ld.shared.u32 	%r367, [_ZZN3cub18CUB_300001_SM_10006detail6reduce28DeviceReduceSingleTileKernelINS2_10policy_hubIiyN4cuda3std3__44plusIiEEE10Policy1000EPiSC_iS9_iiNS7_10__identityEEEvT0_T1_T2_T3_T4_T6_E12temp_storage+20];
	add.s32 	%r368, %r366, %r367;
	ld.shared.u32 	%r369, [_ZZN3cub18CUB_300001_SM_10006detail6reduce28DeviceReduceSingleTileKernelINS2_10policy_hubIiyN4cuda3std3__44plusIiEEE10Policy1000EPiSC_iS9_iiNS7_10__identityEEEvT0_T1_T2_T3_T4_T6_E12temp_storage+24];
	add.s32 	%r370, %r368, %r369;
	ld.shared.u32 	%r371, [_ZZN3cub18CUB_300001_SM_10006detail6reduce28DeviceReduceSingleTileKernelINS2_10policy_hubIiyN4cuda3std3__44plusIiEEE10Policy1000EPiSC_iS9_iiNS7_10__identityEEEvT0_T1_T2_T3_T4_T6_E12temp_storage+28];
	add.s32 	%r372, %r370, %r371;
	ld.shared.u32 	%r373, [_ZZN3cub18CUB_300001_SM_10006detail6reduce28DeviceReduceSingleTileKernelINS2_10policy_hubIiyN4cuda3std3__44plusIiEEE10Policy1000EPiSC_iS9_iiNS7_10__identityEEEvT0_T1_T2_T3_T4_T6_E12temp_storage+32];
	add.s32 	%r374, %r372, %r373;
	ld.shared.u32 	%r375, [_ZZN3cub18CUB_300001_SM_10006detail6reduce28DeviceReduceSingleTileKernelINS2_10policy_hubIiyN4cuda3std3__44plusIiEEE10Policy1000EPiSC_iS9_iiNS7_10__identityEEEvT0_T1_T2_T3_T4_T6_E12temp_storage+36];
	add.s32 	%r686, %r374, %r375;
	bra.uni 	$L__BB72_72;
$L__BB72_52:
	// begin inline asm
	mov.u32 %r265, %laneid;
	// end inline asm
	and.b32  	%r291, %r60, 992;
	add.s32 	%r292, %r291, 32;
	setp.gt.s32 	%p27, %r292, %r120;
	not.b32 	%r293, %r291;
	add.s32 	%r294, %r120, %r293;
	selp.b32 	%r289, %r294, 31, %p27;
	mov.b32 	%r268, 1;
	mov.b32 	%r290, -1;
	// begin inline asm
	shfl.sync.down.b32 %r266, %r670, %r268, %r289, %r290;
	// end inline asm
	setp.lt.s32 	%p28, %r265, %r289;
	selp.b32 	%r295, %r266, 0, %p28;
	add.s32 	%r272, %r295, %r670;
	mov.b32 	%r273, 2;
	// begin inline asm
	shfl.sync.down.b32 %r271, %r272, %r273, %r289, %r290;
	// end inline asm
	add.s32 	%r296, %r265, 2;
	setp.gt.s32 	%p29, %r296, %r289;
	selp.b32 	%r297, 0, %r271, %p29;
	add.s32 	%r277, %r272, %r297;
	mov.b32 	%r278, 4;
	// begin inline asm
	shfl.sync.down.b32 %r276, %r277, %r278, %r289, %r290;
	// end inline asm
	add.s32 	%r298, %r265, 4;
	setp.gt.s32 	%p30, %r298, %r289;
	selp.b32 	%r299, 0, %r276, %p30;
	add.s32 	%r282, %r277, %r299;
	mov.b32 	%r283, 8;
	// begin inline asm
	shfl.sync.down.b32 %r281, %r282, %r283, %r289, %r290;
	// end inline asm
	add.s32 	%r300, %r265, 8;
	setp.gt.s32 	%p31, %r300, %r289;
	selp.b32 	%r301, 0, %r281, %p31;
	add.s32 	%r287, %r282, %r301;
	mov.b32 	%r288, 16;
	// begin inline asm
	shfl.sync.down.b32 %r286, %r287, %r288, %r289, %r290;
	// end inline asm
	add.s32 	%r302, %r265, 16;
	setp.gt.s32 	%p32, %r302, %r289;
	selp.b32 	%r303, 0, %r286, %p32;
	add.s32 	%r686, %r287, %r303;
	setp.ne.s32 	%p33, %r265, 0;
	@%p33 bra 	$L__BB72_54;
	shr.u32 	%r304, %r60, 3;
	and.b32  	%r305, %r304, 124;
	mov.u32 	%r306, _ZZN3cub18CUB_300001_SM_10006detail6reduce28DeviceReduceSingleTileKernelINS2_10policy_hubIiyN4cuda3std3__44plusIiEEE10Policy1000EPiSC_iS9_iiNS7_10__identityEEEvT0_T1_T2_T3_T4_T6_E12temp_storage;
	add.s32 	%r307, %r306, %r305;
	st.shared.u32 	[%r307+8], %r686;
$L__BB72_54:
	bar.sync 	0;
	setp.ne.s32 	%p34, %r60, 0;
	@%p34 bra 	$L__BB72_72;
	setp.gt.s32 	%p35, %r120, 32;
	ld.shared.u32 	%r308, [_ZZN3cub18CUB_300001_SM_10006detail6reduce28DeviceReduceSingleTileKernelINS2_10policy_hubIiyN4cuda3std3__44plusIiEEE10Policy1000EPiSC_iS9_iiNS7_10__identityEEEvT0_T1_T2_T3_T4_T6_E12temp_storage+12];
	selp.b32 	%r309, %r308, 0, %p35;
	add.s32 	%r310, %r309, %r686;
	setp.gt.s32 	%p36, %r120, 64;
	ld.shared.u32 	%r311, [_ZZN3cub18CUB_300001_SM_10006detail6reduce28DeviceReduceSingleTileKernelINS2_10policy_hubIiyN4cuda3std3__44plusIiEEE10Policy1000EPiSC_iS9_iiNS7_10__identityEEEvT0_T1_T2_T3_T4_T6_E12temp_storage+16];
	selp.b32 	%r312, %r311, 0, %p36;
	add.s32 	%r313, %r310, %r312;
	setp.gt.s32 	%p37, %r120, 96;
	ld.shared.u32 	%r314, [_ZZN3cub18CUB_300001_SM_10006detail6reduce28DeviceReduceSingleTileKernelINS2_10policy_hubIiyN4cuda3std3__44plusIiEEE10Policy1000EPiSC_iS9_iiNS7_10__identityEEEvT0_T1_T2_T3_T4_T6_E12temp_storage+20];
	selp.b32 	%r315, %r314, 0, %p37;
	add.s32 	%r316, %r313, %r315;
	setp.gt.s32 	%p38, %r120, 128;
	ld.shared.u32 	%r317, [_ZZN3cub18CUB_300001_SM_10006detail6reduce28DeviceReduceSingleTileKernelINS2_10policy_hubIiyN4cuda3std3__44plusIiEEE10Policy1000EPiSC_iS9_iiNS7_10__identityEEEvT0_T1_T2_T3_T4_T6_E12temp_storage+24];
	selp.b32 	%r318, %r317, 0, %p38;
	add.s32 	%r319, %r316, %r318;
	setp.gt.s32 	%p39, %r120, 160;
	ld.shared.u32 	%r320, [_ZZN3cub18CUB_300001_SM_10006detail6reduce28DeviceReduceSingleTileKernelINS2_10policy_hubIiyN4cuda3std3__44plusIiEEE10Policy1000EPiSC_iS9_iiNS7_10__identityEEEvT0_T1_T2_T3_T4_T6_E12temp_storage+28];
	selp.b32 	%r321, %r320, 0, %p39;
	add.s32 	%r322, %r319, %r321;
	setp.gt.s32 	%p40, %r120, 192;
	ld.shared.u32 	%r323, [_ZZN3cub18CUB_300001_SM_10006detail6reduce28DeviceReduceSingleTileKernelINS2_10policy_hubIiyN4cuda3std3__44plusIiEEE10Policy1000EPiSC_iS9_iiNS7_10__identityEEEvT0_T1_T2_T3_T4_T6_E12temp_storage+32];
	selp.b32 	%r324, %r323, 0, %p40;
	add.s32 	%r325, %r322, %r324;
	setp.gt.s32 	%p41, %r120, 224;
	ld.shared.u32 	%r326, [_ZZN3cub18CUB_300001_SM_10006detail6reduce28DeviceReduceSingleTileKernelINS2_10policy_hubIiyN4cuda3std3__44plusIiEEE10Policy1000EPiSC_iS9_iiNS7_10__identityEEEvT0_T1_T2_T3_T4_T6_E12temp_storage+36];
	selp.b32 	%r327, %r326, 0, %p41;
	add.s32 	%r686, %r325, %r327;
	bra.uni 	$L__BB72_72;
$L__BB72_56:
	mov.u32 	%r85, %tid.x;
	mul.wide.u32 	%rd35, %r85, 4;
	add.s64 	%rd19, %rd16, %rd35;
	// begin inline asm
	ld.global.nc.u32 %r122, [%rd19];
	// end inline asm
	add.s64 	%rd20, %rd19, 1024;
	// begin inline asm
	ld.global.nc.u32 %r123, [%rd20];
	// end inline asm
	add.s64 	%rd21, %rd19, 2048;
	// begin inline asm
	ld.global.nc.u32 %r124, [%rd21];
	// end inline asm
	add.s64 	%rd22, %rd19, 3072;
	// begin inline asm
	ld.global.nc.u32 %r125, [%rd22];
	// end inline asm
	add.s64 	%rd23, %rd19, 4096;
	// begin inline asm
	ld.global.nc.u32 %r126, [%rd23];
	// end inline asm
	add.s64 	%rd24, %rd19, 5120;
	// begin inline asm
	ld.global.nc.u32 %r127, [%rd24];
	// end inline asm
	add.s64 	%rd25, %rd19, 6144;
	// begin inline asm
	ld.global.nc.u32 %r128, [%rd25];
	// end inline asm
	add.s64 	%rd26, %rd19, 7168;
	// begin inline asm
	ld.global.nc.u32 %r129, [%rd26];
	// end inline asm
	add.s64 	%rd27, %rd19, 8192;
	// begin inline asm
	ld.global.nc.u32 %r130, [%rd27];
	// end inline asm
	add.s64 	%rd28, %rd19, 9216;
	// begin inline asm
	ld.global.nc.u32 %r131, [%rd28];
	// end inline asm
	add.s64 	%rd29, %rd19, 10240;
	// begin inline asm
	ld.global.nc.u32 %r132, [%rd29];
	// end inline asm
	add.s64 	%rd30, %rd19, 11264;
	// begin inline asm
	ld.global.nc.u32 %r133, [%rd30];
	// end inline asm
	add.s64 	%rd31, %rd19, 12288;
	// begin inline asm
	ld.global.nc.u32 %r134, [%rd31];
	// end inline asm
	add.s64 	%rd32, %rd19, 13312;
	// begin inline asm
	ld.global.nc.u32 %r135, [%rd32];
	// end inline asm
	add.s64 	%rd33, %rd19, 14336;
	// begin inline asm
	ld.global.nc.u32 %r136, [%rd33];
	// end inline asm
	add.s64 	%rd34, %rd19, 15360;
	// begin inline asm
	ld.global.nc.u32 %r137, [%rd34];
	// end inline asm
	add.s32 	%r139, %r123, %r122;
	add.s32 	%r140, %r124, %r139;
	add.s32 	%r141, %r125, %r140;
	add.s32 	%r142, %r126, %r141;
	add.s32 	%r143, %r127, %r142;
	add.s32 	%r144, %r128, %r143;
	add.s32 	%r145, %r129, %r144;
	add.s32 	%r146, %r130, %r145;
	add.s32 	%r147, %r131, %r146;
	add.s32 	%r148, %r132, %r147;
	add.s32 	%r149, %r133, %r148;
	add.s32 	%r150, %r134, %r149;
	add.s32 	%r151, %r135, %r150;
	add.s32 	%r152, %r136, %r151;
	add.s32 	%r685, %r137, %r152;
	setp.lt.u32 	%p4, %r120, 8192;
	mov.b32 	%r674, 4096;
	@%p4 bra 	$L__BB72_60;
	add.s32 	%r87, %r120, -4096;
	mov.b32 	%r674, 4096;
$L__BB72_58:
	mul.wide.s32 	%rd52, %r674, 4;
	add.s64 	%rd36, %rd19, %rd52;
	// begin inline asm
	ld.global.nc.u32 %r154, [%rd36];
	// end inline asm
	add.s64 	%rd37, %rd36, 1024;
	// begin inline asm
	ld.global.nc.u32 %r155, [%rd37];
	// end inline asm
	add.s64 	%rd38, %rd36, 2048;
	// begin inline asm
	ld.global.nc.u32 %r156, [%rd38];
	// end inline asm
	add.s64 	%rd39, %rd36, 3072;
	// begin inline asm
	ld.global.nc.u32 %r157, [%rd39];
	// end inline asm
	add.s64 	%rd40, %rd36, 4096;
	// begin inline asm
	ld.global.nc.u32 %r158, [%rd40];
	// end inline asm
	add.s64 	%rd41, %rd36, 5120;
	// begin inline asm
	ld.global.nc.u32 %r159, [%rd41];
	// end inline asm
	add.s64 	%rd42, %rd36, 6144;
	// begin inline asm
	ld.global.nc.u32 %r160, [%rd42];
	// end inline asm
	add.s64 	%rd43, %rd36, 7168;
	// begin inline asm
	ld.global.nc.u32 %r161, [%rd43];
	// end inline asm
	add.s64 	%rd44, %rd36, 8192;
	// begin inline asm
	ld.global.nc.u32 %r162, [%rd44];
	// end inline asm
	add.s64 	%rd45, %rd36, 9216;
	// begin inline asm
	ld.global.nc.u32 %r163, [%rd45];
	// end inline asm
	add.s64 	%rd46, %rd36, 10240;
	// begin inline asm
	ld.global.nc.u32 %r164, [%rd46];
	// end inline asm
	add.s64 	%rd47, %rd36, 11264;
	// begin inline asm
	ld.global.nc.u32 %r165, [%rd47];
	// end inline asm
	add.s64 	%rd48, %rd36, 12288;
	// begin inline asm
	ld.global.nc.u32 %r166, [%rd48];
	// end inline asm
	add.s64 	%rd49, %rd36, 13312;
	// begin inline asm
	ld.global.nc.u32 %r167, [%rd49];
	// end inline asm
	add.s64 	%rd50, %rd36, 14336;
	// begin inline asm
	ld.global.nc.u32 %r168, [%rd50];
	// end inline asm
	add.s64 	%rd51, %rd36, 15360;
	// begin inline asm
	ld.global.nc.u32 %r169, [%rd51];
	// end inline asm
	add.s32 	%r170, %r154, %r685;
	add.s32 	%r171, %r155, %r170;
	add.s32 	%r172, %r156, %r171;
	add.s32 	%r173, %r157, %r172;
	add.s32 	%r174, %r158, %r173;
	add.s32 	%r175, %r159, %r174;
	add.s32 	%r176, %r160, %r175;
	add.s32 	%r177, %r161, %r176;
	add.s32 	%r178, %r162, %r177;
	add.s32 	%r179, %r163, %r178;
	add.s32 	%r180, %r164, %r179;
	add.s32 	%r181, %r165, %r180;
	add.s32 	%r182, %r166, %r181;
	add.s32 	%r183, %r167, %r182;
	add.s32 	%r184, %r168, %r183;
	add.s32 	%r685, %r169, %r184;
	sub.s32 	%r185, %r120, %r674;
	setp.lt.s32 	%p5, %r185, 4096;
	@%p5 bra 	$L__BB72_68;
	add.s32 	%r674, %r674, 4096;
	setp.le.s32 	%p6, %r674, %r87;
	@%p6 bra 	$L__BB72_58;
$L__BB72_60:
	setp.le.s32 	%p7, %r120, %r674;
	@%p7 bra 	$L__BB72_68;
	sub.s32 	%r94, %r120, %r674;
	setp.ge.s32 	%p8, %r85, %r94;
	@%p8 bra 	$L__BB72_68;
	not.b32 	%r187, %r85;
	add.s32 	%r188, %r120, %r187;
	sub.s32 	%r95, %r188, %r674;
	and.b32  	%r189, %r95, 768;
	setp.eq.s32 	%p9, %r189, 768;
	mov.u32 	%r679, %r85;
	@%p9 bra 	$L__BB72_65;
	add.s32 	%r676, %r85, %r674;
	shr.u32 	%r190, %r95, 8;
	add.s32 	%r191, %r190, 1;
	and.b32  	%r192, %r191, 3;
	neg.s32 	%r675, %r192;
	mov.u32 	%r679, %r85;
$L__BB72_64:
	.pragma "nounroll";
	mul.wide.u32 	%rd54, %r676, 4;
	add.s64 	%rd53, %rd16, %rd54;
	// begin inline asm
	ld.global.nc.u32 %r193, [%rd53];
	// end inline asm
	add.s32 	%r685, %r193, %r685;
	add.s32 	%r679, %r679, 256;
	add.s32 	%r676, %r676, 256;
	add.s32 	%r675, %r675, 1;
	setp.ne.s32 	%p10, %r675, 0;
	@%p10 bra 	$L__BB72_64;
$L__BB72_65:
	setp.lt.u32 	%p11, %r95, 768;
	@%p11 bra 	$L__BB72_68;
	cvt.u64.u32 	%rd55, %r679;
	cvt.u64.u32 	%rd56, %r674;
	add.s64 	%rd57, %rd55, %rd56;
	shl.b64 	%rd58, %rd57, 2;
	add.s64 	%rd59, %rd58, %rd16;
	add.s64 	%rd124, %rd59, 2048;
	add.s32 	%r682, %r679, %r674;
$L__BB72_67:
	mul.wide.u32 	%rd64, %r682, 4;
	add.s64 	%rd60, %rd16, %rd64;
	// begin inline asm
	ld.global.nc.u32 %r194, [%rd60];
	// end inline asm
	add.s32 	%r198, %r194, %r685;
	add.s64 	%rd61, %rd124, -1024;
	// begin inline asm
	ld.global.nc.u32 %r195, [%rd61];
	// end inline asm
	add.s32 	%r199, %r195, %r198;
	// begin inline asm
	ld.global.nc.u32 %r196, [%rd124];
	// end inline asm
	add.s32 	%r200, %r196, %r199;
	add.s64 	%rd63, %rd124, 1024;
	// begin inline asm
	ld.global.nc.u32 %r197, [%rd63];
	// end inline asm
	add.s32 	%r685, %r197, %r200;
	add.s32 	%r679, %r679, 1024;
	add.s64 	%rd124, %rd124, 4096;
	add.s32 	%r682, %r682, 1024;
	setp.lt.s32 	%p12, %r679, %r94;
	@%p12 bra 	$L__BB72_67;
$L__BB72_68:
	// begin inline asm
	mov.u32 %r201, %laneid;
	// end inline asm
	mov.b32 	%r204, 1;
	mov.b32 	%r225, 31;
	mov.b32 	%r226, -1;
	// begin inline asm
	shfl.sync.down.b32 %r202, %r685, %r204, %r225, %r226;
	// end inline asm
	setp.gt.s32 	%p13, %r201, 30;
	selp.b32 	%r227, 0, %r202, %p13;
	add.s32 	%r208, %r227, %r685;
	mov.b32 	%r209, 2;
	// begin inline asm
	shfl.sync.down.b32 %r207, %r208, %r209, %r225, %r226;
	// end inline asm
	setp.gt.s32 	%p14, %r201, 29;
	selp.b32 	%r228, 0, %r207, %p14;
	add.s32 	%r213, %r208, %r228;
	mov.b32 	%r214, 4;
	// begin inline asm
	shfl.sync.down.b32 %r212, %r213, %r214, %r225, %r226;
	// end inline asm
	setp.gt.s32 	%p15, %r201, 27;
	selp.b32 	%r229, 0, %r212, %p15;
	add.s32 	%r218, %r213, %r229;
	mov.b32 	%r219, 8;
	// begin inline asm
	shfl.sync.down.b32 %r217, %r218, %r219, %r225, %r226;
	// end inline asm
	setp.gt.s32 	%p16, %r201, 23;
	selp.b32 	%r230, 0, %r217, %p16;
	add.s32 	%r223, %r218, %r230;
	mov.b32 	%r224, 16;
	// begin inline asm
	shfl.sync.down.b32 %r222, %r223, %r224, %r225, %r226;
	// end inline asm
	setp.gt.s32 	%p17, %r201, 15;
	selp.b32 	%r231, 0, %r222, %p17;
	add.s32 	%r686, %r223, %r231;
	setp.ne.s32 	%p18, %r201, 0;
	@%p18 bra 	$L__BB72_70;
	shr.u32 	%r232, %r85, 3;
	and.b32  	%r233, %r232, 124;
	mov.u32 	%r234, _ZZN3cub18CUB_300001_SM_10006detail6reduce28DeviceReduceSingleTileKernelINS2_10policy_hubIiyN4cuda3std3__44plusIiEEE10Policy1000EPiSC_iS9_iiNS7_10__identityEEEvT0_T1_T2_T3_T4_T6_E12temp_storage;
	add.s32 	%r235, %r234, %r233;
	st.shared.u32 	[%r235+8], %r686;
$L__BB72_70:
	bar.sync 	0;
	setp.ne.s32 	%p19, %r85, 0;
	@%p19 bra 	$L__BB72_72;
	ld.shared.u32 	%r236, [_ZZN3cub18CUB_300001_SM_10006detail6reduce28DeviceReduceSingleTileKernelINS2_10policy_hubIiyN4cuda3std3__44plusIiEEE10Policy1000EPiSC_iS9_iiNS7_10__identityEEEvT0_T1_T2_T3_T4_T6_E12temp_storage+12];
	add.s32 	%r237, %r236, %r686;
	ld.shared.u32 	%r238, [_ZZN3cub18CUB_300001_SM_10006detail6reduce28DeviceReduceSingleTileKernelINS2_10policy_hubIiyN4cuda3std3__44plusIiEEE10Policy1000EPiSC_iS9_iiNS7_10__identityEEEvT0_T1_T2_T3_T4_T6_E12temp_storage+16];
	add.s32 	%r239, %r237, %r238;
	ld.shared.u32 	%r240, [_ZZN3cub18CUB_300001_SM_10006detail6reduce28DeviceReduceSingleTileKernelINS2_10policy_hubIiyN4cuda3std3__44plusIiEEE10Policy1000EPiSC_iS9_iiNS7_10__identityEEEvT0_T1_T2_T3_T4_T6_E12temp_storage+20];
	add.s32 	%r241, %r239, %r240;
	ld.shared.u32 	%r242, [_ZZN3cub18CUB_300001_SM_10006detail6reduce28DeviceReduceSingleTileKernelINS2_10policy_hubIiyN4cuda3std3__44plusIiEEE10Policy1000EPiSC_iS9_iiNS7_10__identityEEEvT0_T1_T2_T3_T4_T6_E12temp_storage+24];
	add.s32 	%r243, %r241, %r242;
	ld.shared.u32 	%r244, [_ZZN3cub18CUB_300001_SM_10006detail6reduce28DeviceReduceSingleTileKernelINS2_10policy_hubIiyN4cuda3std3__44plusIiEEE10Policy1000EPiSC_iS9_iiNS7_10__identityEEEvT0_T1_T2_T3_T4_T6_E12temp_storage+28];
	add.s32 	%r245, %r243, %r244;
	ld.shared.u32 	%r246, [_ZZN3cub18CUB_300001_SM_10006detail6reduce28DeviceReduceSingleTileKernelINS2_10policy_hubIiyN4cuda3std3__44plusIiEEE10Policy1000EPiSC_iS9_iiNS7_10__identityEEEvT0_T1_T2_T3_T4_T6_E12temp_storage+32];
	add.s32 	%r247, %r245, %r246;
	ld.shared.u32 	%r248, [_ZZN3cub18CUB_300001_SM_10006detail6reduce28DeviceReduceSingleTileKernelINS2_10policy_hubIiyN4cuda3std3__44plusIiEEE10Policy1000EPiSC_iS9_iiNS7_10__identityEEEvT0_T1_T2_T3_T4_T6_E12temp_storage+36];
	add.s32 	%r686, %r247, %r248;
$L__BB72_72:
	mov.u32 	%r631, %tid.x;
	setp.ne.s32 	%p95, %r631, 0;
	@%p95 bra 	$L__BB72_74;
	add.s32 	%r632, %r686, %r121;
	st.global.u32 	[%rd1], %r632;
$L__BB72_74:
	ret;

}


// ===== COMPILED SASS (sm_100) =====

	.target	sm_100

	.elftype	@"ET_EXEC"


//--------------------- .note.nv.tkinfo           --------------------------
	.section	.note.nv.tkinfo,"",@"SHT_NOTE"
	.sectionflags	@"SHF_NOTE_NV_TKINFO"
	.tkinfo
        /*0018*/ 	.word	0x00000002
        /*0030*/ 	.string	""
        /*0030*/ 	.string	"ptxas"
        /*0030*/ 	.string	"Cuda compilation tools, release 13.0, V13.0.88"
        /*0030*/ 	.string	"Build cuda_13.0.r13.0/compiler.36424714_0"
        /*0030*/ 	.string	"-arch sm_100 -m 64 "



//--------------------- .note.nv.cuinfo           --------------------------
	.section	.note.nv.cuinfo,"",@"SHT_NOTE"
	.sectionflags	@"SHF_NOTE_NV_CUINFO"
        /*0018*/ 	.short	0x0002
        /*001a*/ 	.short	0x0064
        /*001c*/ 	.short	0x0082
	.zero		2


//--------------------- .nv.info                  --------------------------
	.section	.nv.info,"",@"SHT_CUDA_INFO"
	.align	4


	//----- nvinfo : EIATTR_REGCOUNT
	.align		4
        /*0000*/ 	.byte	0x04, 0x2f
        /*0002*/ 	.short	(.L_46 - .L_45)
	.align		4
.L_45:
        /*0004*/ 	.word	index@(_Z16prepareCellStartPiS_i)
        /*0008*/ 	.word	0x0000000c


	//----- nvinfo : EIATTR_FRAME_SIZE
	.align		4
.L_46:
        /*000c*/ 	.byte	0x04, 0x11
        /*000e*/ 	.short	(.L_48 - .L_47)
	.align		4
.L_47:
        /*0010*/ 	.word	index@(_Z16prepareCellStartPiS_i)
        /*0014*/ 	.word	0x00000000


	//----- nvinfo : EIATTR_REGCOUNT
	.align		4
.L_48:
        /*0018*/ 	.byte	0x04, 0x2f
        /*001a*/ 	.short	(.L_50 - .L_49)
	.align		4
.L_49:
        /*001c*/ 	.word	index@(_Z29resetIndicesAndCopyMembershipPiS_S_i)
        /*0020*/ 	.word	0x0000000c


	//----- nvinfo : EIATTR_FRAME_SIZE
	.align		4
.L_50:
        /*0024*/ 	.byte	0x04, 0x11
        /*0026*/ 	.short	(.L_52 - .L_51)
	.align		4
.L_51:
        /*0028*/ 	.word	index@(_Z29resetIndicesAndCopyMembershipPiS_S_i)
        /*002c*/ 	.word	0x00000000


	//----- nvinfo : EIATTR_REGCOUNT
	.align		4
.L_52:
        /*0030*/ 	.byte	0x04, 0x2f
        /*0032*/ 	.short	(.L_54 - .L_53)
	.align		4
.L_53:
        /*0034*/ 	.word	index@(_Z21calculateBestDistanceILi1EEvPfS0_S0_PiS1_S1_ii)
        /*0038*/ 	.word	0x00000020


	//----- nvinfo : EIATTR_FRAME_SIZE
	.align		4
.L_54:
        /*003c*/ 	.byte	0x04, 0x11
        /*003e*/ 	.short	(.L_56 - .L_55)
	.align		4
.L_55:
        /*0040*/ 	.word	index@(_Z21calculateBestDistanceILi1EEvPfS0_S0_PiS1_S1_ii)
        /*0044*/ 	.word	0x00000000


	//----- nvinfo : EIATTR_REGCOUNT
	.align		4
.L_56:
        /*0048*/ 	.byte	0x04, 0x2f
        /*004a*/ 	.short	(.L_58 - .L_57)
	.align		4
.L_57:
        /*004c*/ 	.word	index@(_Z21calculateBestDistanceILi2EEvPfS0_S0_PiS1_S1_ii)
        /*0050*/ 	.word	0x00000020


	//----- nvinfo : EIATTR_FRAME_SIZE
	.align		4
.L_58:
        /*0054*/ 	.byte	0x04, 0x11
        /*0056*/ 	.short	(.L_60 - .L_59)
	.align		4
.L_59:
        /*0058*/ 	.word	index@(_Z21calculateBestDistanceILi2EEvPfS0_S0_PiS1_S1_ii)
        /*005c*/ 	.word	0x00000000


	//----- nvinfo : EIATTR_REGCOUNT
	.align		4
.L_60:
        /*0060*/ 	.byte	0x04, 0x2f
        /*0062*/ 	.short	(.L_62 - .L_61)
	.align		4
.L_61:
        /*0064*/ 	.word	index@(_Z21calculateBestDistanceILi3EEvPfS0_S0_PiS1_S1_ii)
        /*0068*/ 	.word	0x00000028


	//----- nvinfo : EIATTR_FRAME_SIZE
	.align		4
.L_62:
        /*006c*/ 	.byte	0x04, 0x11
        /*006e*/ 	.short	(.L_64 - .L_63)
	.align		4
.L_63:
        /*0070*/ 	.word	index@(_Z21calculateBestDistanceILi3EEvPfS0_S0_PiS1_S1_ii)
        /*0074*/ 	.word	0x00000000


	//----- nvinfo : EIATTR_REGCOUNT
	.align		4
.L_64:
        /*0078*/ 	.byte	0x04, 0x2f
        /*007a*/ 	.short	(.L_66 - .L_65)
	.align		4
.L_65:
        /*007c*/ 	.word	index@(_Z21calculateBestDistanceILi4EEvPfS0_S0_PiS1_S1_ii)
        /*0080*/ 	.word	0x00000020


	//----- nvinfo : EIATTR_FRAME_SIZE
	.align		4
.L_66:
        /*0084*/ 	.byte	0x04, 0x11
        /*0086*/ 	.short	(.L_68 - .L_67)
	.align		4
.L_67:
        /*0088*/ 	.word	index@(_Z21calculateBestDistanceILi4EEvPfS0_S0_PiS1_S1_ii)
        /*008c*/ 	.word	0x00000000


	//----- nvinfo : EIATTR_REGCOUNT
	.align		4
.L_68:
        /*0090*/ 	.byte	0x04, 0x2f
        /*0092*/ 	.short	(.L_70 - .L_69)
	.align		4
.L_69:
        /*0094*/ 	.word	index@(_Z21calculateBestDistanceILi5EEvPfS0_S0_PiS1_S1_ii)
        /*0098*/ 	.word	0x00000020


	//----- nvinfo : EIATTR_FRAME_SIZE
	.align		4
.L_70:
        /*009c*/ 	.byte	0x04, 0x11
        /*009e*/ 	.short	(.L_72 - .L_71)
	.align		4
.L_71:
        /*00a0*/ 	.word	index@(_Z21calculateBestDistanceILi5EEvPfS0_S0_PiS1_S1_ii)
        /*00a4*/ 	.word	0x00000000


	//----- nvinfo : EIATTR_REGCOUNT
	.align		4
.L_72:
        /*00a8*/ 	.byte	0x04, 0x2f
        /*00aa*/ 	.short	(.L_74 - .L_73)
	.align		4
.L_73:
        /*00ac*/ 	.word	index@(_Z21calculateBestDistanceILi6EEvPfS0_S0_PiS1_S1_ii)
        /*00b0*/ 	.word	0x00000020


	//----- nvinfo : EIATTR_FRAME_SIZE
	.align		4
.L_74:
        /*00b4*/ 	.byte	0x04, 0x11
        /*00b6*/ 	.short	(.L_76 - .L_75)
	.align		4
.L_75:
        /*00b8*/ 	.word	index@(_Z21calculateBestDistanceILi6EEvPfS0_S0_PiS1_S1_ii)
        /*00bc*/ 	.word	0x00000000


	//----- nvinfo : EIATTR_REGCOUNT
	.align		4
.L_76:
        /*00c0*/ 	.byte	0x04, 0x2f
        /*00c2*/ 	.short	(.L_78 - .L_77)
	.align		4
.L_77:
        /*00c4*/ 	.word	index@(_Z21calculateBestDistanceILi7EEvPfS0_S0_PiS1_S1_ii)
        /*00c8*/ 	.word	0x00000020


	//----- nvinfo : EIATTR_FRAME_SIZE
	.align		4
.L_78:
        /*00cc*/ 	.byte	0x04, 0x11
        /*00ce*/ 	.short	(.L_80 - .L_79)
	.align		4
.L_79:
        /*00d0*/ 	.word	index@(_Z21calculateBestDistanceILi7EEvPfS0_S0_PiS1_S1_ii)
        /*00d4*/ 	.word	0x00000000


	//----- nvinfo : EIATTR_REGCOUNT
	.align		4
.L_80:
        /*00d8*/ 	.byte	0x04, 0x2f
        /*00da*/ 	.short	(.L_82 - .L_81)
	.align		4
.L_81:
        /*00dc*/ 	.word	index@(_Z21calculateBestDistanceILi8EEvPfS0_S0_PiS1_S1_ii)
        /*00e0*/ 	.word	0x00000028


	//----- nvinfo : EIATTR_FRAME_SIZE
	.align		4
.L_82:
        /*00e4*/ 	.byte	0x04, 0x11
        /*00e6*/ 	.short	(.L_84 - .L_83)
	.align		4
.L_83:
        /*00e8*/ 	.word	index@(_Z21calculateBestDistanceILi8EEvPfS0_S0_PiS1_S1_ii)
        /*00ec*/ 	.word	0x00000000


	//----- nvinfo : EIATTR_REGCOUNT
	.align		4
.L_84:
        /*00f0*/ 	.byte	0x04, 0x2f
        /*00f2*/ 	.short	(.L_86 - .L_85)
	.align		4
.L_85:
        /*00f4*/ 	.word	index@(_Z21calculateBestDistanceILi9EEvPfS0_S0_PiS1_S1_ii)
        /*00f8*/ 	.word	0x00000028


	//----- nvinfo : EIATTR_FRAME_SIZE
	.align		4
.L_86:
        /*00fc*/ 	.byte	0x04, 0x11
        /*00fe*/ 	.short	(.L_88 - .L_87)
	.align		4
.L_87:
        /*0100*/ 	.word	index@(_Z21calculateBestDistanceILi9EEvPfS0_S0_PiS1_S1_ii)
        /*0104*/ 	.word	0x00000000


	//----- nvinfo : EIATTR_REGCOUNT
	.align		4
.L_88:
        /*0108*/ 	.byte	0x04, 0x2f
        /*010a*/ 	.short	(.L_90 - .L_89)
	.align		4
.L_89:
        /*010c*/ 	.word	index@(_Z21calculateBestDistanceILi10EEvPfS0_S0_PiS1_S1_ii)
        /*0110*/ 	.word	0x00000030


	//----- nvinfo : EIATTR_FRAME_SIZE
	.align		4
.L_90:
        /*0114*/ 	.byte	0x04, 0x11
        /*0116*/ 	.short	(.L_92 - .L_91)
	.align		4
.L_91:
        /*0118*/ 	.word	index@(_Z21calculateBestDistanceILi10EEvPfS0_S0_PiS1_S1_ii)
        /*011c*/ 	.word	0x00000000


	//----- nvinfo : EIATTR_REGCOUNT
	.align		4
.L_92:
        /*0120*/ 	.byte	0x04, 0x2f
        /*0122*/ 	.short	(.L_94 - .L_93)
	.align		4
.L_93:
        /*0124*/ 	.word	index@(_Z21calculateBestDistanceILi11EEvPfS0_S0_PiS1_S1_ii)
        /*0128*/ 	.word	0x00000030


	//----- nvinfo : EIATTR_FRAME_SIZE
	.align		4
.L_94:
        /*012c*/ 	.byte	0x04, 0x11
        /*012e*/ 	.short	(.L_96 - .L_95)
	.align		4
.L_95:
        /*0130*/ 	.word	index@(_Z21calculateBestDistanceILi11EEvPfS0_S0_PiS1_S1_ii)
        /*0134*/ 	.word	0x00000000


	//----- nvinfo : EIATTR_REGCOUNT
	.align		4
.L_96:
        /*0138*/ 	.byte	0x04, 0x2f
        /*013a*/ 	.short	(.L_98 - .L_97)
	.align		4
.L_97:
        /*013c*/ 	.word	index@(_Z21calculateBestDistanceILi12EEvPfS0_S0_PiS1_S1_ii)
        /*0140*/ 	.word	0x00000030


	//----- nvinfo : EIATTR_FRAME_SIZE
	.align		4
.L_98:
        /*0144*/ 	.byte	0x04, 0x11
        /*0146*/ 	.short	(.L_100 - .L_99)
	.align		4
.L_99:
        /*0148*/ 	.word	index@(_Z21calculateBestDistanceILi12EEvPfS0_S0_PiS1_S1_ii)
        /*014c*/ 	.word	0x00000000


	//----- nvinfo : EIATTR_REGCOUNT
	.align		4
.L_100:
        /*0150*/ 	.byte	0x04, 0x2f
        /*0152*/ 	.short	(.L_102 - .L_101)
	.align		4
.L_101:
        /*0154*/ 	.word	index@(_Z21calculateBestDistanceILi13EEvPfS0_S0_PiS1_S1_ii)
        /*0158*/ 	.word	0x00000038


	//----- nvinfo : EIATTR_FRAME_SIZE
	.align		4
.L_102:
        /*015c*/ 	.byte	0x04, 0x11
        /*015e*/ 	.short	(.L_104 - .L_103)
	.align		4
.L_103:
        /*0160*/ 	.word	index@(_Z21calculateBestDistanceILi13EEvPfS0_S0_PiS1_S1_ii)
        /*0164*/ 	.word	0x00000000


	//----- nvinfo : EIATTR_REGCOUNT
	.align		4
.L_104:
        /*0168*/ 	.byte	0x04, 0x2f
        /*016a*/ 	.short	(.L_106 - .L_105)
	.align		4
.L_105:
        /*016c*/ 	.word	index@(_Z21calculateBestDistanceILi14EEvPfS0_S0_PiS1_S1_ii)
        /*0170*/ 	.word	0x00000040


	//----- nvinfo : EIATTR_FRAME_SIZE
	.align		4
.L_106:
        /*0174*/ 	.byte	0x04, 0x11
        /*0176*/ 	.short	(.L_108 - .L_107)
	.align		4
.L_107:
        /*0178*/ 	.word	index@(_Z21calculateBestDistanceILi14EEvPfS0_S0_PiS1_S1_ii)
        /*017c*/ 	.word	0x00000000


	//----- nvinfo : EIATTR_REGCOUNT
	.align		4
.L_108:
        /*0180*/ 	.byte	0x04, 0x2f
        /*0182*/ 	.short	(.L_110 - .L_109)
	.align		4
.L_109:
        /*0184*/ 	.word	index@(_Z21calculateBestDistanceILi15EEvPfS0_S0_PiS1_S1_ii)
        /*0188*/ 	.word	0x00000050


	//----- nvinfo : EIATTR_FRAME_SIZE
	.align		4
.L_110:
        /*018c*/ 	.byte	0x04, 0x11
        /*018e*/ 	.short	(.L_112 - .L_111)
	.align		4
.L_111:
        /*0190*/ 	.word	index@(_Z21calculateBestDistanceILi15EEvPfS0_S0_PiS1_S1_ii)
        /*0194*/ 	.word	0x00000000


	//----- nvinfo : EIATTR_REGCOUNT
	.align		4
.L_112:
        /*0198*/ 	.byte	0x04, 0x2f
        /*019a*/ 	.short	(.L_114 - .L_113)
	.align		4
.L_113:
        /*019c*/ 	.word	index@(_Z21calculateBestDistanceILi16EEvPfS0_S0_PiS1_S1_ii)
        /*01a0*/ 	.word	0x00000050


	//----- nvinfo : EIATTR_FRAME_SIZE
	.align		4
.L_114:
        /*01a4*/ 	.byte	0x04, 0x11
        /*01a6*/ 	.short	(.L_116 - .L_115)
	.align		4
.L_115:
        /*01a8*/ 	.word	index@(_Z21calculateBestDistanceILi16EEvPfS0_S0_PiS1_S1_ii)
        /*01ac*/ 	.word	0x00000000


	//----- nvinfo : EIATTR_REGCOUNT
	.align		4
.L_116:
        /*01b0*/ 	.byte	0x04, 0x2f
        /*01b2*/ 	.short	(.L_118 - .L_117)
	.align		4
.L_117:
        /*01b4*/ 	.word	index@(_Z21calculateBestDistanceILi17EEvPfS0_S0_PiS1_S1_ii)
        /*01b8*/ 	.word	0x00000060


	//----- nvinfo : EIATTR_FRAME_SIZE
	.align		4
.L_118:
        /*01bc*/ 	.byte	0x04, 0x11
        /*01be*/ 	.short	(.L_120 - .L_119)
	.align		4
.L_119:
        /*01c0*/ 	.word	index@(_Z21calculateBestDistanceILi17EEvPfS0_S0_PiS1_S1_ii)
        /*01c4*/ 	.word	0x00000000


	//----- nvinfo : EIATTR_REGCOUNT
	.align		4
.L_120:
        /*01c8*/ 	.byte	0x04, 0x2f
        /*01ca*/ 	.short	(.L_122 - .L_121)
	.align		4
.L_121:
        /*01cc*/ 	.word	index@(_Z21calculateBestDistanceILi18EEvPfS0_S0_PiS1_S1_ii)
        /*01d0*/ 	.word	0x00000048


	//----- nvinfo : EIATTR_FRAME_SIZE
	.align		4
.L_122:
        /*01d4*/ 	.byte	0x04, 0x11
        /*01d6*/ 	.short	(.L_124 - .L_123)
	.align		4
.L_123:
        /*01d8*/ 	.word	index@(_Z21calculateBestDistanceILi18EEvPfS0_S0_PiS1_S1_ii)
        /*01dc*/ 	.word	0x00000000


	//----- nvinfo : EIATTR_REGCOUNT
	.align		4
.L_124:
        /*01e0*/ 	.byte	0x04, 0x2f
        /*01e2*/ 	.short	(.L_126 - .L_125)
	.align		4
.L_125:
        /*01e4*/ 	.word	index@(_Z21calculateBestDistanceILi19EEvPfS0_S0_PiS1_S1_ii)
        /*01e8*/ 	.word	0x00000050


	//----- nvinfo : EIATTR_FRAME_SIZE
	.align		4
.L_126:
        /*01ec*/ 	.byte	0x04, 0x11
        /*01ee*/ 	.short	(.L_128 - .L_127)
	.align		4
.L_127:
        /*01f0*/ 	.word	index@(_Z21calculateBestDistanceILi19EEvPfS0_S0_PiS1_S1_ii)
        /*01f4*/ 	.word	0x00000000


	//----- nvinfo : EIATTR_REGCOUNT
	.align		4
.L_128:
        /*01f8*/ 	.byte	0x04, 0x2f
        /*01fa*/ 	.short	(.L_130 - .L_129)
	.align		4
.L_129:
        /*01fc*/ 	.word	index@(_Z21calculateBestDistanceILi20EEvPfS0_S0_PiS1_S1_ii)
        /*0200*/ 	.word	0x00000050


	//----- nvinfo : EIATTR_FRAME_SIZE
	.align		4
.L_130:
        /*0204*/ 	.byte	0x04, 0x11
        /*0206*/ 	.short	(.L_132 - .L_131)
	.align		4
.L_131:
        /*0208*/ 	.word	index@(_Z21calculateBestDistanceILi20EEvPfS0_S0_PiS1_S1_ii)
        /*020c*/ 	.word	0x00000000


	//----- nvinfo : EIATTR_REGCOUNT
	.align		4
.L_132:
        /*0210*/ 	.byte	0x04, 0x2f
        /*0212*/ 	.short	(.L_134 - .L_133)
	.align		4
.L_133:
        /*0214*/ 	.word	index@(_Z21calculateBestDistanceILi21EEvPfS0_S0_PiS1_S1_ii)
        /*0218*/ 	.word	0x00000050


	//----- nvinfo : EIATTR_FRAME_SIZE
	.align		4
.L_134:
        /*021c*/ 	.byte	0x04, 0x11
        /*021e*/ 	.short	(.L_136 - .L_135)
	.align		4
.L_135:
        /*0220*/ 	.word	index@(_Z21calculateBestDistanceILi21EEvPfS0_S0_PiS1_S1_ii)
        /*0224*/ 	.word	0x00000000


	//----- nvinfo : EIATTR_REGCOUNT
	.align		4
.L_136:
        /*0228*/ 	.byte	0x04, 0x2f
        /*022a*/ 	.short	(.L_138 - .L_137)
	.align		4
.L_137:
        /*022c*/ 	.word	index@(_Z21calculateBestDistanceILi22EEvPfS0_S0_PiS1_S1_ii)
        /*0230*/ 	.word	0x00000060


	//----- nvinfo : EIATTR_FRAME_SIZE
	.align		4
.L_138:
        /*0234*/ 	.byte	0x04, 0x11
        /*0236*/ 	.short	(.L_140 - .L_139)
	.align		4
.L_139:
        /*0238*/ 	.word	index@(_Z21calculateBestDistanceILi22EEvPfS0_S0_PiS1_S1_ii)
        /*023c*/ 	.word	0x00000000


	//----- nvinfo : EIATTR_REGCOUNT
	.align		4
.L_140:
        /*0240*/ 	.byte	0x04, 0x2f
        /*0242*/ 	.short	(.L_142 - .L_141)
	.align		4
.L_141:
        /*0244*/ 	.word	index@(_Z21calculateBestDistanceILi23EEvPfS0_S0_PiS1_S1_ii)
        /*0248*/ 	.word	0x00000060


	//----- nvinfo : EIATTR_FRAME_SIZE
	.align		4
.L_142:
        /*024c*/ 	.byte	0x04, 0x11
        /*024e*/ 	.short	(.L_144 - .L_143)
	.align		4
.L_143:
        /*0250*/ 	.word	index@(_Z21calculateBestDistanceILi23EEvPfS0_S0_PiS1_S1_ii)
        /*0254*/ 	.word	0x00000000


	//----- nvinfo : EIATTR_REGCOUNT
	.align		4
.L_144:
        /*0258*/ 	.byte	0x04, 0x2f
        /*025a*/ 	.short	(.L_146 - .L_145)
	.align		4
.L_145:
        /*025c*/ 	.word	index@(_Z21calculateBestDistanceILi24EEvPfS0_S0_PiS1_S1_ii)
        /*0260*/ 	.word	0x00000060


	//----- nvinfo : EIATTR_FRAME_SIZE
	.align		4
.L_146:
        /*0264*/ 	.byte	0x04, 0x11
        /*0266*/ 	.short	(.L_148 - .L_147)
	.align		4
.L_147:
        /*0268*/ 	.word	index@(_Z21calculateBestDistanceILi24EEvPfS0_S0_PiS1_S1_ii)
        /*026c*/ 	.word	0x00000000


	//----- nvinfo : EIATTR_REGCOUNT
	.align		4
.L_148:
        /*0270*/ 	.byte	0x04, 0x2f
        /*0272*/ 	.short	(.L_150 - .L_149)
	.align		4
.L_149:
        /*0274*/ 	.word	index@(_Z21calculateBestDistanceILi25EEvPfS0_S0_PiS1_S1_ii)
        /*0278*/ 	.word	0x00000060


	//----- nvinfo : EIATTR_FRAME_SIZE
	.align		4
.L_150:
        /*027c*/ 	.byte	0x04, 0x11
        /*027e*/ 	.short	(.L_152 - .L_151)
	.align		4
.L_151:
        /*0280*/ 	.word	index@(_Z21calculateBestDistanceILi25EEvPfS0_S0_PiS1_S1_ii)
        /*0284*/ 	.word	0x00000000


	//----- nvinfo : EIATTR_REGCOUNT
	.align		4
.L_152:
        /*0288*/ 	.byte	0x04, 0x2f
        /*028a*/ 	.short	(.L_154 - .L_153)
	.align		4
.L_153:
        /*028c*/ 	.word	index@(_Z21calculateBestDistanceILi26EEvPfS0_S0_PiS1_S1_ii)
        /*0290*/ 	.word	0x00000080


	//----- nvinfo : EIATTR_FRAME_SIZE
	.align		4
.L_154:
        /*0294*/ 	.byte	0x04, 0x11
        /*0296*/ 	.short	(.L_156 - .L_155)
	.align		4
.L_155:
        /*0298*/ 	.word	index@(_Z21calculateBestDistanceILi26EEvPfS0_S0_PiS1_S1_ii)
        /*029c*/ 	.word	0x00000000


	//----- nvinfo : EIATTR_REGCOUNT
	.align		4
.L_156:
        /*02a0*/ 	.byte	0x04, 0x2f
        /*02a2*/ 	.short	(.L_158 - .L_157)
	.align		4
.L_157:
        /*02a4*/ 	.word	index@(_Z21calculateBestDistanceILi27EEvPfS0_S0_PiS1_S1_ii)
        /*02a8*/ 	.word	0x00000080


	//----- nvinfo : EIATTR_FRAME_SIZE
	.align		4
.L_158:
        /*02ac*/ 	.byte	0x04, 0x11
        /*02ae*/ 	.short	(.L_160 - .L_159)
	.align		4
.L_159:
        /*02b0*/ 	.word	index@(_Z21calculateBestDistanceILi27EEvPfS0_S0_PiS1_S1_ii)
        /*02b4*/ 	.word	0x00000000


	//----- nvinfo : EIATTR_REGCOUNT
	.align		4
.L_160:
        /*02b8*/ 	.byte	0x04, 0x2f
        /*02ba*/ 	.short	(.L_162 - .L_161)
	.align		4
.L_161:
        /*02bc*/ 	.word	index@(_Z21calculateBestDistanceILi28EEvPfS0_S0_PiS1_S1_ii)
        /*02c0*/ 	.word	0x00000080


	//----- nvinfo : EIATTR_FRAME_SIZE
	.align		4
.L_162:
        /*02c4*/ 	.byte	0x04, 0x11
        /*02c6*/ 	.short	(.L_164 - .L_163)
	.align		4
.L_163:
        /*02c8*/ 	.word	index@(_Z21calculateBestDistanceILi28EEvPfS0_S0_PiS1_S1_ii)
        /*02cc*/ 	.word	0x00000000


	//----- nvinfo : EIATTR_REGCOUNT
	.align		4
.L_164:
        /*02d0*/ 	.byte	0x04, 0x2f
        /*02d2*/ 	.short	(.L_166 - .L_165)
	.align		4
.L_165:
        /*02d4*/ 	.word	index@(_Z21calculateBestDistanceILi29EEvPfS0_S0_PiS1_S1_ii)
        /*02d8*/ 	.word	0x000000a8


	//----- nvinfo : EIATTR_FRAME_SIZE
	.align		4
.L_166:
        /*02dc*/ 	.byte	0x04, 0x11
        /*02de*/ 	.short	(.L_168 - .L_167)
	.align		4
.L_167:
        /*02e0*/ 	.word	index@(_Z21calculateBestDistanceILi29EEvPfS0_S0_PiS1_S1_ii)
        /*02e4*/ 	.word	0x00000000


	//----- nvinfo : EIATTR_REGCOUNT
	.align		4
.L_168:
        /*02e8*/ 	.byte	0x04, 0x2f
        /*02ea*/ 	.short	(.L_170 - .L_169)
	.align		4
.L_169:
        /*02ec*/ 	.word	index@(_Z21calculateBestDistanceILi30EEvPfS0_S0_PiS1_S1_ii)
        /*02f0*/ 	.word	0x00000030


	//----- nvinfo : EIATTR_FRAME_SIZE
	.align		4
.L_170:
        /*02f4*/ 	.byte	0x04, 0x11
        /*02f6*/ 	.short	(.L_172 - .L_171)
	.align		4
.L_171:
        /*02f8*/ 	.word	index@(_Z21calculateBestDistanceILi30EEvPfS0_S0_PiS1_S1_ii)
        /*02fc*/ 	.word	0x00000000


	//----- nvinfo : EIATTR_REGCOUNT
	.align		4
.L_172:
        /*0300*/ 	.byte	0x04, 0x2f
        /*0302*/ 	.short	(.L_174 - .L_173)
	.align		4
.L_173:
        /*0304*/ 	.word	index@(_Z21calculateBestDistanceILi31EEvPfS0_S0_PiS1_S1_ii)
        /*0308*/ 	.word	0x00000080


	//----- nvinfo : EIATTR_FRAME_SIZE
	.align		4
.L_174:
        /*030c*/ 	.byte	0x04, 0x11
        /*030e*/ 	.short	(.L_176 - .L_175)
	.align		4
.L_175:
        /*0310*/ 	.word	index@(_Z21calculateBestDistanceILi31EEvPfS0_S0_PiS1_S1_ii)
        /*0314*/ 	.word	0x00000000


	//----- nvinfo : EIATTR_REGCOUNT
	.align		4
.L_176:
        /*0318*/ 	.byte	0x04, 0x2f
        /*031a*/ 	.short	(.L_178 - .L_177)
	.align		4
.L_177:
        /*031c*/ 	.word	index@(_Z21calculateBestDistanceILi32EEvPfS0_S0_PiS1_S1_ii)
        /*0320*/ 	.word	0x000000a8


	//----- nvinfo : EIATTR_FRAME_SIZE
	.align		4
.L_178:
        /*0324*/ 	.byte	0x04, 0x11
        /*0326*/ 	.short	(.L_180 - .L_179)
	.align		4
.L_179:
        /*0328*/ 	.word	index@(_Z21calculateBestDistanceILi32EEvPfS0_S0_PiS1_S1_ii)
        /*032c*/ 	.word	0x00000000


	//----- nvinfo : EIATTR_REGCOUNT
	.align		4
.L_180:
        /*0330*/ 	.byte	0x04, 0x2f
        /*0332*/ 	.short	(.L_182 - .L_181)
	.align		4
.L_181:
        /*0334*/ 	.word	index@(_Z9divNewTabILi1EEvPfS0_Pii)
        /*0338*/ 	.word	0x00000010


	//----- nvinfo : EIATTR_FRAME_SIZE
	.align		4
.L_182:
        /*033c*/ 	.byte	0x04, 0x11
        /*033e*/ 	.short	(.L_184 - .L_183)
	.align		4
.L_183:
        /*0340*/ 	.word	index@($__internal_31_$__cuda_sm3x_div_rn_noftz_f32_slowpath)
        /*0344*/ 	.word	0x00000000


	//----- nvinfo : EIATTR_FRAME_SIZE
	.align		4
.L_184:
        /*0348*/ 	.byte	0x04, 0x11
        /*034a*/ 	.short	(.L_186 - .L_185)
	.align		4
.L_185:
        /*034c*/ 	.word	index@(_Z9divNewTabILi1EEvPfS0_Pii)
        /*0350*/ 	.word	0x00000000


	//----- nvinfo : EIATTR_REGCOUNT
	.align		4
.L_186:
        /*0354*/ 	.byte	0x04, 0x2f
        /*0356*/ 	.short	(.L_188 - .L_187)
	.align		4
.L_187:
        /*0358*/ 	.word	index@(_Z9divNewTabILi2EEvPfS0_Pii)
        /*035c*/ 	.word	0x00000010


	//----- nvinfo : EIATTR_FRAME_SIZE
	.align		4
.L_188:
        /*0360*/ 	.byte	0x04, 0x11
        /*0362*/ 	.short	(.L_190 - .L_189)
	.align		4
.L_189:
        /*0364*/ 	.word	index@($__internal_30_$__cuda_sm3x_div_rn_noftz_f32_slowpath)
        /*0368*/ 	.word	0x00000000


	//----- nvinfo : EIATTR_FRAME_SIZE
	.align		4
.L_190:
        /*036c*/ 	.byte	0x04, 0x11
        /*036e*/ 	.short	(.L_192 - .L_191)
	.align		4
.L_191:
        /*0370*/ 	.word	index@(_Z9divNewTabILi2EEvPfS0_Pii)
        /*0374*/ 	.word	0x00000000


	//----- nvinfo : EIATTR_REGCOUNT
	.align		4
.L_192:
        /*0378*/ 	.byte	0x04, 0x2f
        /*037a*/ 	.short	(.L_194 - .L_193)
	.align		4
.L_193:
        /*037c*/ 	.word	index@(_Z9divNewTabILi3EEvPfS0_Pii)
        /*0380*/ 	.word	0x00000010


	//----- nvinfo : EIATTR_FRAME_SIZE
	.align		4
.L_194:
        /*0384*/ 	.byte	0x04, 0x11
        /*0386*/ 	.short	(.L_196 - .L_195)
	.align		4
.L_195:
        /*0388*/ 	.word	index@($__internal_29_$__cuda_sm3x_div_rn_noftz_f32_slowpath)
        /*038c*/ 	.word	0x00000000


	//----- nvinfo : EIATTR_FRAME_SIZE
	.align		4
.L_196:
        /*0390*/ 	.byte	0x04, 0x11
        /*0392*/ 	.short	(.L_198 - .L_197)
	.align		4
.L_197:
        /*0394*/ 	.word	index@(_Z9divNewTabILi3EEvPfS0_Pii)
        /*0398*/ 	.word	0x00000000


	//----- nvinfo : EIATTR_REGCOUNT
	.align		4
.L_198:
        /*039c*/ 	.byte	0x04, 0x2f
        /*039e*/ 	.short	(.L_200 - .L_199)
	.align		4
.L_199:
        /*03a0*/ 	.word	index@(_Z9divNewTabILi4EEvPfS0_Pii)
        /*03a4*/ 	.word	0x00000010


	//----- nvinfo : EIATTR_FRAME_SIZE
	.align		4
.L_200:
        /*03a8*/ 	.byte	0x04, 0x11
        /*03aa*/ 	.short	(.L_202 - .L_201)
	.align		4
.L_201:
        /*03ac*/ 	.word	index@($__internal_28_$__cuda_sm3x_div_rn_noftz_f32_slowpath)
        /*03b0*/ 	.word	0x00000000


	//----- nvinfo : EIATTR_FRAME_SIZE
	.align		4
.L_202:
        /*03b4*/ 	.byte	0x04, 0x11
        /*03b6*/ 	.short	(.L_204 - .L_203)
	.align		4
.L_203:
        /*03b8*/ 	.word	index@(_Z9divNewTabILi4EEvPfS0_Pii)
        /*03bc*/ 	.word	0x00000000


	//----- nvinfo : EIATTR_REGCOUNT
	.align		4
.L_204:
        /*03c0*/ 	.byte	0x04, 0x2f
        /*03c2*/ 	.short	(.L_206 - .L_205)
	.align		4
.L_205:
        /*03c4*/ 	.word	index@(_Z9divNewTabILi5EEvPfS0_Pii)
        /*03c8*/ 	.word	0x00000010


	//----- nvinfo : EIATTR_FRAME_SIZE
	.align		4
.L_206:
        /*03cc*/ 	.byte	0x04, 0x11
        /*03ce*/ 	.short	(.L_208 - .L_207)
	.align		4
.L_207:
        /*03d0*/ 	.word	index@($__internal_27_$__cuda_sm3x_div_rn_noftz_f32_slowpath)
        /*03d4*/ 	.word	0x00000000


	//----- nvinfo : EIATTR_FRAME_SIZE
	.align		4
.L_208:
        /*03d8*/ 	.byte	0x04, 0x11
        /*03da*/ 	.short	(.L_210 - .L_209)
	.align		4
.L_209:
        /*03dc*/ 	.word	index@(_Z9divNewTabILi5EEvPfS0_Pii)
        /*03e0*/ 	.word	0x00000000


	//----- nvinfo : EIATTR_REGCOUNT
	.align		4
.L_210:
        /*03e4*/ 	.byte	0x04, 0x2f
        /*03e6*/ 	.short	(.L_212 - .L_211)
	.align		4
.L_211:
        /*03e8*/ 	.word	index@(_Z9divNewTabILi6EEvPfS0_Pii)
        /*03ec*/ 	.word	0x00000010


	//----- nvinfo : EIATTR_FRAME_SIZE
	.align		4
.L_212:
        /*03f0*/ 	.byte	0x04, 0x11
        /*03f2*/ 	.short	(.L_214 - .L_213)
	.align		4
.L_213:
        /*03f4*/ 	.word	index@($__internal_26_$__cuda_sm3x_div_rn_noftz_f32_slowpath)
        /*03f8*/ 	.word	0x00000000


	//----- nvinfo : EIATTR_FRAME_SIZE
	.align		4
.L_214:
        /*03fc*/ 	.byte	0x04, 0x11
        /*03fe*/ 	.short	(.L_216 - .L_215)
	.align		4
.L_215:
        /*0400*/ 	.word	index@(_Z9divNewTabILi6EEvPfS0_Pii)
        /*0404*/ 	.word	0x00000000


	//----- nvinfo : EIATTR_REGCOUNT
	.align		4
.L_216:
        /*0408*/ 	.byte	0x04, 0x2f
        /*040a*/ 	.short	(.L_218 - .L_217)
	.align		4
.L_217:
        /*040c*/ 	.word	index@(_Z9divNewTabILi7EEvPfS0_Pii)
        /*0410*/ 	.word	0x00000010


	//----- nvinfo : EIATTR_FRAME_SIZE
	.align		4
.L_218:
        /*0414*/ 	.byte	0x04, 0x11
        /*0416*/ 	.short	(.L_220 - .L_219)
	.align		4
.L_219:
        /*0418*/ 	.word	index@($__internal_25_$__cuda_sm3x_div_rn_noftz_f32_slowpath)
        /*041c*/ 	.word	0x00000000


	//----- nvinfo : EIATTR_FRAME_SIZE
	.align		4
.L_220:
        /*0420*/ 	.byte	0x04, 0x11
        /*0422*/ 	.short	(.L_222 - .L_221)
	.align		4
.L_221:
        /*0424*/ 	.word	index@(_Z9divNewTabILi7EEvPfS0_Pii)
        /*0428*/ 	.word	0x00000000


	//----- nvinfo : EIATTR_REGCOUNT
	.align		4
.L_222:
        /*042c*/ 	.byte	0x04, 0x2f
        /*042e*/ 	.short	(.L_224 - .L_223)
	.align		4
.L_223:
        /*0430*/ 	.word	index@(_Z9divNewTabILi8EEvPfS0_Pii)
        /*0434*/ 	.word	0x00000010


	//----- nvinfo : EIATTR_FRAME_SIZE
	.align		4
.L_224:
        /*0438*/ 	.byte	0x04, 0x11
        /*043a*/ 	.short	(.L_226 - .L_225)
	.align		4
.L_225:
        /*043c*/ 	.word	index@($__internal_24_$__cuda_sm3x_div_rn_noftz_f32_slowpath)
        /*0440*/ 	.word	0x00000000


	//----- nvinfo : EIATTR_FRAME_SIZE
	.align		4
.L_226:
        /*0444*/ 	.byte	0x04, 0x11
        /*0446*/ 	.short	(.L_228 - .L_227)
	.align		4
.L_227:
        /*0448*/ 	.word	index@(_Z9divNewTabILi8EEvPfS0_Pii)
        /*044c*/ 	.word	0x00000000


	//----- nvinfo : EIATTR_REGCOUNT
	.align		4
.L_228:
        /*0450*/ 	.byte	0x04, 0x2f
        /*0452*/ 	.short	(.L_230 - .L_229)
	.align		4
.L_229:
        /*0454*/ 	.word	index@(_Z9divNewTabILi9EEvPfS0_Pii)
        /*0458*/ 	.word	0x00000010


	//----- nvinfo : EIATTR_FRAME_SIZE
	.align		4
.L_230:
        /*045c*/ 	.byte	0x04, 0x11
        /*045e*/ 	.short	(.L_232 - .L_231)
	.align		4
.L_231:
        /*0460*/ 	.word	index@($__internal_23_$__cuda_sm3x_div_rn_noftz_f32_slowpath)
        /*0464*/ 	.word	0x00000000


	//----- nvinfo : EIATTR_FRAME_SIZE
	.align		4
.L_232:
        /*0468*/ 	.byte	0x04, 0x11
        /*046a*/ 	.short	(.L_234 - .L_233)
	.align		4
.L_233:
        /*046c*/ 	.word	index@(_Z9divNewTabILi9EEvPfS0_Pii)
        /*0470*/ 	.word	0x00000000


	//----- nvinfo : EIATTR_REGCOUNT
	.align		4
.L_234:
        /*0474*/ 	.byte	0x04, 0x2f
        /*0476*/ 	.short	(.L_236 - .L_235)
	.align		4
.L_235:
        /*0478*/ 	.word	index@(_Z9divNewTabILi10EEvPfS0_Pii)
        /*047c*/ 	.word	0x00000010


	//----- nvinfo : EIATTR_FRAME_SIZE
	.align		4
.L_236:
        /*0480*/ 	.byte	0x04, 0x11
        /*0482*/ 	.short	(.L_238 - .L_237)
	.align		4
.L_237:
        /*0484*/ 	.word	index@($__internal_22_$__cuda_sm3x_div_rn_noftz_f32_slowpath)
        /*0488*/ 	.word	0x00000000


	//----- nvinfo : EIATTR_FRAME_SIZE
	.align		4
.L_238:
        /*048c*/ 	.byte	0x04, 0x11
        /*048e*/ 	.short	(.L_240 - .L_239)
	.align		4
.L_239:
        /*0490*/ 	.word	index@(_Z9divNewTabILi10EEvPfS0_Pii)
        /*0494*/ 	.word	0x00000000


	//----- nvinfo : EIATTR_REGCOUNT
	.align		4
.L_240:
        /*0498*/ 	.byte	0x04, 0x2f
        /*049a*/ 	.short	(.L_242 - .L_241)
	.align		4
.L_241:
        /*049c*/ 	.word	index@(_Z9divNewTabILi11EEvPfS0_Pii)
        /*04a0*/ 	.word	0x00000010


	//----- nvinfo : EIATTR_FRAME_SIZE
	.align		4
.L_242:
        /*04a4*/ 	.byte	0x04, 0x11
        /*04a6*/ 	.short	(.L_244 - .L_243)
	.align		4
.L_243:
        /*04a8*/ 	.word	index@($__internal_21_$__cuda_sm3x_div_rn_noftz_f32_slowpath)
        /*04ac*/ 	.word	0x00000000


	//----- nvinfo : EIATTR_FRAME_SIZE
	.align		4
.L_244:
        /*04b0*/ 	.byte	0x04, 0x11
        /*04b2*/ 	.short	(.L_246 - .L_245)
	.align		4
.L_245:
        /*04b4*/ 	.word	index@(_Z9divNewTabILi11EEvPfS0_Pii)
        /*04b8*/ 	.word	0x00000000


	//----- nvinfo : EIATTR_REGCOUNT
	.align		4
.L_246:
        /*04bc*/ 	.byte	0x04, 0x2f
        /*04be*/ 	.short	(.L_248 - .L_247)
	.align		4
.L_247:
        /*04c0*/ 	.word	index@(_Z9divNewTabILi12EEvPfS0_Pii)
        /*04c4*/ 	.word	0x00000010


	//----- nvinfo : EIATTR_FRAME_SIZE
	.align		4
.L_248:
        /*04c8*/ 	.byte	0x04, 0x11
        /*04ca*/ 	.short	(.L_250 - .L_249)
	.align		4
.L_249:
        /*04cc*/ 	.word	index@($__internal_20_$__cuda_sm3x_div_rn_noftz_f32_slowpath)
        /*04d0*/ 	.word	0x00000000


	//----- nvinfo : EIATTR_FRAME_SIZE
	.align		4
.L_250:
        /*04d4*/ 	.byte	0x04, 0x11
        /*04d6*/ 	.short	(.L_252 - .L_251)
	.align		4
.L_251:
        /*04d8*/ 	.word	index@(_Z9divNewTabILi12EEvPfS0_Pii)
        /*04dc*/ 	.word	0x00000000


	//----- nvinfo : EIATTR_REGCOUNT
	.align		4
.L_252:
        /*04e0*/ 	.byte	0x04, 0x2f
        /*04e2*/ 	.short	(.L_254 - .L_253)
	.align		4
.L_253:
        /*04e4*/ 	.word	index@(_Z9divNewTabILi13EEvPfS0_Pii)
        /*04e8*/ 	.word	0x00000010


	//----- nvinfo : EIATTR_FRAME_SIZE
	.align		4
.L_254:
        /*04ec*/ 	.byte	0x04, 0x11
        /*04ee*/ 	.short	(.L_256 - .L_255)
	.align		4
.L_255:
        /*04f0*/ 	.word	index@($__internal_19_$__cuda_sm3x_div_rn_noftz_f32_slowpath)
        /*04f4*/ 	.word	0x00000000


	//----- nvinfo : EIATTR_FRAME_SIZE
	.align		4
.L_256:
        /*04f8*/ 	.byte	0x04, 0x11
        /*04fa*/ 	.short	(.L_258 - .L_257)
	.align		4
.L_257:
        /*04fc*/ 	.word	index@(_Z9divNewTabILi13EEvPfS0_Pii)
        /*0500*/ 	.word	0x00000000


	//----- nvinfo : EIATTR_REGCOUNT
	.align		4
.L_258:
        /*0504*/ 	.byte	0x04, 0x2f
        /*0506*/ 	.short	(.L_260 - .L_259)
	.align		4
.L_259:
        /*0508*/ 	.word	index@(_Z9divNewTabILi14EEvPfS0_Pii)
        /*050c*/ 	.word	0x00000010


	//----- nvinfo : EIATTR_FRAME_SIZE
	.align		4
.L_260:
        /*0510*/ 	.byte	0x04, 0x11
        /*0512*/ 	.short	(.L_262 - .L_261)
	.align		4
.L_261:
        /*0514*/ 	.word	index@($__internal_18_$__cuda_sm3x_div_rn_noftz_f32_slowpath)
        /*0518*/ 	.word	0x00000000


	//----- nvinfo : EIATTR_FRAME_SIZE
	.align		4
.L_262:
        /*051c*/ 	.byte	0x04, 0x11
        /*051e*/ 	.short	(.L_264 - .L_263)
	.align		4
.L_263:
        /*0520*/ 	.word	index@(_Z9divNewTabILi14EEvPfS0_Pii)
        /*0524*/ 	.word	0x00000000


	//----- nvinfo : EIATTR_REGCOUNT
	.align		4
.L_264:
        /*0528*/ 	.byte	0x04, 0x2f
        /*052a*/ 	.short	(.L_266 - .L_265)
	.align		4
.L_265:
        /*052c*/ 	.word	index@(_Z9divNewTabILi15EEvPfS0_Pii)
        /*0530*/ 	.word	0x00000010


	//----- nvinfo : EIATTR_FRAME_SIZE
	.align		4
.L_266:
        /*0534*/ 	.byte	0x04, 0x11
        /*0536*/ 	.short	(.L_268 - .L_267)
	.align		4
.L_267:
        /*0538*/ 	.word	index@($__internal_17_$__cuda_sm3x_div_rn_noftz_f32_slowpath)
        /*053c*/ 	.word	0x00000000


	//----- nvinfo : EIATTR_FRAME_SIZE
	.align		4
.L_268:
        /*0540*/ 	.byte	0x04, 0x11
        /*0542*/ 	.short	(.L_270 - .L_269)
	.align		4
.L_269:
        /*0544*/ 	.word	index@(_Z9divNewTabILi15EEvPfS0_Pii)
        /*0548*/ 	.word	0x00000000


	//----- nvinfo : EIATTR_REGCOUNT
	.align		4
.L_270:
        /*054c*/ 	.byte	0x04, 0x2f
        /*054e*/ 	.short	(.L_272 - .L_271)
	.align		4
.L_271:
        /*0550*/ 	.word	index@(_Z9divNewTabILi16EEvPfS0_Pii)
        /*0554*/ 	.word	0x00000010


	//----- nvinfo : EIATTR_FRAME_SIZE
	.align		4
.L_272:
        /*0558*/ 	.byte	0x04, 0x11
        /*055a*/ 	.short	(.L_274 - .L_273)
	.align		4
.L_273:
        /*055c*/ 	.word	index@($__internal_16_$__cuda_sm3x_div_rn_noftz_f32_slowpath)
        /*0560*/ 	.word	0x00000000


	//----- nvinfo : EIATTR_FRAME_SIZE
	.align		4
.L_274:
        /*0564*/ 	.byte	0x04, 0x11
        /*0566*/ 	.short	(.L_276 - .L_275)
	.align		4
.L_275:
        /*0568*/ 	.word	index@(_Z9divNewTabILi16EEvPfS0_Pii)
        /*056c*/ 	.word	0x00000000


	//----- nvinfo : EIATTR_REGCOUNT
	.align		4
.L_276:
        /*0570*/ 	.byte	0x04, 0x2f
        /*0572*/ 	.short	(.L_278 - .L_277)
	.align		4
.L_277:
        /*0574*/ 	.word	index@(_Z9divNewTabILi17EEvPfS0_Pii)
        /*0578*/ 	.word	0x00000010


	//----- nvinfo : EIATTR_FRAME_SIZE
	.align		4
.L_278:
        /*057c*/ 	.byte	0x04, 0x11
        /*057e*/ 	.short	(.L_280 - .L_279)
	.align		4
.L_279:
        /*0580*/ 	.word	index@($__internal_15_$__cuda_sm3x_div_rn_noftz_f32_slowpath)
        /*0584*/ 	.word	0x00000000


	//----- nvinfo : EIATTR_FRAME_SIZE
	.align		4
.L_280:
        /*0588*/ 	.byte	0x04, 0x11
        /*058a*/ 	.short	(.L_282 - .L_281)
	.align		4
.L_281:
        /*058c*/ 	.word	index@(_Z9divNewTabILi17EEvPfS0_Pii)
        /*0590*/ 	.word	0x00000000


	//----- nvinfo : EIATTR_REGCOUNT
	.align		4
.L_282:
        /*0594*/ 	.byte	0x04, 0x2f
        /*0596*/ 	.short	(.L_284 - .L_283)
	.align		4
.L_283:
        /*0598*/ 	.word	index@(_Z9divNewTabILi18EEvPfS0_Pii)
        /*059c*/ 	.word	0x00000010


	//----- nvinfo : EIATTR_FRAME_SIZE
	.align		4
.L_284:
        /*05a0*/ 	.byte	0x04, 0x11
        /*05a2*/ 	.short	(.L_286 - .L_285)
	.align		4
.L_285:
        /*05a4*/ 	.word	index@($__internal_14_$__cuda_sm3x_div_rn_noftz_f32_slowpath)
        /*05a8*/ 	.word	0x00000000


	//----- nvinfo : EIATTR_FRAME_SIZE
	.align		4
.L_286:
        /*05ac*/ 	.byte	0x04, 0x11
        /*05ae*/ 	.short	(.L_288 - .L_287)
	.align		4
.L_287:
        /*05b0*/ 	.word	index@(_Z9divNewTabILi18EEvPfS0_Pii)
        /*05b4*/ 	.word	0x00000000


	//----- nvinfo : EIATTR_REGCOUNT
	.align		4
.L_288:
        /*05b8*/ 	.byte	0x04, 0x2f
        /*05ba*/ 	.short	(.L_290 - .L_289)
	.align		4
.L_289:
        /*05bc*/ 	.word	index@(_Z9divNewTabILi19EEvPfS0_Pii)
        /*05c0*/ 	.word	0x00000010


	//----- nvinfo : EIATTR_FRAME_SIZE
	.align		4
.L_290:
        /*05c4*/ 	.byte	0x04, 0x11
        /*05c6*/ 	.short	(.L_292 - .L_291)
	.align		4
.L_291:
        /*05c8*/ 	.word	index@($__internal_13_$__cuda_sm3x_div_rn_noftz_f32_slowpath)
        /*05cc*/ 	.word	0x00000000


	//----- nvinfo : EIATTR_FRAME_SIZE
	.align		4
.L_292:
        /*05d0*/ 	.byte	0x04, 0x11
        /*05d2*/ 	.short	(.L_294 - .L_293)
	.align		4
.L_293:
        /*05d4*/ 	.word	index@(_Z9divNewTabILi19EEvPfS0_Pii)
        /*05d8*/ 	.word	0x00000000


	//----- nvinfo : EIATTR_REGCOUNT
	.align		4
.L_294:
        /*05dc*/ 	.byte	0x04, 0x2f
        /*05de*/ 	.short	(.L_296 - .L_295)
	.align		4
.L_295:
        /*05e0*/ 	.word	index@(_Z9divNewTabILi20EEvPfS0_Pii)
        /*05e4*/ 	.word	0x00000010


	//----- nvinfo : EIATTR_FRAME_SIZE
	.align		4
.L_296:
        /*05e8*/ 	.byte	0x04, 0x11
        /*05ea*/ 	.short	(.L_298 - .L_297)
	.align		4
.L_297:
        /*05ec*/ 	.word	index@($__internal_12_$__cuda_sm3x_div_rn_noftz_f32_slowpath)
        /*05f0*/ 	.word	0x00000000


	//----- nvinfo : EIATTR_FRAME_SIZE
	.align		4
.L_298:
        /*05f4*/ 	.byte	0x04, 0x11
        /*05f6*/ 	.short	(.L_300 - .L_299)
	.align		4
.L_299:
        /*05f8*/ 	.word	index@(_Z9divNewTabILi20EEvPfS0_Pii)
        /*05fc*/ 	.word	0x00000000


	//----- nvinfo : EIATTR_REGCOUNT
	.align		4
.L_300:
        /*0600*/ 	.byte	0x04, 0x2f
        /*0602*/ 	.short	(.L_302 - .L_301)
	.align		4
.L_301:
        /*0604*/ 	.word	index@(_Z9divNewTabILi21EEvPfS0_Pii)
        /*0608*/ 	.word	0x00000010


	//----- nvinfo : EIATTR_FRAME_SIZE
	.align		4
.L_302:
        /*060c*/ 	.byte	0x04, 0x11
        /*060e*/ 	.short	(.L_304 - .L_303)
	.align		4
.L_303:
        /*0610*/ 	.word	index@($__internal_11_$__cuda_sm3x_div_rn_noftz_f32_slowpath)
        /*0614*/ 	.word	0x00000000


	//----- nvinfo : EIATTR_FRAME_SIZE
	.align		4
.L_304:
        /*0618*/ 	.byte	0x04, 0x11
        /*061a*/ 	.short	(.L_306 - .L_305)
	.align		4
.L_305:
        /*061c*/ 	.word	index@(_Z9divNewTabILi21EEvPfS0_Pii)
        /*0620*/ 	.word	0x00000000


	//----- nvinfo : EIATTR_REGCOUNT
	.align		4
.L_306:
        /*0624*/ 	.byte	0x04, 0x2f
        /*0626*/ 	.short	(.L_308 - .L_307)
	.align		4
.L_307:
        /*0628*/ 	.word	index@(_Z9divNewTabILi22EEvPfS0_Pii)
        /*062c*/ 	.word	0x00000010


	//----- nvinfo : EIATTR_FRAME_SIZE
	.align		4
.L_308:
        /*0630*/ 	.byte	0x04, 0x11
        /*0632*/ 	.short	(.L_310 - .L_309)
	.align		4
.L_309:
        /*0634*/ 	.word	index@($__internal_10_$__cuda_sm3x_div_rn_noftz_f32_slowpath)
        /*0638*/ 	.word	0x00000000


	//----- nvinfo : EIATTR_FRAME_SIZE
	.align		4
.L_310:
        /*063c*/ 	.byte	0x04, 0x11
        /*063e*/ 	.short	(.L_312 - .L_311)
	.align		4
.L_311:
        /*0640*/ 	.word	index@(_Z9divNewTabILi22EEvPfS0_Pii)
        /*0644*/ 	.word	0x00000000


	//----- nvinfo : EIATTR_REGCOUNT
	.align		4
.L_312:
        /*0648*/ 	.byte	0x04, 0x2f
        /*064a*/ 	.short	(.L_314 - .L_313)
	.align		4
.L_313:
        /*064c*/ 	.word	index@(_Z9divNewTabILi23EEvPfS0_Pii)
        /*0650*/ 	.word	0x00000010


	//----- nvinfo : EIATTR_FRAME_SIZE
	.align		4
.L_314:
        /*0654*/ 	.byte	0x04, 0x11
        /*0656*/ 	.short	(.L_316 - .L_315)
	.align		4
.L_315:
        /*0658*/ 	.word	index@($__internal_9_$__cuda_sm3x_div_rn_noftz_f32_slowpath)
        /*065c*/ 	.word	0x00000000


	//----- nvinfo : EIATTR_FRAME_SIZE
	.align		4
.L_316:
        /*0660*/ 	.byte	0x04, 0x11
        /*0662*/ 	.short	(.L_318 - .L_317)
	.align		4
.L_317:
        /*0664*/ 	.word	index@(_Z9divNewTabILi23EEvPfS0_Pii)
        /*0668*/ 	.word	0x00000000


	//----- nvinfo : EIATTR_REGCOUNT
	.align		4
.L_318:
        /*066c*/ 	.byte	0x04, 0x2f
        /*066e*/ 	.short	(.L_320 - .L_319)
	.align		4
.L_319:
        /*0670*/ 	.word	index@(_Z9divNewTabILi24EEvPfS0_Pii)
        /*0674*/ 	.word	0x00000010


	//----- nvinfo : EIATTR_FRAME_SIZE
	.align		4
.L_320:
        /*0678*/ 	.byte	0x04, 0x11
        /*067a*/ 	.short	(.L_322 - .L_321)
	.align		4
.L_321:
        /*067c*/ 	.word	index@($__internal_8_$__cuda_sm3x_div_rn_noftz_f32_slowpath)
        /*0680*/ 	.word	0x00000000


	//----- nvinfo : EIATTR_FRAME_SIZE
	.align		4
.L_322:
        /*0684*/ 	.byte	0x04, 0x11
        /*0686*/ 	.short	(.L_324 - .L_323)
	.align		4
.L_323:
        /*0688*/ 	.word	index@(_Z9divNewTabILi24EEvPfS0_Pii)
        /*068c*/ 	.word	0x00000000


	//----- nvinfo : EIATTR_REGCOUNT
	.align		4
.L_324:
        /*0690*/ 	.byte	0x04, 0x2f
        /*0692*/ 	.short	(.L_326 - .L_325)
	.align		4
.L_325:
        /*0694*/ 	.word	index@(_Z9divNewTabILi25EEvPfS0_Pii)
        /*0698*/ 	.word	0x00000010


	//----- nvinfo : EIATTR_FRAME_SIZE
	.align		4
.L_326:
        /*069c*/ 	.byte	0x04, 0x11
        /*069e*/ 	.short	(.L_328 - .L_327)
	.align		4
.L_327:
        /*06a0*/ 	.word	index@($__internal_7_$__cuda_sm3x_div_rn_noftz_f32_slowpath)
        /*06a4*/ 	.word	0x00000000


	//----- nvinfo : EIATTR_FRAME_SIZE
	.align		4
.L_328:
        /*06a8*/ 	.byte	0x04, 0x11
        /*06aa*/ 	.short	(.L_330 - .L_329)
	.align		4
.L_329:
        /*06ac*/ 	.word	index@(_Z9divNewTabILi25EEvPfS0_Pii)
        /*06b0*/ 	.word	0x00000000


	//----- nvinfo : EIATTR_REGCOUNT
	.align		4
.L_330:
        /*06b4*/ 	.byte	0x04, 0x2f
        /*06b6*/ 	.short	(.L_332 - .L_331)
	.align		4
.L_331:
        /*06b8*/ 	.word	index@(_Z9divNewTabILi26EEvPfS0_Pii)
        /*06bc*/ 	.word	0x00000010


	//----- nvinfo : EIATTR_FRAME_SIZE
	.align		4
.L_332:
        /*06c0*/ 	.byte	0x04, 0x11
        /*06c2*/ 	.short	(.L_334 - .L_333)
	.align		4
.L_333:
        /*06c4*/ 	.word	index@($__internal_6_$__cuda_sm3x_div_rn_noftz_f32_slowpath)
        /*06c8*/ 	.word	0x00000000


	//----- nvinfo : EIATTR_FRAME_SIZE
	.align		4
.L_334:
        /*06cc*/ 	.byte	0x04, 0x11
        /*06ce*/ 	.short	(.L_336 - .L_335)
	.align		4
.L_335:
        /*06d0*/ 	.word	index@(_Z9divNewTabILi26EEvPfS0_Pii)
        /*06d4*/ 	.word	0x00000000


	//----- nvinfo : EIATTR_REGCOUNT
	.align		4
.L_336:
        /*06d8*/ 	.byte	0x04, 0x2f
        /*06da*/ 	.short	(.L_338 - .L_337)
	.align		4
.L_337:
        /*06dc*/ 	.word	index@(_Z9divNewTabILi27EEvPfS0_Pii)
        /*06e0*/ 	.word	0x00000010


	//----- nvinfo : EIATTR_FRAME_SIZE
	.align		4
.L_338:
        /*06e4*/ 	.byte	0x04, 0x11
        /*06e6*/ 	.short	(.L_340 - .L_339)
	.align		4
.L_339:
        /*06e8*/ 	.word	index@($__internal_5_$__cuda_sm3x_div_rn_noftz_f32_slowpath)
        /*06ec*/ 	.word	0x00000000


	//----- nvinfo : EIATTR_FRAME_SIZE
	.align		4
.L_340:
        /*06f0*/ 	.byte	0x04, 0x11
        /*06f2*/ 	.short	(.L_342 - .L_341)
	.align		4
.L_341:
        /*06f4*/ 	.word	index@(_Z9divNewTabILi27EEvPfS0_Pii)
        /*06f8*/ 	.word	0x00000000


	//----- nvinfo : EIATTR_REGCOUNT
	.align		4
.L_342:
        /*06fc*/ 	.byte	0x04, 0x2f
        /*06fe*/ 	.short	(.L_344 - .L_343)
	.align		4
.L_343:
        /*0700*/ 	.word	index@(_Z9divNewTabILi28EEvPfS0_Pii)
        /*0704*/ 	.word	0x00000010


	//----- nvinfo : EIATTR_FRAME_SIZE
	.align		4
.L_344:
        /*0708*/ 	.byte	0x04, 0x11
        /*070a*/ 	.short	(.L_346 - .L_345)
	.align		4
.L_345:
        /*070c*/ 	.word	index@($__internal_4_$__cuda_sm3x_div_rn_noftz_f32_slowpath)
        /*0710*/ 	.word	0x00000000


	//----- nvinfo : EIATTR_FRAME_SIZE
	.align		4
.L_346:
        /*0714*/ 	.byte	0x04, 0x11
        /*0716*/ 	.short	(.L_348 - .L_347)
	.align		4
.L_347:
        /*0718*/ 	.word	index@(_Z9divNewTabILi28EEvPfS0_Pii)
        /*071c*/ 	.word	0x00000000


	//----- nvinfo : EIATTR_REGCOUNT
	.align		4
.L_348:
        /*0720*/ 	.byte	0x04, 0x2f
        /*0722*/ 	.short	(.L_350 - .L_349)
	.align		4
.L_349:
        /*0724*/ 	.word	index@(_Z9divNewTabILi29EEvPfS0_Pii)
        /*0728*/ 	.word	0x00000010


	//----- nvinfo : EIATTR_FRAME_SIZE
	.align		4
.L_350:
        /*072c*/ 	.byte	0x04, 0x11
        /*072e*/ 	.short	(.L_352 - .L_351)
	.align		4
.L_351:
        /*0730*/ 	.word	index@($__internal_3_$__cuda_sm3x_div_rn_noftz_f32_slowpath)
        /*0734*/ 	.word	0x00000000


	//----- nvinfo : EIATTR_FRAME_SIZE
	.align		4
.L_352:
        /*0738*/ 	.byte	0x04, 0x11
        /*073a*/ 	.short	(.L_354 - .L_353)
	.align		4
.L_353:
        /*073c*/ 	.word	index@(_Z9divNewTabILi29EEvPfS0_Pii)
        /*0740*/ 	.word	0x00000000


	//----- nvinfo : EIATTR_REGCOUNT
	.align		4
.L_354:
        /*0744*/ 	.byte	0x04, 0x2f
        /*0746*/ 	.short	(.L_356 - .L_355)
	.align		4
.L_355:
        /*0748*/ 	.word	index@(_Z9divNewTabILi30EEvPfS0_Pii)
        /*074c*/ 	.word	0x00000010


	//----- nvinfo : EIATTR_FRAME_SIZE
	.align		4
.L_356:
        /*0750*/ 	.byte	0x04, 0x11
        /*0752*/ 	.short	(.L_358 - .L_357)
	.align		4
.L_357:
        /*0754*/ 	.word	index@($__internal_2_$__cuda_sm3x_div_rn_noftz_f32_slowpath)
        /*0758*/ 	.word	0x00000000


	//----- nvinfo : EIATTR_FRAME_SIZE
	.align		4
.L_358:
        /*075c*/ 	.byte	0x04, 0x11
        /*075e*/ 	.short	(.L_360 - .L_359)
	.align		4
.L_359:
        /*0760*/ 	.word	index@(_Z9divNewTabILi30EEvPfS0_Pii)
        /*0764*/ 	.word	0x00000000


	//----- nvinfo : EIATTR_REGCOUNT
	.align		4
.L_360:
        /*0768*/ 	.byte	0x04, 0x2f
        /*076a*/ 	.short	(.L_362 - .L_361)
	.align		4
.L_361:
        /*076c*/ 	.word	index@(_Z9divNewTabILi31EEvPfS0_Pii)
        /*0770*/ 	.word	0x00000010


	//----- nvinfo : EIATTR_FRAME_SIZE
	.align		4
.L_362:
        /*0774*/ 	.byte	0x04, 0x11
        /*0776*/ 	.short	(.L_364 - .L_363)
	.align		4
.L_363:
        /*0778*/ 	.word	index@($__internal_1_$__cuda_sm3x_div_rn_noftz_f32_slowpath)
        /*077c*/ 	.word	0x00000000


	//----- nvinfo : EIATTR_FRAME_SIZE
	.align		4
.L_364:
        /*0780*/ 	.byte	0x04, 0x11
        /*0782*/ 	.short	(.L_366 - .L_365)
	.align		4
.L_365:
        /*0784*/ 	.word	index@(_Z9divNewTabILi31EEvPfS0_Pii)
        /*0788*/ 	.word	0x00000000


	//----- nvinfo : EIATTR_REGCOUNT
	.align		4
.L_366:
        /*078c*/ 	.byte	0x04, 0x2f
        /*078e*/ 	.short	(.L_368 - .L_367)
	.align		4
.L_367:
        /*0790*/ 	.word	index@(_Z9divNewTabILi32EEvPfS0_Pii)
        /*0794*/ 	.word	0x00000010


	//----- nvinfo : EIATTR_FRAME_SIZE
	.align		4
.L_368:
        /*0798*/ 	.byte	0x04, 0x11
        /*079a*/ 	.short	(.L_370 - .L_369)
	.align		4
.L_369:
        /*079c*/ 	.word	index@($__internal_0_$__cuda_sm3x_div_rn_noftz_f32_slowpath)
        /*07a0*/ 	.word	0x00000000


	//----- nvinfo : EIATTR_FRAME_SIZE
	.align		4
.L_370:
        /*07a4*/ 	.byte	0x04, 0x11
        /*07a6*/ 	.short	(.L_372 - .L_371)
	.align		4
.L_371:
        /*07a8*/ 	.word	index@(_Z9divNewTabILi32EEvPfS0_Pii)
        /*07ac*/ 	.word	0x00000000


	//----- nvinfo : EIATTR_REGCOUNT
	.align		4
.L_372:
        /*07b0*/ 	.byte	0x04, 0x2f
        /*07b2*/ 	.short	(.L_374 - .L_373)
	.align		4
.L_373:
        /*07b4*/ 	.word	index@(_ZN3cub18CUB_300001_SM_10006detail11EmptyKernelIvEEvv)
        /*07b8*/ 	.word	0x00000004


	//----- nvinfo : EIATTR_FRAME_SIZE
	.align		4
.L_374:
        /*07bc*/ 	.byte	0x04, 0x11
        /*07be*/ 	.short	(.L_376 - .L_375)
	.align		4
.L_375:
        /*07c0*/ 	.word	index@(_ZN3cub18CUB_300001_SM_10006detail11EmptyKernelIvEEvv)
        /*07c4*/ 	.word	0x00000000


	//----- nvinfo : EIATTR_REGCOUNT
	.align		4
.L_376:
        /*07c8*/ 	.byte	0x04, 0x2f
        /*07ca*/ 	.short	(.L_378 - .L_377)
	.align		4
.L_377:
        /*07cc*/ 	.word	index@(_ZN3cub18CUB_300001_SM_10006detail6reduce28DeviceReduceSingleTileKernelINS2_10policy_hubIijN4cuda3std3__44plusIiEEE10Policy1000EPiSC_jS9_iiNS7_10__identityEEEvT0_T1_T2_T3_T4_T6_)
        /*07d0*/ 	.word	0x0000001e


	//----- nvinfo : EIATTR_FRAME_SIZE
	.align		4
.L_378:
        /*07d4*/ 	.byte	0x04, 0x11
        /*07d6*/ 	.short	(.L_380 - .L_379)
	.align		4
.L_379:
        /*07d8*/ 	.word	index@(_ZN3cub18CUB_300001_SM_10006detail6reduce28DeviceReduceSingleTileKernelINS2_10policy_hubIijN4cuda3std3__44plusIiEEE10Policy1000EPiSC_jS9_iiNS7_10__identityEEEvT0_T1_T2_T3_T4_T6_)
        /*07dc*/ 	.word	0x00000000


	//----- nvinfo : EIATTR_REGCOUNT
	.align		4
.L_380:
        /*07e0*/ 	.byte	0x04, 0x2f
        /*07e2*/ 	.short	(.L_382 - .L_381)
	.align		4
.L_381:
        /*07e4*/ 	.word	index@(_ZN3cub18CUB_300001_SM_10006detail6reduce18DeviceReduceKernelINS2_10policy_hubIijN4cuda3std3__44plusIiEEE10Policy1000EPijS9_iNS7_10__identityEEEvT0_PT3_T1_NS0_13GridEvenShareISH_EET2_T4_)
        /*07e8*/ 	.word	0x00000020


	//----- nvinfo : EIATTR_FRAME_SIZE
	.align		4
.L_382:
        /*07ec*/ 	.byte	0x04, 0x11
        /*07ee*/ 	.short	(.L_384 - .L_383)
	.align		4
.L_383:
        /*07f0*/ 	.word	index@(_ZN3cub18CUB_300001_SM_10006detail6reduce18DeviceReduceKernelINS2_10policy_hubIijN4cuda3std3__44plusIiEEE10Policy1000EPijS9_iNS7_10__identityEEEvT0_PT3_T1_NS0_13GridEvenShareISH_EET2_T4_)
        /*07f4*/ 	.word	0x00000000


	//----- nvinfo : EIATTR_REGCOUNT
	.align		4
.L_384:
        /*07f8*/ 	.byte	0x04, 0x2f
        /*07fa*/ 	.short	(.L_386 - .L_385)
	.align		4
.L_385:
        /*07fc*/ 	.word	index@(_ZN3cub18CUB_300001_SM_10006detail6reduce28DeviceReduceSingleTileKernelINS2_10policy_hubIijN4cuda3std3__44plusIiEEE10Policy1000EPiSC_iS9_iiNS7_10__identityEEEvT0_T1_T2_T3_T4_T6_)
        /*0800*/ 	.word	0x00000020


	//----- nvinfo : EIATTR_FRAME_SIZE
	.align		4
.L_386:
        /*0804*/ 	.byte	0x04, 0x11
        /*0806*/ 	.short	(.L_388 - .L_387)
	.align		4
.L_387:
        /*0808*/ 	.word	index@(_ZN3cub18CUB_300001_SM_10006detail6reduce28DeviceReduceSingleTileKernelINS2_10policy_hubIijN4cuda3std3__44plusIiEEE10Policy1000EPiSC_iS9_iiNS7_10__identityEEEvT0_T1_T2_T3_T4_T6_)
        /*080c*/ 	.word	0x00000000


	//----- nvinfo : EIATTR_REGCOUNT
	.align		4
.L_388:
        /*0810*/ 	.byte	0x04, 0x2f
        /*0812*/ 	.short	(.L_390 - .L_389)
	.align		4
.L_389:
        /*0814*/ 	.word	index@(_ZN3cub18CUB_300001_SM_10006detail6reduce28DeviceReduceSingleTileKernelINS2_10policy_hubIiyN4cuda3std3__44plusIiEEE10Policy1000EPiSC_yS9_iiNS7_10__identityEEEvT0_T1_T2_T3_T4_T6_)
        /*0818*/ 	.word	0x00000020


	//----- nvinfo : EIATTR_FRAME_SIZE
	.align		4
.L_390:
        /*081c*/ 	.byte	0x04, 0x11
        /*081e*/ 	.short	(.L_392 - .L_391)
	.align		4
.L_391:
        /*0820*/ 	.word	index@(_ZN3cub18CUB_300001_SM_10006detail6reduce28DeviceReduceSingleTileKernelINS2_10policy_hubIiyN4cuda3std3__44plusIiEEE10Policy1000EPiSC_yS9_iiNS7_10__identityEEEvT0_T1_T2_T3_T4_T6_)
        /*0824*/ 	.word	0x00000000


	//----- nvinfo : EIATTR_REGCOUNT
	.align		4
.L_392:
        /*0828*/ 	.byte	0x04, 0x2f
        /*082a*/ 	.short	(.L_394 - .L_393)
	.align		4
.L_393:
        /*082c*/ 	.word	index@(_ZN3cub18CUB_300001_SM_10006detail6reduce18DeviceReduceKernelINS2_10policy_hubIiyN4cuda3std3__44plusIiEEE10Policy1000EPiyS9_iNS7_10__identityEEEvT0_PT3_T1_NS0_13GridEvenShareISH_EET2_T4_)
        /*0830*/ 	.word	0x0000001d


	//----- nvinfo : EIATTR_FRAME_SIZE
	.align		4
.L_394:
        /*0834*/ 	.byte	0x04, 0x11
        /*0836*/ 	.short	(.L_396 - .L_395)
	.align		4
.L_395:
        /*0838*/ 	.word	index@(_ZN3cub18CUB_300001_SM_10006detail6reduce18DeviceReduceKernelINS2_10policy_hubIiyN4cuda3std3__44plusIiEEE10Policy1000EPiyS9_iNS7_10__identityEEEvT0_PT3_T1_NS0_13GridEvenShareISH_EET2_T4_)
        /*083c*/ 	.word	0x00000000


	//----- nvinfo : EIATTR_REGCOUNT
	.align		4
.L_396:
        /*0840*/ 	.byte	0x04, 0x2f
        /*0842*/ 	.short	(.L_398 - .L_397)
	.align		4
.L_397:
        /*0844*/ 	.word	index@(_ZN3cub18CUB_300001_SM_10006detail6reduce28DeviceReduceSingleTileKernelINS2_10policy_hubIiyN4cuda3std3__44plusIiEEE10Policy1000EPiSC_iS9_iiNS7_10__identityEEEvT0_T1_T2_T3_T4_T6_)
        /*0848*/ 	.word	0x00000020


	//----- nvinfo : EIATTR_FRAME_SIZE
	.align		4
.L_398:
        /*084c*/ 	.byte	0x04, 0x11
        /*084e*/ 	.short	(.L_400 - .L_399)
	.align		4
.L_399:
        /*0850*/ 	.word	index@(_ZN3cub18CUB_300001_SM_10006detail6reduce28DeviceReduceSingleTileKernelINS2_10policy_hubIiyN4cuda3std3__44plusIiEEE10Policy1000EPiSC_iS9_iiNS7_10__identityEEEvT0_T1_T2_T3_T4_T6_)
        /*0854*/ 	.word	0x00000000


	//----- nvinfo : EIATTR_MIN_STACK_SIZE
	.align		4
.L_400:
        /*0858*/ 	.byte	0x04, 0x12
        /*085a*/ 	.short	(.L_402 - .L_401)
	.align		4
.L_401:
        /*085c*/ 	.word	index@(_ZN3cub18CUB_300001_SM_10006detail6reduce28DeviceReduceSingleTileKernelINS2_10policy_hubIiyN4cuda3std3__44plusIiEEE10Policy1000EPiSC_iS9_iiNS7_10__identityEEEvT0_T1_T2_T3_T4_T6_)
        /*0860*/ 	.word	0x00000000


	//----- nvinfo : EIATTR_MIN_STACK_SIZE
	.align		4
.L_402:
        /*0864*/ 	.byte	0x04, 0x12
        /*0866*/ 	.short	(.L_404 - .L_403)
	.align		4
.L_403:
        /*0868*/ 	.word	index@(_ZN3cub18CUB_300001_SM_10006detail6reduce18DeviceReduceKernelINS2_10policy_hubIiyN4cuda3std3__44plusIiEEE10Policy1000EPiyS9_iNS7_10__identityEEEvT0_PT3_T1_NS0_13GridEvenShareISH_EET2_T4_)
        /*086c*/ 	.word	0x00000000


	//----- nvinfo : EIATTR_MIN_STACK_SIZE
	.align		4
.L_404:
        /*0870*/ 	.byte	0x04, 0x12
        /*0872*/ 	.short	(.L_406 - .L_405)
	.align		4
.L_405:
        /*0874*/ 	.word	index@(_ZN3cub18CUB_300001_SM_10006detail6reduce28DeviceReduceSingleTileKernelINS2_10policy_hubIiyN4cuda3std3__44plusIiEEE10Policy1000EPiSC_yS9_iiNS7_10__identityEEEvT0_T1_T2_T3_T4_T6_)
        /*0878*/ 	.word	0x00000000


	//----- nvinfo : EIATTR_MIN_STACK_SIZE
	.align		4
.L_406:
        /*087c*/ 	.byte	0x04, 0x12
        /*087e*/ 	.short	(.L_408 - .L_407)
	.align		4
.L_407:
        /*0880*/ 	.word	index@(_ZN3cub18CUB_300001_SM_10006detail6reduce28DeviceReduceSingleTileKernelINS2_10policy_hubIijN4cuda3std3__44plusIiEEE10Policy1000EPiSC_iS9_iiNS7_10__identityEEEvT0_T1_T2_T3_T4_T6_)
        /*0884*/ 	.word	0x00000000


	//----- nvinfo : EIATTR_MIN_STACK_SIZE
	.align		4
.L_408:
        /*0888*/ 	.byte	0x04, 0x12
        /*088a*/ 	.short	(.L_410 - .L_409)
	.align		4
.L_409:
        /*088c*/ 	.word	index@(_ZN3cub18CUB_300001_SM_10006detail6reduce18DeviceReduceKernelINS2_10policy_hubIijN4cuda3std3__44plusIiEEE10Policy1000EPijS9_iNS7_10__identityEEEvT0_PT3_T1_NS0_13GridEvenShareISH_EET2_T4_)
        /*0890*/ 	.word	0x00000000


	//----- nvinfo : EIATTR_MIN_STACK_SIZE
	.align		4
.L_410:
        /*0894*/ 	.byte	0x04, 0x12
        /*0896*/ 	.short	(.L_412 - .L_411)
	.align		4
.L_411:
        /*0898*/ 	.word	index@(_ZN3cub18CUB_300001_SM_10006detail6reduce28DeviceReduceSingleTileKernelINS2_10policy_hubIijN4cuda3std3__44plusIiEEE10Policy1000EPiSC_jS9_iiNS7_10__identityEEEvT0_T1_T2_T3_T4_T6_)
        /*089c*/ 	.word	0x00000000


	//----- nvinfo : EIATTR_MIN_STACK_SIZE
	.align		4
.L_412:
        /*08a0*/ 	.byte	0x04, 0x12
        /*08a2*/ 	.short	(.L_414 - .L_413)
	.align		4
.L_413:
        /*08a4*/ 	.word	index@(_ZN3cub18CUB_300001_SM_10006detail11EmptyKernelIvEEvv)
        /*08a8*/ 	.word	0x00000000


	//----- nvinfo : EIATTR_MIN_STACK_SIZE
	.align		4
.L_414:
        /*08ac*/ 	.byte	0x04, 0x12
        /*08ae*/ 	.short	(.L_416 - .L_415)
	.align		4
.L_415:
        /*08b0*/ 	.word	index@(_Z9divNewTabILi32EEvPfS0_Pii)
        /*08b4*/ 	.word	0x00000000


	//----- nvinfo : EIATTR_MIN_STACK_SIZE
	.align		4
.L_416:
        /*08b8*/ 	.byte	0x04, 0x12
        /*08ba*/ 	.short	(.L_418 - .L_417)
	.align		4
.L_417:
        /*08bc*/ 	.word	index@(_Z9divNewTabILi31EEvPfS0_Pii)
        /*08c0*/ 	.word	0x00000000


	//----- nvinfo : EIATTR_MIN_STACK_SIZE
	.align		4
.L_418:
        /*08c4*/ 	.byte	0x04, 0x12
        /*08c6*/ 	.short	(.L_420 - .L_419)
	.align		4
.L_419:
        /*08c8*/ 	.word	index@(_Z9divNewTabILi30EEvPfS0_Pii)
        /*08cc*/ 	.word	0x00000000


	//----- nvinfo : EIATTR_MIN_STACK_SIZE
	.align		4
.L_420:
        /*08d0*/ 	.byte	0x04, 0x12
        /*08d2*/ 	.short	(.L_422 - .L_421)
	.align		4
.L_421:
        /*08d4*/ 	.word	index@(_Z9divNewTabILi29EEvPfS0_Pii)
        /*08d8*/ 	.word	0x00000000


	//----- nvinfo : EIATTR_MIN_STACK_SIZE
	.align		4
.L_422:
        /*08dc*/ 	.byte	0x04, 0x12
        /*08de*/ 	.short	(.L_424 - .L_423)
	.align		4
.L_423:
        /*08e0*/ 	.word	index@(_Z9divNewTabILi28EEvPfS0_Pii)
        /*08e4*/ 	.word	0x00000000


	//----- nvinfo : EIATTR_MIN_STACK_SIZE
	.align		4
.L_424:
        /*08e8*/ 	.byte	0x04, 0x12
        /*08ea*/ 	.short	(.L_426 - .L_425)
	.align		4
.L_425:
        /*08ec*/ 	.word	index@(_Z9divNewTabILi27EEvPfS0_Pii)
        /*08f0*/ 	.word	0x00000000


	//----- nvinfo : EIATTR_MIN_STACK_SIZE
	.align		4
.L_426:
        /*08f4*/ 	.byte	0x04, 0x12
        /*08f6*/ 	.short	(.L_428 - .L_427)
	.align		4
.L_427:
        /*08f8*/ 	.word	index@(_Z9divNewTabILi26EEvPfS0_Pii)
        /*08fc*/ 	.word	0x00000000


	//----- nvinfo : EIATTR_MIN_STACK_SIZE
	.align		4
.L_428:
        /*0900*/ 	.byte	0x04, 0x12
        /*0902*/ 	.short	(.L_430 - .L_429)
	.align		4
.L_429:
        /*0904*/ 	.word	index@(_Z9divNewTabILi25EEvPfS0_Pii)
        /*0908*/ 	.word	0x00000000


	//----- nvinfo : EIATTR_MIN_STACK_SIZE
	.align		4
.L_430:
        /*090c*/ 	.byte	0x04, 0x12
        /*090e*/ 	.short	(.L_432 - .L_431)
	.align		4
.L_431:
        /*0910*/ 	.word	index@(_Z9divNewTabILi24EEvPfS0_Pii)
        /*0914*/ 	.word	0x00000000


	//----- nvinfo : EIATTR_MIN_STACK_SIZE
	.align		4
.L_432:
        /*0918*/ 	.byte	0x04, 0x12
        /*091a*/ 	.short	(.L_434 - .L_433)
	.align		4
.L_433:
        /*091c*/ 	.word	index@(_Z9divNewTabILi23EEvPfS0_Pii)
        /*0920*/ 	.word	0x00000000


	//----- nvinfo : EIATTR_MIN_STACK_SIZE
	.align		4
.L_434:
        /*0924*/ 	.byte	0x04, 0x12
        /*0926*/ 	.short	(.L_436 - .L_435)
	.align		4
.L_435:
        /*0928*/ 	.word	index@(_Z9divNewTabILi22EEvPfS0_Pii)
        /*092c*/ 	.word	0x00000000


	//----- nvinfo : EIATTR_MIN_STACK_SIZE
	.align		4
.L_436:
        /*0930*/ 	.byte	0x04, 0x12
        /*0932*/ 	.short	(.L_438 - .L_437)
	.align		4
.L_437:
        /*0934*/ 	.word	index@(_Z9divNewTabILi21EEvPfS0_Pii)
        /*0938*/ 	.word	0x00000000


	//----- nvinfo : EIATTR_MIN_STACK_SIZE
	.align		4
.L_438:
        /*093c*/ 	.byte	0x04, 0x12
        /*093e*/ 	.short	(.L_440 - .L_439)
	.align		4
.L_439:
        /*0940*/ 	.word	index@(_Z9divNewTabILi20EEvPfS0_Pii)
        /*0944*/ 	.word	0x00000000


	//----- nvinfo : EIATTR_MIN_STACK_SIZE
	.align		4
.L_440:
        /*0948*/ 	.byte	0x04, 0x12
        /*094a*/ 	.short	(.L_442 - .L_441)
	.align		4
.L_441:
        /*094c*/ 	.word	index@(_Z9divNewTabILi19EEvPfS0_Pii)
        /*0950*/ 	.word	0x00000000


	//----- nvinfo : EIATTR_MIN_STACK_SIZE
	.align		4
.L_442:
        /*0954*/ 	.byte	0x04, 0x12
        /*0956*/ 	.short	(.L_444 - .L_443)
	.align		4
.L_443:
        /*0958*/ 	.word	index@(_Z9divNewTabILi18EEvPfS0_Pii)
        /*095c*/ 	.word	0x00000000


	//----- nvinfo : EIATTR_MIN_STACK_SIZE
	.align		4
.L_444:
        /*0960*/ 	.byte	0x04, 0x12
        /*0962*/ 	.short	(.L_446 - .L_445)
	.align		4
.L_445:
        /*0964*/ 	.word	index@(_Z9divNewTabILi17EEvPfS0_Pii)
        /*0968*/ 	.word	0x00000000


	//----- nvinfo : EIATTR_MIN_STACK_SIZE
	.align		4
.L_446:
        /*096c*/ 	.byte	0x04, 0x12
        /*096e*/ 	.short	(.L_448 - .L_447)
	.align		4
.L_447:
        /*0970*/ 	.word	index@(_Z9divNewTabILi16EEvPfS0_Pii)
        /*0974*/ 	.word	0x00000000


	//----- nvinfo : EIATTR_MIN_STACK_SIZE
	.align		4
.L_448:
        /*0978*/ 	.byte	0x04, 0x12
        /*097a*/ 	.short	(.L_450 - .L_449)
	.align		4
.L_449:
        /*097c*/ 	.word	index@(_Z9divNewTabILi15EEvPfS0_Pii)
        /*0980*/ 	.word	0x00000000


	//----- nvinfo : EIATTR_MIN_STACK_SIZE
	.align		4
.L_450:
        /*0984*/ 	.byte	0x04, 0x12
        /*0986*/ 	.short	(.L_452 - .L_451)
	.align		4
.L_451:
        /*0988*/ 	.word	index@(_Z9divNewTabILi14EEvPfS0_Pii)
        /*098c*/ 	.word	0x00000000


	//----- nvinfo : EIATTR_MIN_STACK_SIZE
	.align		4
.L_452:
        /*0990*/ 	.byte	0x04, 0x12
        /*0992*/ 	.short	(.L_454 - .L_453)
	.align		4
.L_453:
        /*0994*/ 	.word	index@(_Z9divNewTabILi13EEvPfS0_Pii)
        /*0998*/ 	.word	0x00000000


	//----- nvinfo : EIATTR_MIN_STACK_SIZE
	.align		4
.L_454:
        /*099c*/ 	.byte	0x04, 0x12
        /*099e*/ 	.short	(.L_456 - .L_455)
	.align		4
.L_455:
        /*09a0*/ 	.word	index@(_Z9divNewTabILi12EEvPfS0_Pii)
        /*09a4*/ 	.word	0x00000000


	//----- nvinfo : EIATTR_MIN_STACK_SIZE
	.align		4
.L_456:
        /*09a8*/ 	.byte	0x04, 0x12
        /*09aa*/ 	.short	(.L_458 - .L_457)
	.align		4
.L_457:
        /*09ac*/ 	.word	index@(_Z9divNewTabILi11EEvPfS0_Pii)
        /*09b0*/ 	.word	0x00000000


	//----- nvinfo : EIATTR_MIN_STACK_SIZE
	.align		4
.L_458:
        /*09b4*/ 	.byte	0x04, 0x12
        /*09b6*/ 	.short	(.L_460 - .L_459)
	.align		4
.L_459:
        /*09b8*/ 	.word	index@(_Z9divNewTabILi10EEvPfS0_Pii)
        /*09bc*/ 	.word	0x00000000


	//----- nvinfo : EIATTR_MIN_STACK_SIZE
	.align		4
.L_460:
        /*09c0*/ 	.byte	0x04, 0x12
        /*09c2*/ 	.short	(.L_462 - .L_461)
	.align		4
.L_461:
        /*09c4*/ 	.word	index@(_Z9divNewTabILi9EEvPfS0_Pii)
        /*09c8*/ 	.word	0x00000000


	//----- nvinfo : EIATTR_MIN_STACK_SIZE
	.align		4
.L_462:
        /*09cc*/ 	.byte	0x04, 0x12
        /*09ce*/ 	.short	(.L_464 - .L_463)
	.align		4
.L_463:
        /*09d0*/ 	.word	index@(_Z9divNewTabILi8EEvPfS0_Pii)
        /*09d4*/ 	.word	0x00000000


	//----- nvinfo : EIATTR_MIN_STACK_SIZE
	.align		4
.L_464:
        /*09d8*/ 	.byte	0x04, 0x12
        /*09da*/ 	.short	(.L_466 - .L_465)
	.align		4
.L_465:
        /*09dc*/ 	.word	index@(_Z9divNewTabILi7EEvPfS0_Pii)
        /*09e0*/ 	.word	0x00000000


	//----- nvinfo : EIATTR_MIN_STACK_SIZE
	.align		4
.L_466:
        /*09e4*/ 	.byte	0x04, 0x12
        /*09e6*/ 	.short	(.L_468 - .L_467)
	.align		4
.L_467:
        /*09e8*/ 	.word	index@(_Z9divNewTabILi6EEvPfS0_Pii)
        /*09ec*/ 	.word	0x00000000


	//----- nvinfo : EIATTR_MIN_STACK_SIZE
	.align		4
.L_468:
        /*09f0*/ 	.byte	0x04, 0x12
        /*09f2*/ 	.short	(.L_470 - .L_469)
	.align		4
.L_469:
        /*09f4*/ 	.word	index@(_Z9divNewTabILi5EEvPfS0_Pii)
        /*09f8*/ 	.word	0x00000000


	//----- nvinfo : EIATTR_MIN_STACK_SIZE
	.align		4
.L_470:
        /*09fc*/ 	.byte	0x04, 0x12
        /*09fe*/ 	.short	(.L_472 - .L_471)
	.align		4
.L_471:
        /*0a00*/ 	.word	index@(_Z9divNewTabILi4EEvPfS0_Pii)
        /*0a04*/ 	.word	0x00000000


	//----- nvinfo : EIATTR_MIN_STACK_SIZE
	.align		4
.L_472:
        /*0a08*/ 	.byte	0x04, 0x12
        /*0a0a*/ 	.short	(.L_474 - .L_473)
	.align		4
.L_473:
        /*0a0c*/ 	.word	index@(_Z9divNewTabILi3EEvPfS0_Pii)
        /*0a10*/ 	.word	0x00000000


	//----- nvinfo : EIATTR_MIN_STACK_SIZE
	.align		4
.L_474:
        /*0a14*/ 	.byte	0x04, 0x12
        /*0a16*/ 	.short	(.L_476 - .L_475)
	.align		4
.L_475:
        /*0a18*/ 	.word	index@(_Z9divNewTabILi2EEvPfS0_Pii)
        /*0a1c*/ 	.word	0x00000000


	//----- nvinfo : EIATTR_MIN_STACK_SIZE
	.align		4
.L_476:
        /*0a20*/ 	.byte	0x04, 0x12
        /*0a22*/ 	.short	(.L_478 - .L_477)
	.align		4
.L_477:
        /*0a24*/ 	.word	index@(_Z9divNewTabILi1EEvPfS0_Pii)
        /*0a28*/ 	.word	0x00000000


	//----- nvinfo : EIATTR_MIN_STACK_SIZE
	.align		4
.L_478:
        /*0a2c*/ 	.byte	0x04, 0x12
        /*0a2e*/ 	.short	(.L_480 - .L_479)
	.align		4
.L_479:
        /*0a30*/ 	.word	index@(_Z21calculateBestDistanceILi32EEvPfS0_S0_PiS1_S1_ii)
        /*0a34*/ 	.word	0x00000000


	//----- nvinfo : EIATTR_MIN_STACK_SIZE
	.align		4
.L_480:
        /*0a38*/ 	.byte	0x04, 0x12
        /*0a3a*/ 	.short	(.L_482 - .L_481)
	.align		4
.L_481:
        /*0a3c*/ 	.word	index@(_Z21calculateBestDistanceILi31EEvPfS0_S0_PiS1_S1_ii)
        /*0a40*/ 	.word	0x00000000


	//----- nvinfo : EIATTR_MIN_STACK_SIZE
	.align		4
.L_482:
        /*0a44*/ 	.byte	0x04, 0x12
        /*0a46*/ 	.short	(.L_484 - .L_483)
	.align		4
.L_483:
        /*0a48*/ 	.word	index@(_Z21calculateBestDistanceILi30EEvPfS0_S0_PiS1_S1_ii)
        /*0a4c*/ 	.word	0x00000000


	//----- nvinfo : EIATTR_MIN_STACK_SIZE
	.align		4
.L_484:
        /*0a50*/ 	.byte	0x04, 0x12
        /*0a52*/ 	.short	(.L_486 - .L_485)
	.align		4
.L_485:
        /*0a54*/ 	.word	index@(_Z21calculateBestDistanceILi29EEvPfS0_S0_PiS1_S1_ii)
        /*0a58*/ 	.word	0x00000000


	//----- nvinfo : EIATTR_MIN_STACK_SIZE
	.align		4
.L_486:
        /*0a5c*/ 	.byte	0x04, 0x12
        /*0a5e*/ 	.short	(.L_488 - .L_487)
	.align		4
.L_487:
        /*0a60*/ 	.word	index@(_Z21calculateBestDistanceILi28EEvPfS0_S0_PiS1_S1_ii)
        /*0a64*/ 	.word	0x00000000


	//----- nvinfo : EIATTR_MIN_STACK_SIZE
	.align		4
.L_488:
        /*0a68*/ 	.byte	0x04, 0x12
        /*0a6a*/ 	.short	(.L_490 - .L_489)
	.align		4
.L_489:
        /*0a6c*/ 	.word	index@(_Z21calculateBestDistanceILi27EEvPfS0_S0_PiS1_S1_ii)
        /*0a70*/ 	.word	0x00000000


	//----- nvinfo : EIATTR_MIN_STACK_SIZE
	.align		4
.L_490:
        /*0a74*/ 	.byte	0x04, 0x12
        /*0a76*/ 	.short	(.L_492 - .L_491)
	.align		4
.L_491:
        /*0a78*/ 	.word	index@(_Z21calculateBestDistanceILi26EEvPfS0_S0_PiS1_S1_ii)
        /*0a7c*/ 	.word	0x00000000


	//----- nvinfo : EIATTR_MIN_STACK_SIZE
	.align		4
.L_492:
        /*0a80*/ 	.byte	0x04, 0x12
        /*0a82*/ 	.short	(.L_494 - .L_493)
	.align		4
.L_493:
        /*0a84*/ 	.word	index@(_Z21calculateBestDistanceILi25EEvPfS0_S0_PiS1_S1_ii)
        /*0a88*/ 	.word	0x00000000


	//----- nvinfo : EIATTR_MIN_STACK_SIZE
	.align		4
.L_494:
        /*0a8c*/ 	.byte	0x04, 0x12
        /*0a8e*/ 	.short	(.L_496 - .L_495)
	.align		4
.L_495:
        /*0a90*/ 	.word	index@(_Z21calculateBestDistanceILi24EEvPfS0_S0_PiS1_S1_ii)
        /*0a94*/ 	.word	0x00000000


	//----- nvinfo : EIATTR_MIN_STACK_SIZE
	.align		4
.L_496:
        /*0a98*/ 	.byte	0x04, 0x12
        /*0a9a*/ 	.short	(.L_498 - .L_497)
	.align		4
.L_497:
        /*0a9c*/ 	.word	index@(_Z21calculateBestDistanceILi23EEvPfS0_S0_PiS1_S1_ii)
        /*0aa0*/ 	.word	0x00000000


	//----- nvinfo : EIATTR_MIN_STACK_SIZE
	.align		4
.L_498:
        /*0aa4*/ 	.byte	0x04, 0x12
        /*0aa6*/ 	.short	(.L_500 - .L_499)
	.align		4
.L_499:
        /*0aa8*/ 	.word	index@(_Z21calculateBestDistanceILi22EEvPfS0_S0_PiS1_S1_ii)
        /*0aac*/ 	.word	0x00000000


	//----- nvinfo : EIATTR_MIN_STACK_SIZE
	.align		4
.L_500:
        /*0ab0*/ 	.byte	0x04, 0x12
        /*0ab2*/ 	.short	(.L_502 - .L_501)
	.align		4
.L_501:
        /*0ab4*/ 	.word	index@(_Z21calculateBestDistanceILi21EEvPfS0_S0_PiS1_S1_ii)
        /*0ab8*/ 	.word	0x00000000


	//----- nvinfo : EIATTR_MIN_STACK_SIZE
	.align		4
.L_502:
        /*0abc*/ 	.byte	0x04, 0x12
        /*0abe*/ 	.short	(.L_504 - .L_503)
	.align		4
.L_503:
        /*0ac0*/ 	.word	index@(_Z21calculateBestDistanceILi20EEvPfS0_S0_PiS1_S1_ii)
        /*0ac4*/ 	.word	0x00000000


	//----- nvinfo : EIATTR_MIN_STACK_SIZE
	.align		4
.L_504:
        /*0ac8*/ 	.byte	0x04, 0x12
        /*0aca*/ 	.short	(.L_506 - .L_505)
	.align		4
.L_505:
        /*0acc*/ 	.word	index@(_Z21calculateBestDistanceILi19EEvPfS0_S0_PiS1_S1_ii)
        /*0ad0*/ 	.word	0x00000000


	//----- nvinfo : EIATTR_MIN_STACK_SIZE
	.align		4
.L_506:
        /*0ad4*/ 	.byte	0x04, 0x12
        /*0ad6*/ 	.short	(.L_508 - .L_507)
	.align		4
.L_507:
        /*0ad8*/ 	.word	index@(_Z21calculateBestDistanceILi18EEvPfS0_S0_PiS1_S1_ii)
        /*0adc*/ 	.word	0x00000000


	//----- nvinfo : EIATTR_MIN_STACK_SIZE
	.align		4
.L_508:
        /*0ae0*/ 	.byte	0x04, 0x12
        /*0ae2*/ 	.short	(.L_510 - .L_509)
	.align		4
.L_509:
        /*0ae4*/ 	.word	index@(_Z21calculateBestDistanceILi17EEvPfS0_S0_PiS1_S1_ii)
        /*0ae8*/ 	.word	0x00000000


	//----- nvinfo : EIATTR_MIN_STACK_SIZE
	.align		4
.L_510:
        /*0aec*/ 	.byte	0x04, 0x12
        /*0aee*/ 	.short	(.L_512 - .L_511)
	.align		4
.L_511:
        /*0af0*/ 	.word	index@(_Z21calculateBestDistanceILi16EEvPfS0_S0_PiS1_S1_ii)
        /*0af4*/ 	.word	0x00000000


	//----- nvinfo : EIATTR_MIN_STACK_SIZE
	.align		4
.L_512:
        /*0af8*/ 	.byte	0x04, 0x12
        /*0afa*/ 	.short	(.L_514 - .L_513)
	.align		4
.L_513:
        /*0afc*/ 	.word	index@(_Z21calculateBestDistanceILi15EEvPfS0_S0_PiS1_S1_ii)
        /*0b00*/ 	.word	0x00000000


	//----- nvinfo : EIATTR_MIN_STACK_SIZE
	.align		4
.L_514:
        /*0b04*/ 	.byte	0x04, 0x12
        /*0b06*/ 	.short	(.L_516 - .L_515)
	.align		4
.L_515:
        /*0b08*/ 	.word	index@(_Z21calculateBestDistanceILi14EEvPfS0_S0_PiS1_S1_ii)
        /*0b0c*/ 	.word	0x00000000


	//----- nvinfo : EIATTR_MIN_STACK_SIZE
	.align		4
.L_516:
        /*0b10*/ 	.byte	0x04, 0x12
        /*0b12*/ 	.short	(.L_518 - .L_517)
	.align		4
.L_517:
        /*0b14*/ 	.word	index@(_Z21calculateBestDistanceILi13EEvPfS0_S0_PiS1_S1_ii)
        /*0b18*/ 	.word	0x00000000


	//----- nvinfo : EIATTR_MIN_STACK_SIZE
	.align		4
.L_518:
        /*0b1c*/ 	.byte	0x04, 0x12
        /*0b1e*/ 	.short	(.L_520 - .L_519)
	.align		4
.L_519:
        /*0b20*/ 	.word	index@(_Z21calculateBestDistanceILi12EEvPfS0_S0_PiS1_S1_ii)
        /*0b24*/ 	.word	0x00000000


	//----- nvinfo : EIATTR_MIN_STACK_SIZE
	.align		4
.L_520:
        /*0b28*/ 	.byte	0x04, 0x12
        /*0b2a*/ 	.short	(.L_522 - .L_521)
	.align		4
.L_521:
        /*0b2c*/ 	.word	index@(_Z21calculateBestDistanceILi11EEvPfS0_S0_PiS1_S1_ii)
        /*0b30*/ 	.word	0x00000000


	//----- nvinfo : EIATTR_MIN_STACK_SIZE
	.align		4
.L_522:
        /*0b34*/ 	.byte	0x04, 0x12
        /*0b36*/ 	.short	(.L_524 - .L_523)
	.align		4
.L_523:
        /*0b38*/ 	.word	index@(_Z21calculateBestDistanceILi10EEvPfS0_S0_PiS1_S1_ii)
        /*0b3c*/ 	.word	0x00000000


	//----- nvinfo : EIATTR_MIN_STACK_SIZE
	.align		4
.L_524:
        /*0b40*/ 	.byte	0x04, 0x12
        /*0b42*/ 	.short	(.L_526 - .L_525)
	.align		4
.L_525:
        /*0b44*/ 	.word	index@(_Z21calculateBestDistanceILi9EEvPfS0_S0_PiS1_S1_ii)
        /*0b48*/ 	.word	0x00000000


	//----- nvinfo : EIATTR_MIN_STACK_SIZE
	.align		4
.L_526:
        /*0b4c*/ 	.byte	0x04, 0x12
        /*0b4e*/ 	.short	(.L_528 - .L_527)
	.align		4
.L_527:
        /*0b50*/ 	.word	index@(_Z21calculateBestDistanceILi8EEvPfS0_S0_PiS1_S1_ii)
        /*0b54*/ 	.word	0x00000000


	//----- nvinfo : EIATTR_MIN_STACK_SIZE
	.align		4
.L_528:
        /*0b58*/ 	.byte	0x04, 0x12
        /*0b5a*/ 	.short	(.L_530 - .L_529)
	.align		4
.L_529:
        /*0b5c*/ 	.word	index@(_Z21calculateBestDistanceILi7EEvPfS0_S0_PiS1_S1_ii)
        /*0b60*/ 	.word	0x00000000


	//----- nvinfo : EIATTR_MIN_STACK_SIZE
	.align		4
.L_530:
        /*0b64*/ 	.byte	0x04, 0x12
        /*0b66*/ 	.short	(.L_532 - .L_531)
	.align		4
.L_531:
        /*0b68*/ 	.word	index@(_Z21calculateBestDistanceILi6EEvPfS0_S0_PiS1_S1_ii)
        /*0b6c*/ 	.word	0x00000000


	//----- nvinfo : EIATTR_MIN_STACK_SIZE
	.align		4
.L_532:
        /*0b70*/ 	.byte	0x04, 0x12
        /*0b72*/ 	.short	(.L_534 - .L_533)
	.align		4
.L_533:
        /*0b74*/ 	.word	index@(_Z21calculateBestDistanceILi5EEvPfS0_S0_PiS1_S1_ii)
        /*0b78*/ 	.word	0x00000000


	//----- nvinfo : EIATTR_MIN_STACK_SIZE
	.align		4
.L_534:
        /*0b7c*/ 	.byte	0x04, 0x12
        /*0b7e*/ 	.short	(.L_536 - .L_535)
	.align		4
.L_535:
        /*0b80*/ 	.word	index@(_Z21calculateBestDistanceILi4EEvPfS0_S0_PiS1_S1_ii)
        /*0b84*/ 	.word	0x00000000


	//----- nvinfo : EIATTR_MIN_STACK_SIZE
	.align		4
.L_536:
        /*0b88*/ 	.byte	0x04, 0x12
        /*0b8a*/ 	.short	(.L_538 - .L_537)
	.align		4
.L_537:
        /*0b8c*/ 	.word	index@(_Z21calculateBestDistanceILi3EEvPfS0_S0_PiS1_S1_ii)
        /*0b90*/ 	.word	0x00000000


	//----- nvinfo : EIATTR_MIN_STACK_SIZE
	.align		4
.L_538:
        /*0b94*/ 	.byte	0x04, 0x12
        /*0b96*/ 	.short	(.L_540 - .L_539)
	.align		4
.L_539:
        /*0b98*/ 	.word	index@(_Z21calculateBestDistanceILi2EEvPfS0_S0_PiS1_S1_ii)
        /*0b9c*/ 	.word	0x00000000


	//----- nvinfo : EIATTR_MIN_STACK_SIZE
	.align		4
.L_540:
        /*0ba0*/ 	.byte	0x04, 0x12
        /*0ba2*/ 	.short	(.L_542 - .L_541)
	.align		4
.L_541:
        /*0ba4*/ 	.word	index@(_Z21calculateBestDistanceILi1EEvPfS0_S0_PiS1_S1_ii)
        /*0ba8*/ 	.word	0x00000000


	//----- nvinfo : EIATTR_MIN_STACK_SIZE
	.align		4
.L_542:
        /*0bac*/ 	.byte	0x04, 0x12
        /*0bae*/ 	.short	(.L_544 - .L_543)
	.align		4
.L_543:
        /*0bb0*/ 	.word	index@(_Z29resetIndicesAndCopyMembershipPiS_S_i)
        /*0bb4*/ 	.word	0x00000000


	//----- nvinfo : EIATTR_MIN_STACK_SIZE
	.align		4
.L_544:
        /*0bb8*/ 	.byte	0x04, 0x12
        /*0bba*/ 	.short	(.L_546 - .L_545)
	.align		4
.L_545:
        /*0bbc*/ 	.word	index@(_Z16prepareCellStartPiS_i)
        /*0bc0*/ 	.word	0x00000000
.L_546:


//--------------------- .nv.compat                --------------------------
	.section	.nv.compat,"",@"SHT_CUDA_COMPAT_INFO"
	.align	4
        /*0000*/ 	.byte	0x02, 0x09, 0x00, 0x00, 0x02, 0x02, 0x01, 0x00, 0x02, 0x05, 0x05, 0x00, 0x03, 0x07, 0x01, 0x01
        /*0010*/ 	.byte	0x02, 0x03, 0x00, 0x00, 0x02, 0x06, 0x01, 0x00, 0x04, 0x0b, 0x08, 0x00, 0x01, 0x00, 0x00, 0x00
        /*0020*/ 	.byte	0x00, 0x00, 0x00, 0x00


//--------------------- .nv.info._ZN3cub18CUB_300001_SM_10006detail6reduce28DeviceReduceSingleTileKernelINS2_10policy_hubIiyN4cuda3std3__44plusIiEEE10Policy1000EPiSC_iS9_iiNS7_10__identityEEEvT0_T1_T2_T3_T4_T6_ --------------------------
	.section	.nv.info._ZN3cub18CUB_300001_SM_10006detail6reduce28DeviceReduceSingleTileKernelINS2_10policy_hubIiyN4cuda3std3__44plusIiEEE10Policy1000EPiSC_iS9_iiNS7_10__identityEEEvT0_T1_T2_T3_T4_T6_,"",@"SHT_CUDA_INFO"
	.sectionflags	@""
	.align	4


	//----- nvinfo : EIATTR_CUDA_API_VERSION
	.align		4
        /*0000*/ 	.byte	0x04, 0x37
        /*0002*/ 	.short	(.L_548 - .L_547)
.L_547:
        /*0004*/ 	.word	0x00000082


	//----- nvinfo : EIATTR_KPARAM_INFO
	.align		4
.L_548:
        /*0008*/ 	.byte	0x04, 0x17
        /*000a*/ 	.short	(.L_550 - .L_549)
.L_549:
        /*000c*/ 	.word	0x00000000
        /*0010*/ 	.short	0x0005
        /*0012*/ 	.short	0x001c
        /*0014*/ 	.byte	0x00, 0xf0, 0x05, 0x00


	//----- nvinfo : EIATTR_KPARAM_INFO
	.align		4
.L_550:
        /*0018*/ 	.byte	0x04, 0x17
        /*001a*/ 	.short	(.L_552 - .L_551)
.L_551:
        /*001c*/ 	.word	0x00000000
        /*0020*/ 	.short	0x0004
        /*0022*/ 	.short	0x0018
        /*0024*/ 	.byte	0x00, 0xf0, 0x11, 0x00


	//----- nvinfo : EIATTR_KPARAM_INFO
	.align		4
.L_552:
        /*0028*/ 	.byte	0x04, 0x17
        /*002a*/ 	.short	(.L_554 - .L_553)
.L_553:
        /*002c*/ 	.word	0x00000000
        /*0030*/ 	.short	0x0003
        /*0032*/ 	.short	0x0014
        /*0034*/ 	.byte	0x00, 0xf0, 0x05, 0x00


	//----- nvinfo : EIATTR_KPARAM_INFO
	.align		4
.L_554:
        /*0038*/ 	.byte	0x04, 0x17
        /*003a*/ 	.short	(.L_556 - .L_555)
.L_555:
        /*003c*/ 	.word	0x00000000
        /*0040*/ 	.short	0x0002
        /*0042*/ 	.short	0x0010
        /*0044*/ 	.byte	0x00, 0xf0, 0x11, 0x00


	//----- nvinfo : EIATTR_KPARAM_INFO
	.align		4
.L_556:
        /*0048*/ 	.byte	0x04, 0x17
        /*004a*/ 	.short	(.L_558 - .L_557)
.L_557:
        /*004c*/ 	.word	0x00000000
        /*0050*/ 	.short	0x0001
        /*0052*/ 	.short	0x0008
        /*0054*/ 	.byte	0x00, 0xf5, 0x21, 0x00


	//----- nvinfo : EIATTR_KPARAM_INFO
	.align		4
.L_558:
        /*0058*/ 	.byte	0x04, 0x17
        /*005a*/ 	.short	(.L_560 - .L_559)
.L_559:
        /*005c*/ 	.word	0x00000000
        /*0060*/ 	.short	0x0000
        /*0062*/ 	.short	0x0000
        /*0064*/ 	.byte	0x00, 0xf5, 0x21, 0x00


	//----- nvinfo : EIATTR_SPARSE_MMA_MASK
	.align		4
.L_560:
        /*0068*/ 	.byte	0x03, 0x50
        /*006a*/ 	.short	0x0000


	//----- nvinfo : EIATTR_MAXREG_COUNT
	.align		4
        /*006c*/ 	.byte	0x03, 0x1b
        /*006e*/ 	.short	0x00ff


	//----- nvinfo : EIATTR_NUM_BARRIERS
	.align		4
        /*0070*/ 	.byte	0x02, 0x4c
        /*0072*/ 	.byte	0x01
	.zero		1


	//----- nvinfo : EIATTR_MERCURY_ISA_VERSION
	.align		4
        /*0074*/ 	.byte	0x03, 0x5f
        /*0076*/ 	.short	0x0101


	//----- nvinfo : EIATTR_COOP_GROUP_MASK_REGIDS
	.align		4
        /*0078*/ 	.byte	0x04, 0x29
        /*007a*/ 	.short	(.L_562 - .L_561)


	//   ....[0]....
.L_561:
        /*007c*/ 	.word	0xffffffff


	//   ....[1]....
        /*0080*/ 	.word	0xffffffff


	//   ....[2]....
        /*0084*/ 	.word	0xffffffff


	//   ....[3]....
        /*0088*/ 	.word	0xffffffff


	//   ....[4]....
        /*008c*/ 	.word	0xffffffff


	//   ....[5]....
        /*0090*/ 	.word	0xffffffff


	//   ....[6]....
        /*0094*/ 	.word	0xffffffff


	//   ....[7]....
        /*0098*/ 	.word	0xffffffff


	//   ....[8]....
        /*009c*/ 	.word	0xffffffff


	//   ....[9]....
        /*00a0*/ 	.word	0xffffffff


	//   ....[10]....
        /*00a4*/ 	.word	0xffffffff


	//   ....[11]....
        /*00a8*/ 	.word	0xffffffff


	//   ....[12]....
        /*00ac*/ 	.word	0xffffffff


	//   ....[13]....
        /*00b0*/ 	.word	0xffffffff


	//   ....[14]....
        /*00b4*/ 	.word	0xffffffff


	//   ....[15]....
        /*00b8*/ 	.word	0xffffffff


	//   ....[16]....
        /*00bc*/ 	.word	0xffffffff


	//   ....[17]....
        /*00c0*/ 	.word	0xffffffff


	//   ....[18]....
        /*00c4*/ 	.word	0xffffffff


	//   ....[19]....
        /*00c8*/ 	.word	0xffffffff


	//   ....[20]....
        /*00cc*/ 	.word	0xffffffff


	//   ....[21]....
        /*00d0*/ 	.word	0xffffffff


	//   ....[22]....
        /*00d4*/ 	.word	0xffffffff


	//   ....[23]....
        /*00d8*/ 	.word	0xffffffff


	//   ....[24]....
        /*00dc*/ 	.word	0xffffffff


	//   ....[25]....
        /*00e0*/ 	.word	0xffffffff


	//   ....[26]....
        /*00e4*/ 	.word	0xffffffff


	//   ....[27]....
        /*00e8*/ 	.word	0xffffffff


	//   ....[28]....
        /*00ec*/ 	.word	0xffffffff


	//   ....[29]....
        /*00f0*/ 	.word	0xffffffff


	//----- nvinfo : EIATTR_COOP_GROUP_INSTR_OFFSETS
	.align		4
.L_562:
        /*00f4*/ 	.byte	0x04, 0x28
        /*00f6*/ 	.short	(.L_564 - .L_563)


	//   ....[0]....
.L_563:
        /*00f8*/ 	.word	0x00000890


	//   ....[1]....
        /*00fc*/ 	.word	0x000008f0


	//   ....[2]....
        /*0100*/ 	.word	0x00000940


	//   ....[3]....
        /*0104*/ 	.word	0x000009b0


	//   ....[4]....
        /*0108*/ 	.word	0x00000a10


	//   ....[5]....
        /*010c*/ 	.word	0x00000ba0


	//   ....[6]....
        /*0110*/ 	.word	0x00000c40


	//   ....[7]....
        /*0114*/ 	.word	0x00000cc0


	//   ....[8]....
        /*0118*/ 	.word	0x00000d20


	//   ....[9]....
        /*011c*/ 	.word	0x00000d60


	//   ....[10]....
        /*0120*/ 	.word	0x000019d0


	//   ....[11]....
        /*0124*/ 	.word	0x00001a30


	//   ....[12]....
        /*0128*/ 	.word	0x00001a90


	//   ....[13]....
        /*012c*/ 	.word	0x00001af0


	//   ....[14]....
        /*0130*/ 	.word	0x00001b50


	//   ....[15]....
        /*0134*/ 	.word	0x000023f0


	//   ....[16]....
        /*0138*/ 	.word	0x00002450


	//   ....[17]....
        /*013c*/ 	.word	0x000024a0


	//   ....[18]....
        /*0140*/ 	.word	0x00002510


	//   ....[19]....
        /*0144*/ 	.word	0x00002570


	//   ....[20]....
        /*0148*/ 	.word	0x00002700


	//   ....[21]....
        /*014c*/ 	.word	0x00002790


	//   ....[22]....
        /*0150*/ 	.word	0x000027e0


	//   ....[23]....
        /*0154*/ 	.word	0x00002850


	//   ....[24]....
        /*0158*/ 	.word	0x000028c0


	//   ....[25]....
        /*015c*/ 	.word	0x000036a0


	//   ....[26]....
        /*0160*/ 	.word	0x00003700


	//   ....[27]....
        /*0164*/ 	.word	0x00003760


	//   ....[28]....
        /*0168*/ 	.word	0x000037c0


	//   ....[29]....
        /*016c*/ 	.word	0x00003820


	//----- nvinfo : EIATTR_VRC_CTA_INIT_COUNT
	.align		4
.L_564:
        /*0170*/ 	.byte	0x02, 0x4a
	.zero		1
	.zero		1


	//----- nvinfo : EIATTR_EXIT_INSTR_OFFSETS
	.align		4
        /*0174*/ 	.byte	0x04, 0x1c
        /*0176*/ 	.short	(.L_566 - .L_565)


	//   ....[0]....
.L_565:
        /*0178*/ 	.word	0x00000080


	//   ....[1]....
        /*017c*/ 	.word	0x000000c0


	//   ....[2]....
        /*0180*/ 	.word	0x00003940


	//   ....[3]....
        /*0184*/ 	.word	0x00003990


	//----- nvinfo : EIATTR_MAX_THREADS
	.align		4
.L_566:
        /*0188*/ 	.byte	0x04, 0x05
        /*018a*/ 	.short	(.L_568 - .L_567)
.L_567:
        /*018c*/ 	.word	0x00000100
        /*0190*/ 	.word	0x00000001
        /*0194*/ 	.word	0x00000001


	//----- nvinfo : EIATTR_CRS_STACK_SIZE
	.align		4
.L_568:
        /*0198*/ 	.byte	0x04, 0x1e
        /*019a*/ 	.short	(.L_570 - .L_569)
.L_569:
        /*019c*/ 	.word	0x00000000


	//----- nvinfo : EIATTR_CBANK_PARAM_SIZE
	.align		4
.L_570:
        /*01a0*/ 	.byte	0x03, 0x19
        /*01a2*/ 	.short	0x001d


	//----- nvinfo : EIATTR_PARAM_CBANK
	.align		4
        /*01a4*/ 	.byte	0x04, 0x0a
        /*01a6*/ 	.short	(.L_572 - .L_571)
	.align		4
.L_571:
        /*01a8*/ 	.word	index@(.nv.constant0._ZN3cub18CUB_300001_SM_10006detail6reduce28DeviceReduceSingleTileKernelINS2_10policy_hubIiyN4cuda3std3__44plusIiEEE10Policy1000EPiSC_iS9_iiNS7_10__identityEEEvT0_T1_T2_T3_T4_T6_)
        /*01ac*/ 	.short	0x0380
        /*01ae*/ 	.short	0x001d


	//----- nvinfo : EIATTR_SW_WAR
	.align		4
.L_572:
        /*01b0*/ 	.byte	0x04, 0x36
        /*01b2*/ 	.short	(.L_574 - .L_573)
.L_573:
        /*01b4*/ 	.word	0x00000008
.L_574:


//--------------------- .nv.info._ZN3cub18CUB_300001_SM_10006detail6reduce18DeviceReduceKernelINS2_10policy_hubIiyN4cuda3std3__44plusIiEEE10Policy1000EPiyS9_iNS7_10__identityEEEvT0_PT3_T1_NS0_13GridEvenShareISH_EET2_T4_ --------------------------
	.section	.nv.info._ZN3cub18CUB_300001_SM_10006detail6reduce18DeviceReduceKernelINS2_10policy_hubIiyN4cuda3std3__44plusIiEEE10Policy1000EPiyS9_iNS7_10__identityEEEvT0_PT3_T1_NS0_13GridEvenShareISH_EET2_T4_,"",@"SHT_CUDA_INFO"
	.sectionflags	@""
	.align	4


	//----- nvinfo : EIATTR_CUDA_API_VERSION
	.align		4
        /*0000*/ 	.byte	0x04, 0x37
        /*0002*/ 	.short	(.L_576 - .L_575)
.L_575:
        /*0004*/ 	.word	0x00000082


	//----- nvinfo : EIATTR_KPARAM_INFO
	.align		4
.L_576:
        /*0008*/ 	.byte	0x04, 0x17
        /*000a*/ 	.short	(.L_578 - .L_577)
.L_577:
        /*000c*/ 	.word	0x00000000
        /*0010*/ 	.short	0x0005
        /*0012*/ 	.short	0x0061
        /*0014*/ 	.byte	0x00, 0xf0, 0x05, 0x00


	//----- nvinfo : EIATTR_KPARAM_INFO
	.align		4
.L_578:
        /*0018*/ 	.byte	0x04, 0x17
        /*001a*/ 	.short	(.L_580 - .L_579)
.L_579:
        /*001c*/ 	.word	0x00000000
        /*0020*/ 	.short	0x0004
        /*0022*/ 	.short	0x0060
        /*0024*/ 	.byte	0x00, 0xf0, 0x05, 0x00


	//----- nvinfo : EIATTR_KPARAM_INFO
	.align		4
.L_580:
        /*0028*/ 	.byte	0x04, 0x17
        /*002a*/ 	.short	(.L_582 - .L_581)
.L_581:
        /*002c*/ 	.word	0x00000000
        /*0030*/ 	.short	0x0003
        /*0032*/ 	.short	0x0018
        /*0034*/ 	.byte	0x00, 0xf0, 0x21, 0x01


	//----- nvinfo : EIATTR_KPARAM_INFO
	.align		4
.L_582:
        /*0038*/ 	.byte	0x04, 0x17
        /*003a*/ 	.short	(.L_584 - .L_583)
.L_583:
        /*003c*/ 	.word	0x00000000
        /*0040*/ 	.short	0x0002
        /*0042*/ 	.short	0x0010
        /*0044*/ 	.byte	0x00, 0xf0, 0x21, 0x00


	//----- nvinfo : EIATTR_KPARAM_INFO
	.align		4
.L_584:
        /*0048*/ 	.byte	0x04, 0x17
        /*004a*/ 	.short	(.L_586 - .L_585)
.L_585:
        /*004c*/ 	.word	0x00000000
        /*0050*/ 	.short	0x0001
        /*0052*/ 	.short	0x0008
        /*0054*/ 	.byte	0x00, 0xf5, 0x21, 0x00


	//----- nvinfo : EIATTR_KPARAM_INFO
	.align		4
.L_586:
        /*0058*/ 	.byte	0x04, 0x17
        /*005a*/ 	.short	(.L_588 - .L_587)
.L_587:
        /*005c*/ 	.word	0x00000000
        /*0060*/ 	.short	0x0000
        /*0062*/ 	.short	0x0000
        /*0064*/ 	.byte	0x00, 0xf5, 0x21, 0x00


	//----- nvinfo : EIATTR_SPARSE_MMA_MASK
	.align		4
.L_588:
        /*0068*/ 	.byte	0x03, 0x50
        /*006a*/ 	.short	0x0000


	//----- nvinfo : EIATTR_MAXREG_COUNT
	.align		4
        /*006c*/ 	.byte	0x03, 0x1b
        /*006e*/ 	.short	0x00ff


	//----- nvinfo : EIATTR_NUM_BARRIERS
	.align		4
        /*0070*/ 	.byte	0x02, 0x4c
        /*0072*/ 	.byte	0x01
	.zero		1


	//----- nvinfo : EIATTR_MERCURY_ISA_VERSION
	.align		4
        /*0074*/ 	.byte	0x03, 0x5f
        /*0076*/ 	.short	0x0101


	//----- nvinfo : EIATTR_COOP_GROUP_MASK_REGIDS
	.align		4
        /*0078*/ 	.byte	0x04, 0x29
        /*007a*/ 	.short	(.L_590 - .L_589)


	//   ....[0]....
.L_589:
        /*007c*/ 	.word	0xffffffff


	//   ....[1]....
        /*0080*/ 	.word	0xffffffff


	//   ....[2]....
        /*0084*/ 	.word	0xffffffff


	//   ....[3]....
        /*0088*/ 	.word	0xffffffff


	//   ....[4]....
        /*008c*/ 	.word	0xffffffff


	//   ....[5]....
        /*0090*/ 	.word	0xffffffff


	//   ....[6]....
        /*0094*/ 	.word	0xffffffff


	//   ....[7]....
        /*0098*/ 	.word	0xffffffff


	//   ....[8]....
        /*009c*/ 	.word	0xffffffff


	//   ....[9]....
        /*00a0*/ 	.word	0xffffffff


	//   ....[10]....
        /*00a4*/ 	.word	0xffffffff


	//   ....[11]....
        /*00a8*/ 	.word	0xffffffff


	//   ....[12]....
        /*00ac*/ 	.word	0xffffffff


	//   ....[13]....
        /*00b0*/ 	.word	0xffffffff


	//   ....[14]....
        /*00b4*/ 	.word	0xffffffff


	//   ....[15]....
        /*00b8*/ 	.word	0xffffffff


	//   ....[16]....
        /*00bc*/ 	.word	0xffffffff


	//   ....[17]....
        /*00c0*/ 	.word	0xffffffff


	//   ....[18]....
        /*00c4*/ 	.word	0xffffffff


	//   ....[19]....
        /*00c8*/ 	.word	0xffffffff


	//   ....[20]....
        /*00cc*/ 	.word	0xffffffff


	//   ....[21]....
        /*00d0*/ 	.word	0xffffffff


	//   ....[22]....
        /*00d4*/ 	.word	0xffffffff


	//   ....[23]....
        /*00d8*/ 	.word	0xffffffff


	//   ....[24]....
        /*00dc*/ 	.word	0xffffffff


	//   ....[25]....
        /*00e0*/ 	.word	0xffffffff


	//   ....[26]....
        /*00e4*/ 	.word	0xffffffff


	//   ....[27]....
        /*00e8*/ 	.word	0xffffffff


	//   ....[28]....
        /*00ec*/ 	.word	0xffffffff


	//   ....[29]....
        /*00f0*/ 	.word	0xffffffff


	//----- nvinfo : EIATTR_COOP_GROUP_INSTR_OFFSETS
	.align		4
.L_590:
        /*00f4*/ 	.byte	0x04, 0x28
        /*00f6*/ 	.short	(.L_592 - .L_591)


	//   ....[0]....
.L_591:
        /*00f8*/ 	.word	0x00000a40


	//   ....[1]....
        /*00fc*/ 	.word	0x00000aa0


	//   ....[2]....
        /*0100*/ 	.word	0x00000b00


	//   ....[3]....
        /*0104*/ 	.word	0x00000b60


	//   ....[4]....
        /*0108*/ 	.word	0x00000bc0


	//   ....[5]....
        /*010c*/ 	.word	0x00000d50


	//   ....[6]....
        /*0110*/ 	.word	0x00000e00


	//   ....[7]....
        /*0114*/ 	.word	0x00000e80


	//   ....[8]....
        /*0118*/ 	.word	0x00000ed0


	//   ....[9]....
        /*011c*/ 	.word	0x00000f10


	//   ....[10]....
        /*0120*/ 	.word	0x00001cd0


	//   ....[11]....
        /*0124*/ 	.word	0x00001d30


	//   ....[12]....
        /*0128*/ 	.word	0x00001d90


	//   ....[13]....
        /*012c*/ 	.word	0x00001df0


	//   ....[14]....
        /*0130*/ 	.word	0x00001e50


	//   ....[15]....
        /*0134*/ 	.word	0x00002910


	//   ....[16]....
        /*0138*/ 	.word	0x00002970


	//   ....[17]....
        /*013c*/ 	.word	0x000029d0


	//   ....[18]....
        /*0140*/ 	.word	0x00002a30


	//   ....[19]....
        /*0144*/ 	.word	0x00002a90


	//   ....[20]....
        /*0148*/ 	.word	0x00002c20


	//   ....[21]....
        /*014c*/ 	.word	0x00002cd0


	//   ....[22]....
        /*0150*/ 	.word	0x00002d20


	//   ....[23]....
        /*0154*/ 	.word	0x00002d80


	//   ....[24]....
        /*0158*/ 	.word	0x00002dd0


	//   ....[25]....
        /*015c*/ 	.word	0x00003d40


	//   ....[26]....
        /*0160*/ 	.word	0x00003db0


	//   ....[27]....
        /*0164*/ 	.word	0x00003e20


	//   ....[28]....
        /*0168*/ 	.word	0x00003e90


	//   ....[29]....
        /*016c*/ 	.word	0x00003ed0


	//----- nvinfo : EIATTR_VRC_CTA_INIT_COUNT
	.align		4
.L_592:
        /*0170*/ 	.byte	0x02, 0x4a
	.zero		1
	.zero		1


	//----- nvinfo : EIATTR_EXIT_INSTR_OFFSETS
	.align		4
        /*0174*/ 	.byte	0x04, 0x1c
        /*0176*/ 	.short	(.L_594 - .L_593)


	//   ....[0]....
.L_593:
        /*0178*/ 	.word	0x00003ff0


	//   ....[1]....
        /*017c*/ 	.word	0x00004050


	//----- nvinfo : EIATTR_MAX_THREADS
	.align		4
.L_594:
        /*0180*/ 	.byte	0x04, 0x05
        /*0182*/ 	.short	(.L_596 - .L_595)
.L_595:
        /*0184*/ 	.word	0x00000100
        /*0188*/ 	.word	0x00000001
        /*018c*/ 	.word	0x00000001


	//----- nvinfo : EIATTR_CRS_STACK_SIZE
	.align		4
.L_596:
        /*0190*/ 	.byte	0x04, 0x1e
        /*0192*/ 	.short	(.L_598 - .L_597)
.L_597:
        /*0194*/ 	.word	0x00000000


	//----- nvinfo : EIATTR_CBANK_PARAM_SIZE
	.align		4
.L_598:
        /*0198*/ 	.byte	0x03, 0x19
        /*019a*/ 	.short	0x0062


	//----- nvinfo : EIATTR_PARAM_CBANK
	.align		4
        /*019c*/ 	.byte	0x04, 0x0a
        /*019e*/ 	.short	(.L_600 - .L_599)
	.align		4
.L_599:
        /*01a0*/ 	.word	index@(.nv.constant0._ZN3cub18CUB_300001_SM_10006detail6reduce18DeviceReduceKernelINS2_10policy_hubIiyN4cuda3std3__44plusIiEEE10Policy1000EPiyS9_iNS7_10__identityEEEvT0_PT3_T1_NS0_13GridEvenShareISH_EET2_T4_)
        /*01a4*/ 	.short	0x0380
        /*01a6*/ 	.short	0x0062


	//----- nvinfo : EIATTR_SW_WAR
	.align		4
.L_600:
        /*01a8*/ 	.byte	0x04, 0x36
        /*01aa*/ 	.short	(.L_602 - .L_601)
.L_601:
        /*01ac*/ 	.word	0x00000008
.L_602:


//--------------------- .nv.info._ZN3cub18CUB_300001_SM_10006detail6reduce28DeviceReduceSingleTileKernelINS2_10policy_hubIiyN4cuda3std3__44plusIiEEE10Policy1000EPiSC_yS9_iiNS7_10__identityEEEvT0_T1_T2_T3_T4_T6_ --------------------------
	.section	.nv.info._ZN3cub18CUB_300001_SM_10006detail6reduce28DeviceReduceSingleTileKernelINS2_10policy_hubIiyN4cuda3std3__44plusIiEEE10Policy1000EPiSC_yS9_iiNS7_10__identityEEEvT0_T1_T2_T3_T4_T6_,"",@"SHT_CUDA_INFO"
	.sectionflags	@""
	.align	4


	//----- nvinfo : EIATTR_CUDA_API_VERSION
	.align		4
        /*0000*/ 	.byte	0x04, 0x37
        /*0002*/ 	.short	(.L_604 - .L_603)
.L_603:
        /*0004*/ 	.word	0x00000082


	//----- nvinfo : EIATTR_KPARAM_INFO
	.align		4
.L_604:
        /*0008*/ 	.byte	0x04, 0x17
        /*000a*/ 	.short	(.L_606 - .L_605)
.L_605:
        /*000c*/ 	.word	0x00000000
        /*0010*/ 	.short	0x0005
        /*0012*/ 	.short	0x0020
        /*0014*/ 	.byte	0x00, 0xf0, 0x05, 0x00


	//----- nvinfo : EIATTR_KPARAM_INFO
	.align		4
.L_606:
        /*0018*/ 	.byte	0x04, 0x17
        /*001a*/ 	.short	(.L_608 - .L_607)
.L_607:
        /*001c*/ 	.word	0x00000000
        /*0020*/ 	.short	0x0004
        /*0022*/ 	.short	0x001c
        /*0024*/ 	.byte	0x00, 0xf0, 0x11, 0x00


	//----- nvinfo : EIATTR_KPARAM_INFO
	.align		4
.L_608:
        /*0028*/ 	.byte	0x04, 0x17
        /*002a*/ 	.short	(.L_610 - .L_609)
.L_609:
        /*002c*/ 	.word	0x00000000
        /*0030*/ 	.short	0x0003
        /*0032*/ 	.short	0x0018
        /*0034*/ 	.byte	0x00, 0xf0, 0x05, 0x00


	//----- nvinfo : EIATTR_KPARAM_INFO
	.align		4
.L_610:
        /*0038*/ 	.byte	0x04, 0x17
        /*003a*/ 	.short	(.L_612 - .L_611)
.L_611:
        /*003c*/ 	.word	0x00000000
        /*0040*/ 	.short	0x0002
        /*0042*/ 	.short	0x0010
        /*0044*/ 	.byte	0x00, 0xf0, 0x21, 0x00


	//----- nvinfo : EIATTR_KPARAM_INFO
	.align		4
.L_612:
        /*0048*/ 	.byte	0x04, 0x17
        /*004a*/ 	.short	(.L_614 - .L_613)
.L_613:
        /*004c*/ 	.word	0x00000000
        /*0050*/ 	.short	0x0001
        /*0052*/ 	.short	0x0008
        /*0054*/ 	.byte	0x00, 0xf5, 0x21, 0x00


	//----- nvinfo : EIATTR_KPARAM_INFO
	.align		4
.L_614:
        /*0058*/ 	.byte	0x04, 0x17
        /*005a*/ 	.short	(.L_616 - .L_615)
.L_615:
        /*005c*/ 	.word	0x00000000
        /*0060*/ 	.short	0x0000
        /*0062*/ 	.short	0x0000
        /*0064*/ 	.byte	0x00, 0xf5, 0x21, 0x00


	//----- nvinfo : EIATTR_SPARSE_MMA_MASK
	.align		4
.L_616:
        /*0068*/ 	.byte	0x03, 0x50
        /*006a*/ 	.short	0x0000


	//----- nvinfo : EIATTR_MAXREG_COUNT
	.align		4
        /*006c*/ 	.byte	0x03, 0x1b
        /*006e*/ 	.short	0x00ff


	//----- nvinfo : EIATTR_NUM_BARRIERS
	.align		4
        /*0070*/ 	.byte	0x02, 0x4c
        /*0072*/ 	.byte	0x01
	.zero		1


	//----- nvinfo : EIATTR_MERCURY_ISA_VERSION
	.align		4
        /*0074*/ 	.byte	0x03, 0x5f
        /*0076*/ 	.short	0x0101


	//----- nvinfo : EIATTR_COOP_GROUP_MASK_REGIDS
	.align		4
        /*0078*/ 	.byte	0x04, 0x29
        /*007a*/ 	.short	(.L_618 - .L_617)


	//   ....[0]....
.L_617:
        /*007c*/ 	.word	0xffffffff


	//   ....[1]....
        /*0080*/ 	.word	0xffffffff


	//   ....[2]....
        /*0084*/ 	.word	0xffffffff


	//   ....[3]....
        /*0088*/ 	.word	0xffffffff


	//   ....[4]....
        /*008c*/ 	.word	0xffffffff


	//   ....[5]....
        /*0090*/ 	.word	0xffffffff


	//   ....[6]....
        /*0094*/ 	.word	0xffffffff


	//   ....[7]....
        /*0098*/ 	.word	0xffffffff


	//   ....[8]....
        /*009c*/ 	.word	0xffffffff


	//   ....[9]....
        /*00a0*/ 	.word	0xffffffff


	//   ....[10]....
        /*00a4*/ 	.word	0xffffffff


	//   ....[11]....
        /*00a8*/ 	.word	0xffffffff


	//   ....[12]....
        /*00ac*/ 	.word	0xffffffff


	//   ....[13]....
        /*00b0*/ 	.word	0xffffffff


	//   ....[14]....
        /*00b4*/ 	.word	0xffffffff


	//   ....[15]....
        /*00b8*/ 	.word	0xffffffff


	//   ....[16]....
        /*00bc*/ 	.word	0xffffffff


	//   ....[17]....
        /*00c0*/ 	.word	0xffffffff


	//   ....[18]....
        /*00c4*/ 	.word	0xffffffff


	//   ....[19]....
        /*00c8*/ 	.word	0xffffffff


	//   ....[20]....
        /*00cc*/ 	.word	0xffffffff


	//   ....[21]....
        /*00d0*/ 	.word	0xffffffff


	//   ....[22]....
        /*00d4*/ 	.word	0xffffffff


	//   ....[23]....
        /*00d8*/ 	.word	0xffffffff


	//   ....[24]....
        /*00dc*/ 	.word	0xffffffff


	//   ....[25]....
        /*00e0*/ 	.word	0xffffffff


	//   ....[26]....
        /*00e4*/ 	.word	0xffffffff


	//   ....[27]....
        /*00e8*/ 	.word	0xffffffff


	//   ....[28]....
        /*00ec*/ 	.word	0xffffffff


	//   ....[29]....
        /*00f0*/ 	.word	0xffffffff


	//----- nvinfo : EIATTR_COOP_GROUP_INSTR_OFFSETS
	.align		4
.L_618:
        /*00f4*/ 	.byte	0x04, 0x28
        /*00f6*/ 	.short	(.L_620 - .L_619)


	//   ....[0]....
.L_619:
        /*00f8*/ 	.word	0x000008e0


	//   ....[1]....
        /*00fc*/ 	.word	0x00000940


	//   ....[2]....
        /*0100*/ 	.word	0x00000990


	//   ....[3]....
        /*0104*/ 	.word	0x00000a00


	//   ....[4]....
        /*0108*/ 	.word	0x00000a60


	//   ....[5]....
        /*010c*/ 	.word	0x00000bf0


	//   ....[6]....
        /*0110*/ 	.word	0x00000c90


	//   ....[7]....
        /*0114*/ 	.word	0x00000d10


	//   ....[8]....
        /*0118*/ 	.word	0x00000d70


	//   ....[9]....
        /*011c*/ 	.word	0x00000db0


	//   ....[10]....
        /*0120*/ 	.word	0x00001a60


	//   ....[11]....
        /*0124*/ 	.word	0x00001ac0


	//   ....[12]....
        /*0128*/ 	.word	0x00001b20


	//   ....[13]....
        /*012c*/ 	.word	0x00001b80


	//   ....[14]....
        /*0130*/ 	.word	0x00001be0


	//   ....[15]....
        /*0134*/ 	.word	0x000024a0


	//   ....[16]....
        /*0138*/ 	.word	0x00002500


	//   ....[17]....
        /*013c*/ 	.word	0x00002550


	//   ....[18]....
        /*0140*/ 	.word	0x000025c0


	//   ....[19]....
        /*0144*/ 	.word	0x00002620


	//   ....[20]....
        /*0148*/ 	.word	0x000027b0


	//   ....[21]....
        /*014c*/ 	.word	0x00002840


	//   ....[22]....
        /*0150*/ 	.word	0x00002890


	//   ....[23]....
        /*0154*/ 	.word	0x00002900


	//   ....[24]....
        /*0158*/ 	.word	0x00002970


	//   ....[25]....
        /*015c*/ 	.word	0x00003780


	//   ....[26]....
        /*0160*/ 	.word	0x000037e0


	//   ....[27]....
        /*0164*/ 	.word	0x00003830


	//   ....[28]....
        /*0168*/ 	.word	0x00003880


	//   ....[29]....
        /*016c*/ 	.word	0x000038e0


	//----- nvinfo : EIATTR_VRC_CTA_INIT_COUNT
	.align		4
.L_620:
        /*0170*/ 	.byte	0x02, 0x4a
	.zero		1
	.zero		1


	//----- nvinfo : EIATTR_EXIT_INSTR_OFFSETS
	.align		4
        /*0174*/ 	.byte	0x04, 0x1c
        /*0176*/ 	.short	(.L_622 - .L_621)


	//   ....[0]....
.L_621:
        /*0178*/ 	.word	0x000000a0


	//   ....[1]....
        /*017c*/ 	.word	0x000000e0


	//   ....[2]....
        /*0180*/ 	.word	0x00003a10


	//   ....[3]....
        /*0184*/ 	.word	0x00003a60


	//----- nvinfo : EIATTR_MAX_THREADS
	.align		4
.L_622:
        /*0188*/ 	.byte	0x04, 0x05
        /*018a*/ 	.short	(.L_624 - .L_623)
.L_623:
        /*018c*/ 	.word	0x00000100
        /*0190*/ 	.word	0x00000001
        /*0194*/ 	.word	0x00000001


	//----- nvinfo : EIATTR_CRS_STACK_SIZE
	.align		4
.L_624:
        /*0198*/ 	.byte	0x04, 0x1e
        /*019a*/ 	.short	(.L_626 - .L_625)
.L_625:
        /*019c*/ 	.word	0x00000000


	//----- nvinfo : EIATTR_CBANK_PARAM_SIZE
	.align		4
.L_626:
        /*01a0*/ 	.byte	0x03, 0x19
        /*01a2*/ 	.short	0x0021


	//----- nvinfo : EIATTR_PARAM_CBANK
	.align		4
        /*01a4*/ 	.byte	0x04, 0x0a
        /*01a6*/ 	.short	(.L_628 - .L_627)
	.align		4
.L_627:
        /*01a8*/ 	.word	index@(.nv.constant0._ZN3cub18CUB_300001_SM_10006detail6reduce28DeviceReduceSingleTileKernelINS2_10policy_hubIiyN4cuda3std3__44plusIiEEE10Policy1000EPiSC_yS9_iiNS7_10__identityEEEvT0_T1_T2_T3_T4_T6_)
        /*01ac*/ 	.short	0x0380
        /*01ae*/ 	.short	0x0021


	//----- nvinfo : EIATTR_SW_WAR
	.align		4
.L_628:
        /*01b0*/ 	.byte	0x04, 0x36
        /*01b2*/ 	.short	(.L_630 - .L_629)
.L_629:
        /*01b4*/ 	.word	0x00000008
.L_630:


//--------------------- .nv.info._ZN3cub18CUB_300001_SM_10006detail6reduce28DeviceReduceSingleTileKernelINS2_10policy_hubIijN4cuda3std3__44plusIiEEE10Policy1000EPiSC_iS9_iiNS7_10__identityEEEvT0_T1_T2_T3_T4_T6_ --------------------------
	.section	.nv.info._ZN3cub18CUB_300001_SM_10006detail6reduce28DeviceReduceSingleTileKernelINS2_10policy_hubIijN4cuda3std3__44plusIiEEE10Policy1000EPiSC_iS9_iiNS7_10__identityEEEvT0_T1_T2_T3_T4_T6_,"",@"SHT_CUDA_INFO"
	.sectionflags	@""
	.align	4


	//----- nvinfo : EIATTR_CUDA_API_VERSION
	.align		4
        /*0000*/ 	.byte	0x04, 0x37
        /*0002*/ 	.short	(.L_632 - .L_631)
.L_631:
        /*0004*/ 	.word	0x00000082


	//----- nvinfo : EIATTR_KPARAM_INFO
	.align		4
.L_632:
        /*0008*/ 	.byte	0x04, 0x17
        /*000a*/ 	.short	(.L_634 - .L_633)
.L_633:
        /*000c*/ 	.word	0x00000000
        /*0010*/ 	.short	0x0005
        /*0012*/ 	.short	0x001c
        /*0014*/ 	.byte	0x00, 0xf0, 0x05, 0x00


	//----- nvinfo : EIATTR_KPARAM_INFO
	.align		4
.L_634:
        /*0018*/ 	.byte	0x04, 0x17
        /*001a*/ 	.short	(.L_636 - .L_635)
.L_635:
        /*001c*/ 	.word	0x00000000
        /*0020*/ 	.short	0x0004
        /*0022*/ 	.short	0x0018
        /*0024*/ 	.byte	0x00, 0xf0, 0x11, 0x00


	//----- nvinfo : EIATTR_KPARAM_INFO
	.align		4
.L_636:
        /*0028*/ 	.byte	0x04, 0x17
        /*002a*/ 	.short	(.L_638 - .L_637)
.L_637:
        /*002c*/ 	.word	0x00000000
        /*0030*/ 	.short	0x0003
        /*0032*/ 	.short	0x0014
        /*0034*/ 	.byte	0x00, 0xf0, 0x05, 0x00


	//----- nvinfo : EIATTR_KPARAM_INFO
	.align		4
.L_638:
        /*0038*/ 	.byte	0x04, 0x17
        /*003a*/ 	.short	(.L_640 - .L_639)
.L_639:
        /*003c*/ 	.word	0x00000000
        /*0040*/ 	.short	0x0002
        /*0042*/ 	.short	0x0010
        /*0044*/ 	.byte	0x00, 0xf0, 0x11, 0x00


	//----- nvinfo : EIATTR_KPARAM_INFO
	.align		4
.L_640:
        /*0048*/ 	.byte	0x04, 0x17
        /*004a*/ 	.short	(.L_642 - .L_641)
.L_641:
        /*004c*/ 	.word	0x00000000
        /*0050*/ 	.short	0x0001
        /*0052*/ 	.short	0x0008
        /*0054*/ 	.byte	0x00, 0xf5, 0x21, 0x00


	//----- nvinfo : EIATTR_KPARAM_INFO
	.align		4
.L_642:
        /*0058*/ 	.byte	0x04, 0x17
        /*005a*/ 	.short	(.L_644 - .L_643)
.L_643:
        /*005c*/ 	.word	0x00000000
        /*0060*/ 	.short	0x0000
        /*0062*/ 	.short	0x0000
        /*0064*/ 	.byte	0x00, 0xf5, 0x21, 0x00


	//----- nvinfo : EIATTR_SPARSE_MMA_MASK
	.align		4
.L_644:
        /*0068*/ 	.byte	0x03, 0x50
        /*006a*/ 	.short	0x0000


	//----- nvinfo : EIATTR_MAXREG_COUNT
	.align		4
        /*006c*/ 	.byte	0x03, 0x1b
        /*006e*/ 	.short	0x00ff


	//----- nvinfo : EIATTR_NUM_BARRIERS
	.align		4
        /*0070*/ 	.byte	0x02, 0x4c
        /*0072*/ 	.byte	0x01
	.zero		1


	//----- nvinfo : EIATTR_MERCURY_ISA_VERSION
	.align		4
        /*0074*/ 	.byte	0x03, 0x5f
        /*0076*/ 	.short	0x0101


	//----- nvinfo : EIATTR_COOP_GROUP_MASK_REGIDS
	.align		4
        /*0078*/ 	.byte	0x04, 0x29
        /*007a*/ 	.short	(.L_646 - .L_645)


	//   ....[0]....
.L_645:
        /*007c*/ 	.word	0xffffffff


	//   ....[1]....
        /*0080*/ 	.word	0xffffffff


	//   ....[2]....
        /*0084*/ 	.word	0xffffffff


	//   ....[3]....
        /*0088*/ 	.word	0xffffffff


	//   ....[4]....
        /*008c*/ 	.word	0xffffffff


	//   ....[5]....
        /*0090*/ 	.word	0xffffffff


	//   ....[6]....
        /*0094*/ 	.word	0xffffffff


	//   ....[7]....
        /*0098*/ 	.word	0xffffffff


	//   ....[8]....
        /*009c*/ 	.word	0xffffffff


	//   ....[9]....
        /*00a0*/ 	.word	0xffffffff


	//   ....[10]....
        /*00a4*/ 	.word	0xffffffff


	//   ....[11]....
        /*00a8*/ 	.word	0xffffffff


	//   ....[12]....
        /*00ac*/ 	.word	0xffffffff


	//   ....[13]....
        /*00b0*/ 	.word	0xffffffff


	//   ....[14]....
        /*00b4*/ 	.word	0xffffffff


	//   ....[15]....
        /*00b8*/ 	.word	0xffffffff


	//   ....[16]....
        /*00bc*/ 	.word	0xffffffff


	//   ....[17]....
        /*00c0*/ 	.word	0xffffffff


	//   ....[18]....
        /*00c4*/ 	.word	0xffffffff


	//   ....[19]....
        /*00c8*/ 	.word	0xffffffff


	//   ....[20]....
        /*00cc*/ 	.word	0xffffffff


	//   ....[21]....
        /*00d0*/ 	.word	0xffffffff


	//   ....[22]....
        /*00d4*/ 	.word	0xffffffff


	//   ....[23]....
        /*00d8*/ 	.word	0xffffffff


	//   ....[24]....
        /*00dc*/ 	.word	0xffffffff


	//   ....[25]....
        /*00e0*/ 	.word	0xffffffff


	//   ....[26]....
        /*00e4*/ 	.word	0xffffffff


	//   ....[27]....
        /*00e8*/ 	.word	0xffffffff


	//   ....[28]....
        /*00ec*/ 	.word	0xffffffff


	//   ....[29]....
        /*00f0*/ 	.word	0xffffffff


	//----- nvinfo : EIATTR_COOP_GROUP_INSTR_OFFSETS
	.align		4
.L_646:
        /*00f4*/ 	.byte	0x04, 0x28
        /*00f6*/ 	.short	(.L_648 - .L_647)


	//   ....[0]....
.L_647:
        /*00f8*/ 	.word	0x00000890


	//   ....[1]....
        /*00fc*/ 	.word	0x000008f0


	//   ....[2]....
        /*0100*/ 	.word	0x00000940


	//   ....[3]....
        /*0104*/ 	.word	0x000009b0


	//   ....[4]....
        /*0108*/ 	.word	0x00000a10


	//   ....[5]....
        /*010c*/ 	.word	0x00000ba0


	//   ....[6]....
        /*0110*/ 	.word	0x00000c40


	//   ....[7]....
        /*0114*/ 	.word	0x00000cc0


	//   ....[8]....
        /*0118*/ 	.word	0x00000d20


	//   ....[9]....
        /*011c*/ 	.word	0x00000d60


	//   ....[10]....
        /*0120*/ 	.word	0x000019d0


	//   ....[11]....
        /*0124*/ 	.word	0x00001a30


	//   ....[12]....
        /*0128*/ 	.word	0x00001a90


	//   ....[13]....
        /*012c*/ 	.word	0x00001af0


	//   ....[14]....
        /*0130*/ 	.word	0x00001b50


	//   ....[15]....
        /*0134*/ 	.word	0x000023f0


	//   ....[16]....
        /*0138*/ 	.word	0x00002450


	//   ....[17]....
        /*013c*/ 	.word	0x000024a0


	//   ....[18]....
        /*0140*/ 	.word	0x00002510


	//   ....[19]....
        /*0144*/ 	.word	0x00002570


	//   ....[20]....
        /*0148*/ 	.word	0x00002700


	//   ....[21]....
        /*014c*/ 	.word	0x00002790


	//   ....[22]....
        /*0150*/ 	.word	0x000027e0


	//   ....[23]....
        /*0154*/ 	.word	0x00002850


	//   ....[24]....
        /*0158*/ 	.word	0x000028c0


	//   ....[25]....
        /*015c*/ 	.word	0x000036a0


	//   ....[26]....
        /*0160*/ 	.word	0x00003700


	//   ....[27]....
        /*0164*/ 	.word	0x00003760


	//   ....[28]....
        /*0168*/ 	.word	0x000037c0


	//   ....[29]....
        /*016c*/ 	.word	0x00003820


	//----- nvinfo : EIATTR_VRC_CTA_INIT_COUNT
	.align		4
.L_648:
        /*0170*/ 	.byte	0x02, 0x4a
	.zero		1
	.zero		1


	//----- nvinfo : EIATTR_EXIT_INSTR_OFFSETS
	.align		4
        /*0174*/ 	.byte	0x04, 0x1c
        /*0176*/ 	.short	(.L_650 - .L_649)


	//   ....[0]....
.L_649:
        /*0178*/ 	.word	0x00000080


	//   ....[1]....
        /*017c*/ 	.word	0x000000c0


	//   ....[2]....
        /*0180*/ 	.word	0x00003940


	//   ....[3]....
        /*0184*/ 	.word	0x00003990


	//----- nvinfo : EIATTR_MAX_THREADS
	.align		4
.L_650:
        /*0188*/ 	.byte	0x04, 0x05
        /*018a*/ 	.short	(.L_652 - .L_651)
.L_651:
        /*018c*/ 	.word	0x00000100
        /*0190*/ 	.word	0x00000001
        /*0194*/ 	.word	0x00000001


	//----- nvinfo : EIATTR_CRS_STACK_SIZE
	.align		4
.L_652:
        /*0198*/ 	.byte	0x04, 0x1e
        /*019a*/ 	.short	(.L_654 - .L_653)
.L_653:
        /*019c*/ 	.word	0x00000000


	//----- nvinfo : EIATTR_CBANK_PARAM_SIZE
	.align		4
.L_654:
        /*01a0*/ 	.byte	0x03, 0x19
        /*01a2*/ 	.short	0x001d


	//----- nvinfo : EIATTR_PARAM_CBANK
	.align		4
        /*01a4*/ 	.byte	0x04, 0x0a
        /*01a6*/ 	.short	(.L_656 - .L_655)
	.align		4
.L_655:
        /*01a8*/ 	.word	index@(.nv.constant0._ZN3cub18CUB_300001_SM_10006detail6reduce28DeviceReduceSingleTileKernelINS2_10policy_hubIijN4cuda3std3__44plusIiEEE10Policy1000EPiSC_iS9_iiNS7_10__identityEEEvT0_T1_T2_T3_T4_T6_)
        /*01ac*/ 	.short	0x0380
        /*01ae*/ 	.short	0x001d


	//----- nvinfo : EIATTR_SW_WAR
	.align		4
.L_656:
        /*01b0*/ 	.byte	0x04, 0x36
        /*01b2*/ 	.short	(.L_658 - .L_657)
.L_657:
        /*01b4*/ 	.word	0x00000008
.L_658:


//--------------------- .nv.info._ZN3cub18CUB_300001_SM_10006detail6reduce18DeviceReduceKernelINS2_10policy_hubIijN4cuda3std3__44plusIiEEE10Policy1000EPijS9_iNS7_10__identityEEEvT0_PT3_T1_NS0_13GridEvenShareISH_EET2_T4_ --------------------------
	.section	.nv.info._ZN3cub18CUB_300001_SM_10006detail6reduce18DeviceReduceKernelINS2_10policy_hubIijN4cuda3std3__44plusIiEEE10Policy1000EPijS9_iNS7_10__identityEEEvT0_PT3_T1_NS0_13GridEvenShareISH_EET2_T4_,"",@"SHT_CUDA_INFO"
	.sectionflags	@""
	.align	4


	//----- nvinfo : EIATTR_CUDA_API_VERSION
	.align		4
        /*0000*/ 	.byte	0x04, 0x37
        /*0002*/ 	.short	(.L_660 - .L_659)
.L_659:
        /*0004*/ 	.word	0x00000082


	//----- nvinfo : EIATTR_KPARAM_INFO
	.align		4
.L_660:
        /*0008*/ 	.byte	0x04, 0x17
        /*000a*/ 	.short	(.L_662 - .L_661)
.L_661:
        /*000c*/ 	.word	0x00000000
        /*0010*/ 	.short	0x0005
        /*0012*/ 	.short	0x003d
        /*0014*/ 	.byte	0x00, 0xf0, 0x05, 0x00


	//----- nvinfo : EIATTR_KPARAM_INFO
	.align		4
.L_662:
        /*0018*/ 	.byte	0x04, 0x17
        /*001a*/ 	.short	(.L_664 - .L_663)
.L_663:
        /*001c*/ 	.word	0x00000000
        /*0020*/ 	.short	0x0004
        /*0022*/ 	.short	0x003c
        /*0024*/ 	.byte	0x00, 0xf0, 0x05, 0x00


	//----- nvinfo : EIATTR_KPARAM_INFO
	.align		4
.L_664:
        /*0028*/ 	.byte	0x04, 0x17
        /*002a*/ 	.short	(.L_666 - .L_665)
.L_665:
        /*002c*/ 	.word	0x00000000
        /*0030*/ 	.short	0x0003
        /*0032*/ 	.short	0x0014
        /*0034*/ 	.byte	0x00, 0xf0, 0xa1, 0x00


	//----- nvinfo : EIATTR_KPARAM_INFO
	.align		4
.L_666:
        /*0038*/ 	.byte	0x04, 0x17
        /*003a*/ 	.short	(.L_668 - .L_667)
.L_667:
        /*003c*/ 	.word	0x00000000
        /*0040*/ 	.short	0x0002
        /*0042*/ 	.short	0x0010
        /*0044*/ 	.byte	0x00, 0xf0, 0x11, 0x00


	//----- nvinfo : EIATTR_KPARAM_INFO
	.align		4
.L_668:
        /*0048*/ 	.byte	0x04, 0x17
        /*004a*/ 	.short	(.L_670 - .L_669)
.L_669:
        /*004c*/ 	.word	0x00000000
        /*0050*/ 	.short	0x0001
        /*0052*/ 	.short	0x0008
        /*0054*/ 	.byte	0x00, 0xf5, 0x21, 0x00


	//----- nvinfo : EIATTR_KPARAM_INFO
	.align		4
.L_670:
        /*0058*/ 	.byte	0x04, 0x17
        /*005a*/ 	.short	(.L_672 - .L_671)
.L_671:
        /*005c*/ 	.word	0x00000000
        /*0060*/ 	.short	0x0000
        /*0062*/ 	.short	0x0000
        /*0064*/ 	.byte	0x00, 0xf5, 0x21, 0x00


	//----- nvinfo : EIATTR_SPARSE_MMA_MASK
	.align		4
.L_672:
        /*0068*/ 	.byte	0x03, 0x50
        /*006a*/ 	.short	0x0000


	//----- nvinfo : EIATTR_MAXREG_COUNT
	.align		4
        /*006c*/ 	.byte	0x03, 0x1b
        /*006e*/ 	.short	0x00ff


	//----- nvinfo : EIATTR_NUM_BARRIERS
	.align		4
        /*0070*/ 	.byte	0x02, 0x4c
        /*0072*/ 	.byte	0x01
	.zero		1


	//----- nvinfo : EIATTR_MERCURY_ISA_VERSION
	.align		4
        /*0074*/ 	.byte	0x03, 0x5f
        /*0076*/ 	.short	0x0101


	//----- nvinfo : EIATTR_COOP_GROUP_MASK_REGIDS
	.align		4
        /*0078*/ 	.byte	0x04, 0x29
        /*007a*/ 	.short	(.L_674 - .L_673)


	//   ....[0]....
.L_673:
        /*007c*/ 	.word	0xffffffff


	//   ....[1]....
        /*0080*/ 	.word	0xffffffff


	//   ....[2]....
        /*0084*/ 	.word	0xffffffff


	//   ....[3]....
        /*0088*/ 	.word	0xffffffff


	//   ....[4]....
        /*008c*/ 	.word	0xffffffff


	//   ....[5]....
        /*0090*/ 	.word	0xffffffff


	//   ....[6]....
        /*0094*/ 	.word	0xffffffff


	//   ....[7]....
        /*0098*/ 	.word	0xffffffff


	//   ....[8]....
        /*009c*/ 	.word	0xffffffff


	//   ....[9]....
        /*00a0*/ 	.word	0xffffffff


	//   ....[10]....
        /*00a4*/ 	.word	0xffffffff


	//   ....[11]....
        /*00a8*/ 	.word	0xffffffff


	//   ....[12]....
        /*00ac*/ 	.word	0xffffffff


	//   ....[13]....
        /*00b0*/ 	.word	0xffffffff


	//   ....[14]....
        /*00b4*/ 	.word	0xffffffff


	//   ....[15]....
        /*00b8*/ 	.word	0xffffffff


	//   ....[16]....
        /*00bc*/ 	.word	0xffffffff


	//   ....[17]....
        /*00c0*/ 	.word	0xffffffff


	//   ....[18]....
        /*00c4*/ 	.word	0xffffffff


	//   ....[19]....
        /*00c8*/ 	.word	0xffffffff


	//   ....[20]....
        /*00cc*/ 	.word	0xffffffff


	//   ....[21]....
        /*00d0*/ 	.word	0xffffffff


	//   ....[22]....
        /*00d4*/ 	.word	0xffffffff


	//   ....[23]....
        /*00d8*/ 	.word	0xffffffff


	//   ....[24]....
        /*00dc*/ 	.word	0xffffffff


	//   ....[25]....
        /*00e0*/ 	.word	0xffffffff


	//   ....[26]....
        /*00e4*/ 	.word	0xffffffff


	//   ....[27]....
        /*00e8*/ 	.word	0xffffffff


	//   ....[28]....
        /*00ec*/ 	.word	0xffffffff


	//   ....[29]....
        /*00f0*/ 	.word	0xffffffff


	//----- nvinfo : EIATTR_COOP_GROUP_INSTR_OFFSETS
	.align		4
.L_674:
        /*00f4*/ 	.byte	0x04, 0x28
        /*00f6*/ 	.short	(.L_676 - .L_675)


	//   ....[0]....
.L_675:
        /*00f8*/ 	.word	0x000004d0


	//   ....[1]....
        /*00fc*/ 	.word	0x00000530


	//   ....[2]....
        /*0100*/ 	.word	0x00000580


	//   ....[3]....
        /*0104*/ 	.word	0x000005f0


	//   ....[4]....
        /*0108*/ 	.word	0x00000650


	//   ....[5]....
        /*010c*/ 	.word	0x000007e0


	//   ....[6]....
        /*0110*/ 	.word	0x00000880


	//   ....[7]....
        /*0114*/ 	.word	0x00000900


	//   ....[8]....
        /*0118*/ 	.word	0x00000960


	//   ....[9]....
        /*011c*/ 	.word	0x000009a0


	//   ....[10]....
        /*0120*/ 	.word	0x00001250


	//   ....[11]....
        /*0124*/ 	.word	0x000012b0


	//   ....[12]....
        /*0128*/ 	.word	0x00001310


	//   ....[13]....
        /*012c*/ 	.word	0x00001370


	//   ....[14]....
        /*0130*/ 	.word	0x000013d0


	//   ....[15]....
        /*0134*/ 	.word	0x00001920


	//   ....[16]....
        /*0138*/ 	.word	0x00001980


	//   ....[17]....
        /*013c*/ 	.word	0x000019e0


	//   ....[18]....
        /*0140*/ 	.word	0x00001a40


	//   ....[19]....
        /*0144*/ 	.word	0x00001aa0


	//   ....[20]....
        /*0148*/ 	.word	0x00001c30


	//   ....[21]....
        /*014c*/ 	.word	0x00001cc0


	//   ....[22]....
        /*0150*/ 	.word	0x00001d30


	//   ....[23]....
        /*0154*/ 	.word	0x00001d80


	//   ....[24]....
        /*0158*/ 	.word	0x00001dd0


	//   ....[25]....
        /*015c*/ 	.word	0x00002860


	//   ....[26]....
        /*0160*/ 	.word	0x000028c0


	//   ....[27]....
        /*0164*/ 	.word	0x00002920


	//   ....[28]....
        /*0168*/ 	.word	0x00002980


	//   ....[29]....
        /*016c*/ 	.word	0x000029e0


	//----- nvinfo : EIATTR_VRC_CTA_INIT_COUNT
	.align		4
.L_676:
        /*0170*/ 	.byte	0x02, 0x4a
	.zero		1
	.zero		1


	//----- nvinfo : EIATTR_EXIT_INSTR_OFFSETS
	.align		4
        /*0174*/ 	.byte	0x04, 0x1c
        /*0176*/ 	.short	(.L_678 - .L_677)


	//   ....[0]....
.L_677:
        /*0178*/ 	.word	0x00002b00


	//   ....[1]....
        /*017c*/ 	.word	0x00002b40


	//----- nvinfo : EIATTR_MAX_THREADS
	.align		4
.L_678:
        /*0180*/ 	.byte	0x04, 0x05
        /*0182*/ 	.short	(.L_680 - .L_679)
.L_679:
        /*0184*/ 	.word	0x00000100
        /*0188*/ 	.word	0x00000001
        /*018c*/ 	.word	0x00000001


	//----- nvinfo : EIATTR_CRS_STACK_SIZE
	.align		4
.L_680:
        /*0190*/ 	.byte	0x04, 0x1e
        /*0192*/ 	.short	(.L_682 - .L_681)
.L_681:
        /*0194*/ 	.word	0x00000000


	//----- nvinfo : EIATTR_CBANK_PARAM_SIZE
	.align		4
.L_682:
        /*0198*/ 	.byte	0x03, 0x19
        /*019a*/ 	.short	0x003e


	//----- nvinfo : EIATTR_PARAM_CBANK
	.align		4
        /*019c*/ 	.byte	0x04, 0x0a
        /*019e*/ 	.short	(.L_684 - .L_683)
	.align		4
.L_683:
        /*01a0*/ 	.word	index@(.nv.constant0._ZN3cub18CUB_300001_SM_10006detail6reduce18DeviceReduceKernelINS2_10policy_hubIijN4cuda3std3__44plusIiEEE10Policy1000EPijS9_iNS7_10__identityEEEvT0_PT3_T1_NS0_13GridEvenShareISH_EET2_T4_)
        /*01a4*/ 	.short	0x0380
        /*01a6*/ 	.short	0x003e


	//----- nvinfo : EIATTR_SW_WAR
	.align		4
.L_684:
        /*01a8*/ 	.byte	0x04, 0x36
        /*01aa*/ 	.short	(.L_686 - .L_685)
.L_685:
        /*01ac*/ 	.word	0x00000008
.L_686:


//--------------------- .nv.info._ZN3cub18CUB_300001_SM_10006detail6reduce28DeviceReduceSingleTileKernelINS2_10policy_hubIijN4cuda3std3__44plusIiEEE10Policy1000EPiSC_jS9_iiNS7_10__identityEEEvT0_T1_T2_T3_T4_T6_ --------------------------
	.section	.nv.info._ZN3cub18CUB_300001_SM_10006detail6reduce28DeviceReduceSingleTileKernelINS2_10policy_hubIijN4cuda3std3__44plusIiEEE10Policy1000EPiSC_jS9_iiNS7_10__identityEEEvT0_T1_T2_T3_T4_T6_,"",@"SHT_CUDA_INFO"
	.sectionflags	@""
	.align	4


	//----- nvinfo : EIATTR_CUDA_API_VERSION
	.align		4
        /*0000*/ 	.byte	0x04, 0x37
        /*0002*/ 	.short	(.L_688 - .L_687)
.L_687:
        /*0004*/ 	.word	0x00000082


	//----- nvinfo : EIATTR_KPARAM_INFO
	.align		4
.L_688:
        /*0008*/ 	.byte	0x04, 0x17
        /*000a*/ 	.short	(.L_690 - .L_689)
.L_689:
        /*000c*/ 	.word	0x00000000
        /*0010*/ 	.short	0x0005
        /*0012*/ 	.short	0x001c
        /*0014*/ 	.byte	0x00, 0xf0, 0x05, 0x00


	//----- nvinfo : EIATTR_KPARAM_INFO
	.align		4
.L_690:
        /*0018*/ 	.byte	0x04, 0x17
        /*001a*/ 	.short	(.L_692 - .L_691)
.L_691:
        /*001c*/ 	.word	0x00000000
        /*0020*/ 	.short	0x0004
        /*0022*/ 	.short	0x0018
        /*0024*/ 	.byte	0x00, 0xf0, 0x11, 0x00


	//----- nvinfo : EIATTR_KPARAM_INFO
	.align		4
.L_692:
        /*0028*/ 	.byte	0x04, 0x17
        /*002a*/ 	.short	(.L_694 - .L_693)
.L_693:
        /*002c*/ 	.word	0x00000000
        /*0030*/ 	.short	0x0003
        /*0032*/ 	.short	0x0014
        /*0034*/ 	.byte	0x00, 0xf0, 0x05, 0x00


	//----- nvinfo : EIATTR_KPARAM_INFO
	.align		4
.L_694:
        /*0038*/ 	.byte	0x04, 0x17
        /*003a*/ 	.short	(.L_696 - .L_695)
.L_695:
        /*003c*/ 	.word	0x00000000
        /*0040*/ 	.short	0x0002
        /*0042*/ 	.short	0x0010
        /*0044*/ 	.byte	0x00, 0xf0, 0x11, 0x00


	//----- nvinfo : EIATTR_KPARAM_INFO
	.align		4
.L_696:
        /*0048*/ 	.byte	0x04, 0x17
        /*004a*/ 	.short	(.L_698 - .L_697)
.L_697:
        /*004c*/ 	.word	0x00000000
        /*0050*/ 	.short	0x0001
        /*0052*/ 	.short	0x0008
        /*0054*/ 	.byte	0x00, 0xf5, 0x21, 0x00


	//----- nvinfo : EIATTR_KPARAM_INFO
	.align		4
.L_698:
        /*0058*/ 	.byte	0x04, 0x17
        /*005a*/ 	.short	(.L_700 - .L_699)
.L_699:
        /*005c*/ 	.word	0x00000000
        /*0060*/ 	.short	0x0000
        /*0062*/ 	.short	0x0000
        /*0064*/ 	.byte	0x00, 0xf5, 0x21, 0x00


	//----- nvinfo : EIATTR_SPARSE_MMA_MASK
	.align		4
.L_700:
        /*0068*/ 	.byte	0x03, 0x50
        /*006a*/ 	.short	0x0000


	//----- nvinfo : EIATTR_MAXREG_COUNT
	.align		4
        /*006c*/ 	.byte	0x03, 0x1b
        /*006e*/ 	.short	0x00ff


	//----- nvinfo : EIATTR_NUM_BARRIERS
	.align		4
        /*0070*/ 	.byte	0x02, 0x4c
        /*0072*/ 	.byte	0x01
	.zero		1


	//----- nvinfo : EIATTR_MERCURY_ISA_VERSION
	.align		4
        /*0074*/ 	.byte	0x03, 0x5f
        /*0076*/ 	.short	0x0101


	//----- nvinfo : EIATTR_COOP_GROUP_MASK_REGIDS
	.align		4
        /*0078*/ 	.byte	0x04, 0x29
        /*007a*/ 	.short	(.L_702 - .L_701)


	//   ....[0]....
.L_701:
        /*007c*/ 	.word	0xffffffff


	//   ....[1]....
        /*0080*/ 	.word	0xffffffff


	//   ....[2]....
        /*0084*/ 	.word	0xffffffff


	//   ....[3]....
        /*0088*/ 	.word	0xffffffff


	//   ....[4]....
        /*008c*/ 	.word	0xffffffff


	//   ....[5]....
        /*0090*/ 	.word	0xffffffff


	//   ....[6]....
        /*0094*/ 	.word	0xffffffff


	//   ....[7]....
        /*0098*/ 	.word	0xffffffff


	//   ....[8]....
        /*009c*/ 	.word	0xffffffff


	//   ....[9]....
        /*00a0*/ 	.word	0xffffffff


	//   ....[10]....
        /*00a4*/ 	.word	0xffffffff


	//   ....[11]....
        /*00a8*/ 	.word	0xffffffff


	//   ....[12]....
        /*00ac*/ 	.word	0xffffffff


	//   ....[13]....
        /*00b0*/ 	.word	0xffffffff


	//   ....[14]....
        /*00b4*/ 	.word	0xffffffff


	//   ....[15]....
        /*00b8*/ 	.word	0xffffffff


	//   ....[16]....
        /*00bc*/ 	.word	0xffffffff


	//   ....[17]....
        /*00c0*/ 	.word	0xffffffff


	//   ....[18]....
        /*00c4*/ 	.word	0xffffffff


	//   ....[19]....
        /*00c8*/ 	.word	0xffffffff


	//   ....[20]....
        /*00cc*/ 	.word	0xffffffff


	//   ....[21]....
        /*00d0*/ 	.word	0xffffffff


	//   ....[22]....
        /*00d4*/ 	.word	0xffffffff


	//   ....[23]....
        /*00d8*/ 	.word	0xffffffff


	//   ....[24]....
        /*00dc*/ 	.word	0xffffffff


	//   ....[25]....
        /*00e0*/ 	.word	0xffffffff


	//   ....[26]....
        /*00e4*/ 	.word	0xffffffff


	//   ....[27]....
        /*00e8*/ 	.word	0xffffffff


	//   ....[28]....
        /*00ec*/ 	.word	0xffffffff


	//   ....[29]....
        /*00f0*/ 	.word	0xffffffff


	//----- nvinfo : EIATTR_COOP_GROUP_INSTR_OFFSETS
	.align		4
.L_702:
        /*00f4*/ 	.byte	0x04, 0x28
        /*00f6*/ 	.short	(.L_704 - .L_703)


	//   ....[0]....
.L_703:
        /*00f8*/ 	.word	0x00000840


	//   ....[1]....
        /*00fc*/ 	.word	0x000008a0


	//   ....[2]....
        /*0100*/ 	.word	0x00000900


	//   ....[3]....
        /*0104*/ 	.word	0x00000960


	//   ....[4]....
        /*0108*/ 	.word	0x000009c0


	//   ....[5]....
        /*010c*/ 	.word	0x00000b50


	//   ....[6]....
        /*0110*/ 	.word	0x00000bf0


	//   ....[7]....
        /*0114*/ 	.word	0x00000c60


	//   ....[8]....
        /*0118*/ 	.word	0x00000ca0


	//   ....[9]....
        /*011c*/ 	.word	0x00000cf0


	//   ....[10]....
        /*0120*/ 	.word	0x00001510


	//   ....[11]....
        /*0124*/ 	.word	0x00001570


	//   ....[12]....
        /*0128*/ 	.word	0x000015d0


	//   ....[13]....
        /*012c*/ 	.word	0x00001630


	//   ....[14]....
        /*0130*/ 	.word	0x00001690


	//   ....[15]....
        /*0134*/ 	.word	0x00001ee0


	//   ....[16]....
        /*0138*/ 	.word	0x00001f40


	//   ....[17]....
        /*013c*/ 	.word	0x00001fa0


	//   ....[18]....
        /*0140*/ 	.word	0x00002000


	//   ....[19]....
        /*0144*/ 	.word	0x00002060


	//   ....[20]....
        /*0148*/ 	.word	0x000021f0


	//   ....[21]....
        /*014c*/ 	.word	0x00002280


	//   ....[22]....
        /*0150*/ 	.word	0x000022d0


	//   ....[23]....
        /*0154*/ 	.word	0x00002350


	//   ....[24]....
        /*0158*/ 	.word	0x000023b0


	//   ....[25]....
        /*015c*/ 	.word	0x00002d30


	//   ....[26]....
        /*0160*/ 	.word	0x00002d90


	//   ....[27]....
        /*0164*/ 	.word	0x00002df0


	//   ....[28]....
        /*0168*/ 	.word	0x00002e50


	//   ....[29]....
        /*016c*/ 	.word	0x00002eb0


	//----- nvinfo : EIATTR_VRC_CTA_INIT_COUNT
	.align		4
.L_704:
        /*0170*/ 	.byte	0x02, 0x4a
	.zero		1
	.zero		1


	//----- nvinfo : EIATTR_EXIT_INSTR_OFFSETS
	.align		4
        /*0174*/ 	.byte	0x04, 0x1c
        /*0176*/ 	.short	(.L_706 - .L_705)


	//   ....[0]....
.L_705:
        /*0178*/ 	.word	0x00000080


	//   ....[1]....
        /*017c*/ 	.word	0x000000c0


	//   ....[2]....
        /*0180*/ 	.word	0x00002fd0


	//   ....[3]....
        /*0184*/ 	.word	0x00003020


	//----- nvinfo : EIATTR_MAX_THREADS
	.align		4
.L_706:
        /*0188*/ 	.byte	0x04, 0x05
        /*018a*/ 	.short	(.L_708 - .L_707)
.L_707:
        /*018c*/ 	.word	0x00000100
        /*0190*/ 	.word	0x00000001
        /*0194*/ 	.word	0x00000001


	//----- nvinfo : EIATTR_CRS_STACK_SIZE
	.align		4
.L_708:
        /*0198*/ 	.byte	0x04, 0x1e
        /*019a*/ 	.short	(.L_710 - .L_709)
.L_709:
        /*019c*/ 	.word	0x00000000


	//----- nvinfo : EIATTR_CBANK_PARAM_SIZE
	.align		4
.L_710:
        /*01a0*/ 	.byte	0x03, 0x19
        /*01a2*/ 	.short	0x001d


	//----- nvinfo : EIATTR_PARAM_CBANK
	.align		4
        /*01a4*/ 	.byte	0x04, 0x0a
        /*01a6*/ 	.short	(.L_712 - .L_711)
	.align		4
.L_711:
        /*01a8*/ 	.word	index@(.nv.constant0._ZN3cub18CUB_300001_SM_10006detail6reduce28DeviceReduceSingleTileKernelINS2_10policy_hubIijN4cuda3std3__44plusIiEEE10Policy1000EPiSC_jS9_iiNS7_10__identityEEEvT0_T1_T2_T3_T4_T6_)
        /*01ac*/ 	.short	0x0380
        /*01ae*/ 	.short	0x001d


	//----- nvinfo : EIATTR_SW_WAR
	.align		4
.L_712:
        /*01b0*/ 	.byte	0x04, 0x36
        /*01b2*/ 	.short	(.L_714 - .L_713)
.L_713:
        /*01b4*/ 	.word	0x00000008
.L_714:


//--------------------- .nv.info._ZN3cub18CUB_300001_SM_10006detail11EmptyKernelIvEEvv --------------------------
	.section	.nv.info._ZN3cub18CUB_300001_SM_10006detail11EmptyKernelIvEEvv,"",@"SHT_CUDA_INFO"
	.sectionflags	@""
	.align	4


	//----- nvinfo : EIATTR_CUDA_API_VERSION
	.align		4
        /*0000*/ 	.byte	0x04, 0x37
        /*0002*/ 	.short	(.L_716 - .L_715)
.L_715:
        /*0004*/ 	.word	0x00000082


	//----- nvinfo : EIATTR_SPARSE_MMA_MASK
	.align		4
.L_716:
        /*0008*/ 	.byte	0x03, 0x50
        /*000a*/ 	.short	0x0000


	//----- nvinfo : EIATTR_MAXREG_COUNT
	.align		4
        /*000c*/ 	.byte	0x03, 0x1b
        /*000e*/ 	.short	0x00ff


	//----- nvinfo : EIATTR_MERCURY_ISA_VERSION
	.align		4
        /*0010*/ 	.byte	0x03, 0x5f
        /*0012*/ 	.short	0x0101


	//----- nvinfo : EIATTR_VRC_CTA_INIT_COUNT
	.align		4
        /*0014*/ 	.byte	0x02, 0x4a
	.zero		1
	.zero		1


	//----- nvinfo : EIATTR_EXIT_INSTR_OFFSETS
	.align		4
        /*0018*/ 	.byte	0x04, 0x1c
        /*001a*/ 	.short	(.L_718 - .L_717)


	//   ....[0]....
.L_717:
        /*001c*/ 	.word	0x00000010


	//----- nvinfo : EIATTR_SW_WAR
	.align		4
.L_718:
        /*0020*/ 	.byte	0x04, 0x36
        /*0022*/ 	.short	(.L_720 - .L_719)
.L_719:
        /*0024*/ 	.word	0x00000008
.L_720:


//--------------------- .nv.info._Z9divNewTabILi32EEvPfS0_Pii --------------------------
	.section	.nv.info._Z9divNewTabILi32EEvPfS0_Pii,"",@"SHT_CUDA_INFO"
	.sectionflags	@""
	.align	4


	//----- nvinfo : EIATTR_CUDA_API_VERSION
	.align		4
        /*0000*/ 	.byte	0x04, 0x37
        /*0002*/ 	.short	(.L_722 - .L_721)
.L_721:
        /*0004*/ 	.word	0x00000082


	//----- nvinfo : EIATTR_KPARAM_INFO
	.align		4
.L_722:
        /*0008*/ 	.byte	0x04, 0x17
        /*000a*/ 	.short	(.L_724 - .L_723)
.L_723:
        /*000c*/ 	.word	0x00000000
        /*0010*/ 	.short	0x0003
        /*0012*/ 	.short	0x0018
        /*0014*/ 	.byte	0x00, 0xf0, 0x11, 0x00


	//----- nvinfo : EIATTR_KPARAM_INFO
	.align		4
.L_724:
        /*0018*/ 	.byte	0x04, 0x17
        /*001a*/ 	.short	(.L_726 - .L_725)
.L_725:
        /*001c*/ 	.word	0x00000000
        /*0020*/ 	.short	0x0002
        /*0022*/ 	.short	0x0010
        /*0024*/ 	.byte	0x00, 0xf5, 0x21, 0x00


	//----- nvinfo : EIATTR_KPARAM_INFO
	.align		4
.L_726:
        /*0028*/ 	.byte	0x04, 0x17
        /*002a*/ 	.short	(.L_728 - .L_727)
.L_727:
        /*002c*/ 	.word	0x00000000
        /*0030*/ 	.short	0x0001
        /*0032*/ 	.short	0x0008
        /*0034*/ 	.byte	0x00, 0xf5, 0x21, 0x00


	//----- nvinfo : EIATTR_KPARAM_INFO
	.align		4
.L_728:
        /*0038*/ 	.byte	0x04, 0x17
        /*003a*/ 	.short	(.L_730 - .L_729)
.L_729:
        /*003c*/ 	.word	0x00000000
        /*0040*/ 	.short	0x0000
        /*0042*/ 	.short	0x0000
        /*0044*/ 	.byte	0x00, 0xf5, 0x21, 0x00


	//----- nvinfo : EIATTR_SPARSE_MMA_MASK
	.align		4
.L_730:
        /*0048*/ 	.byte	0x03, 0x50
        /*004a*/ 	.short	0x0000


	//----- nvinfo : EIATTR_MAXREG_COUNT
	.align		4
        /*004c*/ 	.byte	0x03, 0x1b
        /*004e*/ 	.short	0x00ff


	//----- nvinfo : EIATTR_MERCURY_ISA_VERSION
	.align		4
        /*0050*/ 	.byte	0x03, 0x5f
        /*0052*/ 	.short	0x0101


	//----- nvinfo : EIATTR_VRC_CTA_INIT_COUNT
	.align		4
        /*0054*/ 	.byte	0x02, 0x4a
	.zero		1
	.zero		1


	//----- nvinfo : EIATTR_EXIT_INSTR_OFFSETS
	.align		4
        /*0058*/ 	.byte	0x04, 0x1c
        /*005a*/ 	.short	(.L_732 - .L_731)


	//   ....[0]....
.L_731:
        /*005c*/ 	.word	0x000000c0


	//   ....[1]....
        /*0060*/ 	.word	0x00000120


	//   ....[2]....
        /*0064*/ 	.word	0x00000280


	//----- nvinfo : EIATTR_CRS_STACK_SIZE
	.align		4
.L_732:
        /*0068*/ 	.byte	0x04, 0x1e
        /*006a*/ 	.short	(.L_734 - .L_733)
.L_733:
        /*006c*/ 	.word	0x00000000


	//----- nvinfo : EIATTR_CBANK_PARAM_SIZE
	.align		4
.L_734:
        /*0070*/ 	.byte	0x03, 0x19
        /*0072*/ 	.short	0x001c


	//----- nvinfo : EIATTR_PARAM_CBANK
	.align		4
        /*0074*/ 	.byte	0x04, 0x0a
        /*0076*/ 	.short	(.L_736 - .L_735)
	.align		4
.L_735:
        /*0078*/ 	.word	index@(.nv.constant0._Z9divNewTabILi32EEvPfS0_Pii)
        /*007c*/ 	.short	0x0380
        /*007e*/ 	.short	0x001c


	//----- nvinfo : EIATTR_SW_WAR
	.align		4
.L_736:
        /*0080*/ 	.byte	0x04, 0x36
        /*0082*/ 	.short	(.L_738 - .L_737)
.L_737:
        /*0084*/ 	.word	0x00000008
.L_738:


//--------------------- .nv.info._Z9divNewTabILi31EEvPfS0_Pii --------------------------
	.section	.nv.info._Z9divNewTabILi31EEvPfS0_Pii,"",@"SHT_CUDA_INFO"
	.sectionflags	@""
	.align	4


	//----- nvinfo : EIATTR_CUDA_API_VERSION
	.align		4
        /*0000*/ 	.byte	0x04, 0x37
        /*0002*/ 	.short	(.L_740 - .L_739)
.L_739:
        /*0004*/ 	.word	0x00000082


	//----- nvinfo : EIATTR_KPARAM_INFO
	.align		4
.L_740:
        /*0008*/ 	.byte	0x04, 0x17
        /*000a*/ 	.short	(.L_742 - .L_741)
.L_741:
        /*000c*/ 	.word	0x00000000
        /*0010*/ 	.short	0x0003
        /*0012*/ 	.short	0x0018
        /*0014*/ 	.byte	0x00, 0xf0, 0x11, 0x00


	//----- nvinfo : EIATTR_KPARAM_INFO
	.align		4
.L_742:
        /*0018*/ 	.byte	0x04, 0x17
        /*001a*/ 	.short	(.L_744 - .L_743)
.L_743:
        /*001c*/ 	.word	0x00000000
        /*0020*/ 	.short	0x0002
        /*0022*/ 	.short	0x0010
        /*0024*/ 	.byte	0x00, 0xf5, 0x21, 0x00


	//----- nvinfo : EIATTR_KPARAM_INFO
	.align		4
.L_744:
        /*0028*/ 	.byte	0x04, 0x17
        /*002a*/ 	.short	(.L_746 - .L_745)
.L_745:
        /*002c*/ 	.word	0x00000000
        /*0030*/ 	.short	0x0001
        /*0032*/ 	.short	0x0008
        /*0034*/ 	.byte	0x00, 0xf5, 0x21, 0x00


	//----- nvinfo : EIATTR_KPARAM_INFO
	.align		4
.L_746:
        /*0038*/ 	.byte	0x04, 0x17
        /*003a*/ 	.short	(.L_748 - .L_747)
.L_747:
        /*003c*/ 	.word	0x00000000
        /*0040*/ 	.short	0x0000
        /*0042*/ 	.short	0x0000
        /*0044*/ 	.byte	0x00, 0xf5, 0x21, 0x00


	//----- nvinfo : EIATTR_SPARSE_MMA_MASK
	.align		4
.L_748:
        /*0048*/ 	.byte	0x03, 0x50
        /*004a*/ 	.short	0x0000


	//----- nvinfo : EIATTR_MAXREG_COUNT
	.align		4
        /*004c*/ 	.byte	0x03, 0x1b
        /*004e*/ 	.short	0x00ff


	//----- nvinfo : EIATTR_MERCURY_ISA_VERSION
	.align		4
        /*0050*/ 	.byte	0x03, 0x5f
        /*0052*/ 	.short	0x0101


	//----- nvinfo : EIATTR_VRC_CTA_INIT_COUNT
	.align		4
        /*0054*/ 	.byte	0x02, 0x4a
	.zero		1
	.zero		1


	//----- nvinfo : EIATTR_EXIT_INSTR_OFFSETS
	.align		4
        /*0058*/ 	.byte	0x04, 0x1c
        /*005a*/ 	.short	(.L_750 - .L_749)


	//   ....[0]....
.L_749:
        /*005c*/ 	.word	0x000000c0


	//   ....[1]....
        /*0060*/ 	.word	0x00000120


	//   ....[2]....
        /*0064*/ 	.word	0x00000280


	//----- nvinfo : EIATTR_CRS_STACK_SIZE
	.align		4
.L_750:
        /*0068*/ 	.byte	0x04, 0x1e
        /*006a*/ 	.short	(.L_752 - .L_751)
.L_751:
        /*006c*/ 	.word	0x00000000


	//----- nvinfo : EIATTR_CBANK_PARAM_SIZE
	.align		4
.L_752:
        /*0070*/ 	.byte	0x03, 0x19
        /*0072*/ 	.short	0x001c


	//----- nvinfo : EIATTR_PARAM_CBANK
	.align		4
        /*0074*/ 	.byte	0x04, 0x0a
        /*0076*/ 	.short	(.L_754 - .L_753)
	.align		4
.L_753:
        /*0078*/ 	.word	index@(.nv.constant0._Z9divNewTabILi31EEvPfS0_Pii)
        /*007c*/ 	.short	0x0380
        /*007e*/ 	.short	0x001c


	//----- nvinfo : EIATTR_SW_WAR
	.align		4
.L_754:
        /*0080*/ 	.byte	0x04, 0x36
        /*0082*/ 	.short	(.L_756 - .L_755)
.L_755:
        /*0084*/ 	.word	0x00000008
.L_756:


//--------------------- .nv.info._Z9divNewTabILi30EEvPfS0_Pii --------------------------
	.section	.nv.info._Z9divNewTabILi30EEvPfS0_Pii,"",@"SHT_CUDA_INFO"
	.sectionflags	@""
	.align	4


	//----- nvinfo : EIATTR_CUDA_API_VERSION
	.align		4
        /*0000*/ 	.byte	0x04, 0x37
        /*0002*/ 	.short	(.L_758 - .L_757)
.L_757:
        /*0004*/ 	.word	0x00000082


	//----- nvinfo : EIATTR_KPARAM_INFO
	.align		4
.L_758:
        /*0008*/ 	.byte	0x04, 0x17
        /*000a*/ 	.short	(.L_760 - .L_759)
.L_759:
        /*000c*/ 	.word	0x00000000
        /*0010*/ 	.short	0x0003
        /*0012*/ 	.short	0x0018
        /*0014*/ 	.byte	0x00, 0xf0, 0x11, 0x00


	//----- nvinfo : EIATTR_KPARAM_INFO
	.align		4
.L_760:
        /*0018*/ 	.byte	0x04, 0x17
        /*001a*/ 	.short	(.L_762 - .L_761)
.L_761:
        /*001c*/ 	.word	0x00000000
        /*0020*/ 	.short	0x0002
        /*0022*/ 	.short	0x0010
        /*0024*/ 	.byte	0x00, 0xf5, 0x21, 0x00


	//----- nvinfo : EIATTR_KPARAM_INFO
	.align		4
.L_762:
        /*0028*/ 	.byte	0x04, 0x17
        /*002a*/ 	.short	(.L_764 - .L_763)
.L_763:
        /*002c*/ 	.word	0x00000000
        /*0030*/ 	.short	0x0001
        /*0032*/ 	.short	0x0008
        /*0034*/ 	.byte	0x00, 0xf5, 0x21, 0x00


	//----- nvinfo : EIATTR_KPARAM_INFO
	.align		4
.L_764:
        /*0038*/ 	.byte	0x04, 0x17
        /*003a*/ 	.short	(.L_766 - .L_765)
.L_765:
        /*003c*/ 	.word	0x00000000
        /*0040*/ 	.short	0x0000
        /*0042*/ 	.short	0x0000
        /*0044*/ 	.byte	0x00, 0xf5, 0x21, 0x00


	//----- nvinfo : EIATTR_SPARSE_MMA_MASK
	.align		4
.L_766:
        /*0048*/ 	.byte	0x03, 0x50
        /*004a*/ 	.short	0x0000


	//----- nvinfo : EIATTR_MAXREG_COUNT
	.align		4
        /*004c*/ 	.byte	0x03, 0x1b
        /*004e*/ 	.short	0x00ff


	//----- nvinfo : EIATTR_MERCURY_ISA_VERSION
	.align		4
        /*0050*/ 	.byte	0x03, 0x5f
        /*0052*/ 	.short	0x0101


	//----- nvinfo : EIATTR_VRC_CTA_INIT_COUNT
	.align		4
        /*0054*/ 	.byte	0x02, 0x4a
	.zero		1
	.zero		1


	//----- nvinfo : EIATTR_EXIT_INSTR_OFFSETS
	.align		4
        /*0058*/ 	.byte	0x04, 0x1c
        /*005a*/ 	.short	(.L_768 - .L_767)


	//   ....[0]....
.L_767:
        /*005c*/ 	.word	0x000000c0


	//   ....[1]....
        /*0060*/ 	.word	0x00000120


	//   ....[2]....
        /*0064*/ 	.word	0x00000280


	//----- nvinfo : EIATTR_CRS_STACK_SIZE
	.align		4
.L_768:
        /*0068*/ 	.byte	0x04, 0x1e
        /*006a*/ 	.short	(.L_770 - .L_769)
.L_769:
        /*006c*/ 	.word	0x00000000


	//----- nvinfo : EIATTR_CBANK_PARAM_SIZE
	.align		4
.L_770:
        /*0070*/ 	.byte	0x03, 0x19
        /*0072*/ 	.short	0x001c


	//----- nvinfo : EIATTR_PARAM_CBANK
	.align		4
        /*0074*/ 	.byte	0x04, 0x0a
        /*0076*/ 	.short	(.L_772 - .L_771)
	.align		4
.L_771:
        /*0078*/ 	.word	index@(.nv.constant0._Z9divNewTabILi30EEvPfS0_Pii)
        /*007c*/ 	.short	0x0380
        /*007e*/ 	.short	0x001c


	//----- nvinfo : EIATTR_SW_WAR
	.align		4
.L_772:
        /*0080*/ 	.byte	0x04, 0x36
        /*0082*/ 	.short	(.L_774 - .L_773)
.L_773:
        /*0084*/ 	.word	0x00000008
.L_774:


//--------------------- .nv.info._Z9divNewTabILi29EEvPfS0_Pii --------------------------
	.section	.nv.info._Z9divNewTabILi29EEvPfS0_Pii,"",@"SHT_CUDA_INFO"
	.sectionflags	@""
	.align	4


	//----- nvinfo : EIATTR_CUDA_API_VERSION
	.align		4
        /*0000*/ 	.byte	0x04, 0x37
        /*0002*/ 	.short	(.L_776 - .L_775)
.L_775:
        /*0004*/ 	.word	0x00000082


	//----- nvinfo : EIATTR_KPARAM_INFO
	.align		4
.L_776:
        /*0008*/ 	.byte	0x04, 0x17
        /*000a*/ 	.short	(.L_778 - .L_777)
.L_777:
        /*000c*/ 	.word	0x00000000
        /*0010*/ 	.short	0x0003
        /*0012*/ 	.short	0x0018
        /*0014*/ 	.byte	0x00, 0xf0, 0x11, 0x00


	//----- nvinfo : EIATTR_KPARAM_INFO
	.align		4
.L_778:
        /*0018*/ 	.byte	0x04, 0x17
        /*001a*/ 	.short	(.L_780 - .L_779)
.L_779:
        /*001c*/ 	.word	0x00000000
        /*0020*/ 	.short	0x0002
        /*0022*/ 	.short	0x0010
        /*0024*/ 	.byte	0x00, 0xf5, 0x21, 0x00


	//----- nvinfo : EIATTR_KPARAM_INFO
	.align		4
.L_780:
        /*0028*/ 	.byte	0x04, 0x17
        /*002a*/ 	.short	(.L_782 - .L_781)
.L_781:
        /*002c*/ 	.word	0x00000000
        /*0030*/ 	.short	0x0001
        /*0032*/ 	.short	0x0008
        /*0034*/ 	.byte	0x00, 0xf5, 0x21, 0x00


	//----- nvinfo : EIATTR_KPARAM_INFO
	.align		4
.L_782:
        /*0038*/ 	.byte	0x04, 0x17
        /*003a*/ 	.short	(.L_784 - .L_783)
.L_783:
        /*003c*/ 	.word	0x00000000
        /*0040*/ 	.short	0x0000
        /*0042*/ 	.short	0x0000
        /*0044*/ 	.byte	0x00, 0xf5, 0x21, 0x00


	//----- nvinfo : EIATTR_SPARSE_MMA_MASK
	.align		4
.L_784:
        /*0048*/ 	.byte	0x03, 0x50
        /*004a*/ 	.short	0x0000


	//----- nvinfo : EIATTR_MAXREG_COUNT
	.align		4
        /*004c*/ 	.byte	0x03, 0x1b
        /*004e*/ 	.short	0x00ff


	//----- nvinfo : EIATTR_MERCURY_ISA_VERSION
	.align		4
        /*0050*/ 	.byte	0x03, 0x5f
        /*0052*/ 	.short	0x0101


	//----- nvinfo : EIATTR_VRC_CTA_INIT_COUNT
	.align		4
        /*0054*/ 	.byte	0x02, 0x4a
	.zero		1
	.zero		1


	//----- nvinfo : EIATTR_EXIT_INSTR_OFFSETS
	.align		4
        /*0058*/ 	.byte	0x04, 0x1c
        /*005a*/ 	.short	(.L_786 - .L_785)


	//   ....[0]....
.L_785:
        /*005c*/ 	.word	0x000000c0


	//   ....[1]....
        /*0060*/ 	.word	0x00000120


	//   ....[2]....
        /*0064*/ 	.word	0x00000280


	//----- nvinfo : EIATTR_CRS_STACK_SIZE
	.align		4
.L_786:
        /*0068*/ 	.byte	0x04, 0x1e
        /*006a*/ 	.short	(.L_788 - .L_787)
.L_787:
        /*006c*/ 	.word	0x00000000


	//----- nvinfo : EIATTR_CBANK_PARAM_SIZE
	.align		4
.L_788:
        /*0070*/ 	.byte	0x03, 0x19
        /*0072*/ 	.short	0x001c


	//----- nvinfo : EIATTR_PARAM_CBANK
	.align		4
        /*0074*/ 	.byte	0x04, 0x0a
        /*0076*/ 	.short	(.L_790 - .L_789)
	.align		4
.L_789:
        /*0078*/ 	.word	index@(.nv.constant0._Z9divNewTabILi29EEvPfS0_Pii)
        /*007c*/ 	.short	0x0380
        /*007e*/ 	.short	0x001c


	//----- nvinfo : EIATTR_SW_WAR
	.align		4
.L_790:
        /*0080*/ 	.byte	0x04, 0x36
        /*0082*/ 	.short	(.L_792 - .L_791)
.L_791:
        /*0084*/ 	.word	0x00000008
.L_792:


//--------------------- .nv.info._Z9divNewTabILi28EEvPfS0_Pii --------------------------
	.section	.nv.info._Z9divNewTabILi28EEvPfS0_Pii,"",@"SHT_CUDA_INFO"
	.sectionflags	@""
	.align	4


	//----- nvinfo : EIATTR_CUDA_API_VERSION
	.align		4
        /*0000*/ 	.byte	0x04, 0x37
        /*0002*/ 	.short	(.L_794 - .L_793)
.L_793:
        /*0004*/ 	.word	0x00000082


	//----- nvinfo : EIATTR_KPARAM_INFO
	.align		4
.L_794:
        /*0008*/ 	.byte	0x04, 0x17
        /*000a*/ 	.short	(.L_796 - .L_795)
.L_795:
        /*000c*/ 	.word	0x00000000
        /*0010*/ 	.short	0x0003
        /*0012*/ 	.short	0x0018
        /*0014*/ 	.byte	0x00, 0xf0, 0x11, 0x00


	//----- nvinfo : EIATTR_KPARAM_INFO
	.align		4
.L_796:
        /*0018*/ 	.byte	0x04, 0x17
        /*001a*/ 	.short	(.L_798 - .L_797)
.L_797:
        /*001c*/ 	.word	0x00000000
        /*0020*/ 	.short	0x0002
        /*0022*/ 	.short	0x0010
        /*0024*/ 	.byte	0x00, 0xf5, 0x21, 0x00


	//----- nvinfo : EIATTR_KPARAM_INFO
	.align		4
.L_798:
        /*0028*/ 	.byte	0x04, 0x17
        /*002a*/ 	.short	(.L_800 - .L_799)
.L_799:
        /*002c*/ 	.word	0x00000000
        /*0030*/ 	.short	0x0001
        /*0032*/ 	.short	0x0008
        /*0034*/ 	.byte	0x00, 0xf5, 0x21, 0x00


	//----- nvinfo : EIATTR_KPARAM_INFO
	.align		4
.L_800:
        /*0038*/ 	.byte	0x04, 0x17
        /*003a*/ 	.short	(.L_802 - .L_801)
.L_801:
        /*003c*/ 	.word	0x00000000
        /*0040*/ 	.short	0x0000
        /*0042*/ 	.short	0x0000
        /*0044*/ 	.byte	0x00, 0xf5, 0x21, 0x00


	//----- nvinfo : EIATTR_SPARSE_MMA_MASK
	.align		4
.L_802:
        /*0048*/ 	.byte	0x03, 0x50
        /*004a*/ 	.short	0x0000


	//----- nvinfo : EIATTR_MAXREG_COUNT
	.align		4
        /*004c*/ 	.byte	0x03, 0x1b
        /*004e*/ 	.short	0x00ff


	//----- nvinfo : EIATTR_MERCURY_ISA_VERSION
	.align		4
        /*0050*/ 	.byte	0x03, 0x5f
        /*0052*/ 	.short	0x0101


	//----- nvinfo : EIATTR_VRC_CTA_INIT_COUNT
	.align		4
        /*0054*/ 	.byte	0x02, 0x4a
	.zero		1
	.zero		1


	//----- nvinfo : EIATTR_EXIT_INSTR_OFFSETS
	.align		4
        /*0058*/ 	.byte	0x04, 0x1c
        /*005a*/ 	.short	(.L_804 - .L_803)


	//   ....[0]....
.L_803:
        /*005c*/ 	.word	0x000000c0


	//   ....[1]....
        /*0060*/ 	.word	0x00000120


	//   ....[2]....
        /*0064*/ 	.word	0x00000280


	//----- nvinfo : EIATTR_CRS_STACK_SIZE
	.align		4
.L_804:
        /*0068*/ 	.byte	0x04, 0x1e
        /*006a*/ 	.short	(.L_806 - .L_805)
.L_805:
        /*006c*/ 	.word	0x00000000


	//----- nvinfo : EIATTR_CBANK_PARAM_SIZE
	.align		4
.L_806:
        /*0070*/ 	.byte	0x03, 0x19
        /*0072*/ 	.short	0x001c


	//----- nvinfo : EIATTR_PARAM_CBANK
	.align		4
        /*0074*/ 	.byte	0x04, 0x0a
        /*0076*/ 	.short	(.L_808 - .L_807)
	.align		4
.L_807:
        /*0078*/ 	.word	index@(.nv.constant0._Z9divNewTabILi28EEvPfS0_Pii)
        /*007c*/ 	.short	0x0380
        /*007e*/ 	.short	0x001c


	//----- nvinfo : EIATTR_SW_WAR
	.align		4
.L_808:
        /*0080*/ 	.byte	0x04, 0x36
        /*0082*/ 	.short	(.L_810 - .L_809)
.L_809:
        /*0084*/ 	.word	0x00000008
.L_810:


//--------------------- .nv.info._Z9divNewTabILi27EEvPfS0_Pii --------------------------
	.section	.nv.info._Z9divNewTabILi27EEvPfS0_Pii,"",@"SHT_CUDA_INFO"
	.sectionflags	@""
	.align	4


	//----- nvinfo : EIATTR_CUDA_API_VERSION
	.align		4
        /*0000*/ 	.byte	0x04, 0x37
        /*0002*/ 	.short	(.L_812 - .L_811)
.L_811:
        /*0004*/ 	.word	0x00000082


	//----- nvinfo : EIATTR_KPARAM_INFO
	.align		4
.L_812:
        /*0008*/ 	.byte	0x04, 0x17
        /*000a*/ 	.short	(.L_814 - .L_813)
.L_813:
        /*000c*/ 	.word	0x00000000
        /*0010*/ 	.short	0x0003
        /*0012*/ 	.short	0x0018
        /*0014*/ 	.byte	0x00, 0xf0, 0x11, 0x00


	//----- nvinfo : EIATTR_KPARAM_INFO
	.align		4
.L_814:
        /*0018*/ 	.byte	0x04, 0x17
        /*001a*/ 	.short	(.L_816 - .L_815)
.L_815:
        /*001c*/ 	.word	0x00000000
        /*0020*/ 	.short	0x0002
        /*0022*/ 	.short	0x0010
        /*0024*/ 	.byte	0x00, 0xf5, 0x21, 0x00


	//----- nvinfo : EIATTR_KPARAM_INFO
	.align		4
.L_816:
        /*0028*/ 	.byte	0x04, 0x17
        /*002a*/ 	.short	(.L_818 - .L_817)
.L_817:
        /*002c*/ 	.word	0x00000000
        /*0030*/ 	.short	0x0001
        /*0032*/ 	.short	0x0008
        /*0034*/ 	.byte	0x00, 0xf5, 0x21, 0x00


	//----- nvinfo : EIATTR_KPARAM_INFO
	.align		4
.L_818:
        /*0038*/ 	.byte	0x04, 0x17
        /*003a*/ 	.short	(.L_820 - .L_819)
.L_819:
        /*003c*/ 	.word	0x00000000
        /*0040*/ 	.short	0x0000
        /*0042*/ 	.short	0x0000
        /*0044*/ 	.byte	0x00, 0xf5, 0x21, 0x00


	//----- nvinfo : EIATTR_SPARSE_MMA_MASK
	.align		4
.L_820:
        /*0048*/ 	.byte	0x03, 0x50
        /*004a*/ 	.short	0x0000


	//----- nvinfo : EIATTR_MAXREG_COUNT
	.align		4
        /*004c*/ 	.byte	0x03, 0x1b
        /*004e*/ 	.short	0x00ff


	//----- nvinfo : EIATTR_MERCURY_ISA_VERSION
	.align		4
        /*0050*/ 	.byte	0x03, 0x5f
        /*0052*/ 	.short	0x0101


	//----- nvinfo : EIATTR_VRC_CTA_INIT_COUNT
	.align		4
        /*0054*/ 	.byte	0x02, 0x4a
	.zero		1
	.zero		1


	//----- nvinfo : EIATTR_EXIT_INSTR_OFFSETS
	.align		4
        /*0058*/ 	.byte	0x04, 0x1c
        /*005a*/ 	.short	(.L_822 - .L_821)


	//   ....[0]....
.L_821:
        /*005c*/ 	.word	0x000000c0


	//   ....[1]....
        /*0060*/ 	.word	0x00000120


	//   ....[2]....
        /*0064*/ 	.word	0x00000280


	//----- nvinfo : EIATTR_CRS_STACK_SIZE
	.align		4
.L_822:
        /*0068*/ 	.byte	0x04, 0x1e
        /*006a*/ 	.short	(.L_824 - .L_823)
.L_823:
        /*006c*/ 	.word	0x00000000


	//----- nvinfo : EIATTR_CBANK_PARAM_SIZE
	.align		4
.L_824:
        /*0070*/ 	.byte	0x03, 0x19
        /*0072*/ 	.short	0x001c


	//----- nvinfo : EIATTR_PARAM_CBANK
	.align		4
        /*0074*/ 	.byte	0x04, 0x0a
        /*0076*/ 	.short	(.L_826 - .L_825)
	.align		4
.L_825:
        /*0078*/ 	.word	index@(.nv.constant0._Z9divNewTabILi27EEvPfS0_Pii)
        /*007c*/ 	.short	0x0380
        /*007e*/ 	.short	0x001c


	//----- nvinfo : EIATTR_SW_WAR
	.align		4
.L_826:
        /*0080*/ 	.byte	0x04, 0x36
        /*0082*/ 	.short	(.L_828 - .L_827)
.L_827:
        /*0084*/ 	.word	0x00000008
.L_828:


//--------------------- .nv.info._Z9divNewTabILi26EEvPfS0_Pii --------------------------
	.section	.nv.info._Z9divNewTabILi26EEvPfS0_Pii,"",@"SHT_CUDA_INFO"
	.sectionflags	@""
	.align	4


	//----- nvinfo : EIATTR_CUDA_API_VERSION
	.align		4
        /*0000*/ 	.byte	0x04, 0x37
        /*0002*/ 	.short	(.L_830 - .L_829)
.L_829:
        /*0004*/ 	.word	0x00000082


	//----- nvinfo : EIATTR_KPARAM_INFO
	.align		4
.L_830:
        /*0008*/ 	.byte	0x04, 0x17
        /*000a*/ 	.short	(.L_832 - .L_831)
.L_831:
        /*000c*/ 	.word	0x00000000
        /*0010*/ 	.short	0x0003
        /*0012*/ 	.short	0x0018
        /*0014*/ 	.byte	0x00, 0xf0, 0x11, 0x00


	//----- nvinfo : EIATTR_KPARAM_INFO
	.align		4
.L_832:
        /*0018*/ 	.byte	0x04, 0x17
        /*001a*/ 	.short	(.L_834 - .L_833)
.L_833:
        /*001c*/ 	.word	0x00000000
        /*0020*/ 	.short	0x0002
        /*0022*/ 	.short	0x0010
        /*0024*/ 	.byte	0x00, 0xf5, 0x21, 0x00


	//----- nvinfo : EIATTR_KPARAM_INFO
	.align		4
.L_834:
        /*0028*/ 	.byte	0x04, 0x17
        /*002a*/ 	.short	(.L_836 - .L_835)
.L_835:
        /*002c*/ 	.word	0x00000000
        /*0030*/ 	.short	0x0001
        /*0032*/ 	.short	0x0008
        /*0034*/ 	.byte	0x00, 0xf5, 0x21, 0x00


	//----- nvinfo : EIATTR_KPARAM_INFO
	.align		4
.L_836:
        /*0038*/ 	.byte	0x04, 0x17
        /*003a*/ 	.short	(.L_838 - .L_837)
.L_837:
        /*003c*/ 	.word	0x00000000
        /*0040*/ 	.short	0x0000
        /*0042*/ 	.short	0x0000
        /*0044*/ 	.byte	0x00, 0xf5, 0x21, 0x00


	//----- nvinfo : EIATTR_SPARSE_MMA_MASK
	.align		4
.L_838:
        /*0048*/ 	.byte	0x03, 0x50
        /*004a*/ 	.short	0x0000


	//----- nvinfo : EIATTR_MAXREG_COUNT
	.align		4
        /*004c*/ 	.byte	0x03, 0x1b
        /*004e*/ 	.short	0x00ff


	//----- nvinfo : EIATTR_MERCURY_ISA_VERSION
	.align		4
        /*0050*/ 	.byte	0x03, 0x5f
        /*0052*/ 	.short	0x0101


	//----- nvinfo : EIATTR_VRC_CTA_INIT_COUNT
	.align		4
        /*0054*/ 	.byte	0x02, 0x4a
	.zero		1
	.zero		1


	//----- nvinfo : EIATTR_EXIT_INSTR_OFFSETS
	.align		4
        /*0058*/ 	.byte	0x04, 0x1c
        /*005a*/ 	.short	(.L_840 - .L_839)


	//   ....[0]....
.L_839:
        /*005c*/ 	.word	0x000000c0


	//   ....[1]....
        /*0060*/ 	.word	0x00000120


	//   ....[2]....
        /*0064*/ 	.word	0x00000280


	//----- nvinfo : EIATTR_CRS_STACK_SIZE
	.align		4
.L_840:
        /*0068*/ 	.byte	0x04, 0x1e
        /*006a*/ 	.short	(.L_842 - .L_841)
.L_841:
        /*006c*/ 	.word	0x00000000


	//----- nvinfo : EIATTR_CBANK_PARAM_SIZE
	.align		4
.L_842:
        /*0070*/ 	.byte	0x03, 0x19
        /*0072*/ 	.short	0x001c


	//----- nvinfo : EIATTR_PARAM_CBANK
	.align		4
        /*0074*/ 	.byte	0x04, 0x0a
        /*0076*/ 	.short	(.L_844 - .L_843)
	.align		4
.L_843:
        /*0078*/ 	.word	index@(.nv.constant0._Z9divNewTabILi26EEvPfS0_Pii)
        /*007c*/ 	.short	0x0380
        /*007e*/ 	.short	0x001c


	//----- nvinfo : EIATTR_SW_WAR
	.align		4
.L_844:
        /*0080*/ 	.byte	0x04, 0x36
        /*0082*/ 	.short	(.L_846 - .L_845)
.L_845:
        /*0084*/ 	.word	0x00000008
.L_846:


//--------------------- .nv.info._Z9divNewTabILi25EEvPfS0_Pii --------------------------
	.section	.nv.info._Z9divNewTabILi25EEvPfS0_Pii,"",@"SHT_CUDA_INFO"
	.sectionflags	@""
	.align	4


	//----- nvinfo : EIATTR_CUDA_API_VERSION
	.align		4
        /*0000*/ 	.byte	0x04, 0x37
        /*0002*/ 	.short	(.L_848 - .L_847)
.L_847:
        /*0004*/ 	.word	0x00000082


	//----- nvinfo : EIATTR_KPARAM_INFO
	.align		4
.L_848:
        /*0008*/ 	.byte	0x04, 0x17
        /*000a*/ 	.short	(.L_850 - .L_849)
.L_849:
        /*000c*/ 	.word	0x00000000
        /*0010*/ 	.short	0x0003
        /*0012*/ 	.short	0x0018
        /*0014*/ 	.byte	0x00, 0xf0, 0x11, 0x00


	//----- nvinfo : EIATTR_KPARAM_INFO
	.align		4
.L_850:
        /*0018*/ 	.byte	0x04, 0x17
        /*001a*/ 	.short	(.L_852 - .L_851)
.L_851:
        /*001c*/ 	.word	0x00000000
        /*0020*/ 	.short	0x0002
        /*0022*/ 	.short	0x0010
        /*0024*/ 	.byte	0x00, 0xf5, 0x21, 0x00


	//----- nvinfo : EIATTR_KPARAM_INFO
	.align		4
.L_852:
        /*0028*/ 	.byte	0x04, 0x17
        /*002a*/ 	.short	(.L_854 - .L_853)
.L_853:
        /*002c*/ 	.word	0x00000000
        /*0030*/ 	.short	0x0001
        /*0032*/ 	.short	0x0008
        /*0034*/ 	.byte	0x00, 0xf5, 0x21, 0x00


	//----- nvinfo : EIATTR_KPARAM_INFO
	.align		4
.L_854:
        /*0038*/ 	.byte	0x04, 0x17
        /*003a*/ 	.short	(.L_856 - .L_855)
.L_855:
        /*003c*/ 	.word	0x00000000
        /*0040*/ 	.short	0x0000
        /*0042*/ 	.short	0x0000
        /*0044*/ 	.byte	0x00, 0xf5, 0x21, 0x00


	//----- nvinfo : EIATTR_SPARSE_MMA_MASK
	.align		4
.L_856:
        /*0048*/ 	.byte	0x03, 0x50
        /*004a*/ 	.short	0x0000


	//----- nvinfo : EIATTR_MAXREG_COUNT
	.align		4
        /*004c*/ 	.byte	0x03, 0x1b
        /*004e*/ 	.short	0x00ff


	//----- nvinfo : EIATTR_MERCURY_ISA_VERSION
	.align		4
        /*0050*/ 	.byte	0x03, 0x5f
        /*0052*/ 	.short	0x0101


	//----- nvinfo : EIATTR_VRC_CTA_INIT_COUNT
	.align		4
        /*0054*/ 	.byte	0x02, 0x4a
	.zero		1
	.zero		1


	//----- nvinfo : EIATTR_EXIT_INSTR_OFFSETS
	.align		4
        /*0058*/ 	.byte	0x04, 0x1c
        /*005a*/ 	.short	(.L_858 - .L_857)


	//   ....[0]....
.L_857:
        /*005c*/ 	.word	0x000000c0


	//   ....[1]....
        /*0060*/ 	.word	0x00000120


	//   ....[2]....
        /*0064*/ 	.word	0x00000280


	//----- nvinfo : EIATTR_CRS_STACK_SIZE
	.align		4
.L_858:
        /*0068*/ 	.byte	0x04, 0x1e
        /*006a*/ 	.short	(.L_860 - .L_859)
.L_859:
        /*006c*/ 	.word	0x00000000


	//----- nvinfo : EIATTR_CBANK_PARAM_SIZE
	.align		4
.L_860:
        /*0070*/ 	.byte	0x03, 0x19
        /*0072*/ 	.short	0x001c


	//----- nvinfo : EIATTR_PARAM_CBANK
	.align		4
        /*0074*/ 	.byte	0x04, 0x0a
        /*0076*/ 	.short	(.L_862 - .L_861)
	.align		4
.L_861:
        /*0078*/ 	.word	index@(.nv.constant0._Z9divNewTabILi25EEvPfS0_Pii)
        /*007c*/ 	.short	0x0380
        /*007e*/ 	.short	0x001c


	//----- nvinfo : EIATTR_SW_WAR
	.align		4
.L_862:
        /*0080*/ 	.byte	0x04, 0x36
        /*0082*/ 	.short	(.L_864 - .L_863)
.L_863:
        /*0084*/ 	.word	0x00000008
.L_864:


//--------------------- .nv.info._Z9divNewTabILi24EEvPfS0_Pii --------------------------
	.section	.nv.info._Z9divNewTabILi24EEvPfS0_Pii,"",@"SHT_CUDA_INFO"
	.sectionflags	@""
	.align	4


	//----- nvinfo : EIATTR_CUDA_API_VERSION
	.align		4
        /*0000*/ 	.byte	0x04, 0x37
        /*0002*/ 	.short	(.L_866 - .L_865)
.L_865:
        /*0004*/ 	.word	0x00000082


	//----- nvinfo : EIATTR_KPARAM_INFO
	.align		4
.L_866:
        /*0008*/ 	.byte	0x04, 0x17
        /*000a*/ 	.short	(.L_868 - .L_867)
.L_867:
        /*000c*/ 	.word	0x00000000
        /*0010*/ 	.short	0x0003
        /*0012*/ 	.short	0x0018
        /*0014*/ 	.byte	0x00, 0xf0, 0x11, 0x00


	//----- nvinfo : EIATTR_KPARAM_INFO
	.align		4
.L_868:
        /*0018*/ 	.byte	0x04, 0x17
        /*001a*/ 	.short	(.L_870 - .L_869)
.L_869:
        /*001c*/ 	.word	0x00000000
        /*0020*/ 	.short	0x0002
        /*0022*/ 	.short	0x0010
        /*0024*/ 	.byte	0x00, 0xf5, 0x21, 0x00


	//----- nvinfo : EIATTR_KPARAM_INFO
	.align		4
.L_870:
        /*0028*/ 	.byte	0x04, 0x17
        /*002a*/ 	.short	(.L_872 - .L_871)
.L_871:
        /*002c*/ 	.word	0x00000000
        /*0030*/ 	.short	0x0001
        /*0032*/ 	.short	0x0008
        /*0034*/ 	.byte	0x00, 0xf5, 0x21, 0x00


	//----- nvinfo : EIATTR_KPARAM_INFO
	.align		4
.L_872:
        /*0038*/ 	.byte	0x04, 0x17
        /*003a*/ 	.short	(.L_874 - .L_873)
.L_873:
        /*003c*/ 	.word	0x00000000
        /*0040*/ 	.short	0x0000
        /*0042*/ 	.short	0x0000
        /*0044*/ 	.byte	0x00, 0xf5, 0x21, 0x00


	//----- nvinfo : EIATTR_SPARSE_MMA_MASK
	.align		4
.L_874:
        /*0048*/ 	.byte	0x03, 0x50
        /*004a*/ 	.short	0x0000


	//----- nvinfo : EIATTR_MAXREG_COUNT
	.align		4
        /*004c*/ 	.byte	0x03, 0x1b
        /*004e*/ 	.short	0x00ff


	//----- nvinfo : EIATTR_MERCURY_ISA_VERSION
	.align		4
        /*0050*/ 	.byte	0x03, 0x5f
        /*0052*/ 	.short	0x0101


	//----- nvinfo : EIATTR_VRC_CTA_INIT_COUNT
	.align		4
        /*0054*/ 	.byte	0x02, 0x4a
	.zero		1
	.zero		1


	//----- nvinfo : EIATTR_EXIT_INSTR_OFFSETS
	.align		4
        /*0058*/ 	.byte	0x04, 0x1c
        /*005a*/ 	.short	(.L_876 - .L_875)


	//   ....[0]....
.L_875:
        /*005c*/ 	.word	0x000000c0


	//   ....[1]....
        /*0060*/ 	.word	0x00000120


	//   ....[2]....
        /*0064*/ 	.word	0x00000280


	//----- nvinfo : EIATTR_CRS_STACK_SIZE
	.align		4
.L_876:
        /*0068*/ 	.byte	0x04, 0x1e
        /*006a*/ 	.short	(.L_878 - .L_877)
.L_877:
        /*006c*/ 	.word	0x00000000


	//----- nvinfo : EIATTR_CBANK_PARAM_SIZE
	.align		4
.L_878:
        /*0070*/ 	.byte	0x03, 0x19
        /*0072*/ 	.short	0x001c


	//----- nvinfo : EIATTR_PARAM_CBANK
	.align		4
        /*0074*/ 	.byte	0x04, 0x0a
        /*0076*/ 	.short	(.L_880 - .L_879)
	.align		4
.L_879:
        /*0078*/ 	.word	index@(.nv.constant0._Z9divNewTabILi24EEvPfS0_Pii)
        /*007c*/ 	.short	0x0380
        /*007e*/ 	.short	0x001c


	//----- nvinfo : EIATTR_SW_WAR
	.align		4
.L_880:
        /*0080*/ 	.byte	0x04, 0x36
        /*0082*/ 	.short	(.L_882 - .L_881)
.L_881:
        /*0084*/ 	.word	0x00000008
.L_882:


//--------------------- .nv.info._Z9divNewTabILi23EEvPfS0_Pii --------------------------
	.section	.nv.info._Z9divNewTabILi23EEvPfS0_Pii,"",@"SHT_CUDA_INFO"
	.sectionflags	@""
	.align	4


	//----- nvinfo : EIATTR_CUDA_API_VERSION
	.align		4
        /*0000*/ 	.byte	0x04, 0x37
        /*0002*/ 	.short	(.L_884 - .L_883)
.L_883:
        /*0004*/ 	.word	0x00000082


	//----- nvinfo : EIATTR_KPARAM_INFO
	.align		4
.L_884:
        /*0008*/ 	.byte	0x04, 0x17
        /*000a*/ 	.short	(.L_886 - .L_885)
.L_885:
        /*000c*/ 	.word	0x00000000
        /*0010*/ 	.short	0x0003
        /*0012*/ 	.short	0x0018
        /*0014*/ 	.byte	0x00, 0xf0, 0x11, 0x00


	//----- nvinfo : EIATTR_KPARAM_INFO
	.align		4
.L_886:
        /*0018*/ 	.byte	0x04, 0x17
        /*001a*/ 	.short	(.L_888 - .L_887)
.L_887:
        /*001c*/ 	.word	0x00000000
        /*0020*/ 	.short	0x0002
        /*0022*/ 	.short	0x0010
        /*0024*/ 	.byte	0x00, 0xf5, 0x21, 0x00


	//----- nvinfo : EIATTR_KPARAM_INFO
	.align		4
.L_888:
        /*0028*/ 	.byte	0x04, 0x17
        /*002a*/ 	.short	(.L_890 - .L_889)
.L_889:
        /*002c*/ 	.word	0x00000000
        /*0030*/ 	.short	0x0001
        /*0032*/ 	.short	0x0008
        /*0034*/ 	.byte	0x00, 0xf5, 0x21, 0x00


	//----- nvinfo : EIATTR_KPARAM_INFO
	.align		4
.L_890:
        /*0038*/ 	.byte	0x04, 0x17
        /*003a*/ 	.short	(.L_892 - .L_891)
.L_891:
        /*003c*/ 	.word	0x00000000
        /*0040*/ 	.short	0x0000
        /*0042*/ 	.short	0x0000
        /*0044*/ 	.byte	0x00, 0xf5, 0x21, 0x00


	//----- nvinfo : EIATTR_SPARSE_MMA_MASK
	.align		4
.L_892:
        /*0048*/ 	.byte	0x03, 0x50
        /*004a*/ 	.short	0x0000


	//----- nvinfo : EIATTR_MAXREG_COUNT
	.align		4
        /*004c*/ 	.byte	0x03, 0x1b
        /*004e*/ 	.short	0x00ff


	//----- nvinfo : EIATTR_MERCURY_ISA_VERSION
	.align		4
        /*0050*/ 	.byte	0x03, 0x5f
        /*0052*/ 	.short	0x0101


	//----- nvinfo : EIATTR_VRC_CTA_INIT_COUNT
	.align		4
        /*0054*/ 	.byte	0x02, 0x4a
	.zero		1
	.zero		1


	//----- nvinfo : EIATTR_EXIT_INSTR_OFFSETS
	.align		4
        /*0058*/ 	.byte	0x04, 0x1c
        /*005a*/ 	.short	(.L_894 - .L_893)


	//   ....[0]....
.L_893:
        /*005c*/ 	.word	0x000000c0


	//   ....[1]....
        /*0060*/ 	.word	0x00000120


	//   ....[2]....
        /*0064*/ 	.word	0x00000280


	//----- nvinfo : EIATTR_CRS_STACK_SIZE
	.align		4
.L_894:
        /*0068*/ 	.byte	0x04, 0x1e
        /*006a*/ 	.short	(.L_896 - .L_895)
.L_895:
        /*006c*/ 	.word	0x00000000


	//----- nvinfo : EIATTR_CBANK_PARAM_SIZE
	.align		4
.L_896:
        /*0070*/ 	.byte	0x03, 0x19
        /*0072*/ 	.short	0x001c


	//----- nvinfo : EIATTR_PARAM_CBANK
	.align		4
        /*0074*/ 	.byte	0x04, 0x0a
        /*0076*/ 	.short	(.L_898 - .L_897)
	.align		4
.L_897:
        /*0078*/ 	.word	index@(.nv.constant0._Z9divNewTabILi23EEvPfS0_Pii)
        /*007c*/ 	.short	0x0380
        /*007e*/ 	.short	0x001c


	//----- nvinfo : EIATTR_SW_WAR
	.align		4
.L_898:
        /*0080*/ 	.byte	0x04, 0x36
        /*0082*/ 	.short	(.L_900 - .L_899)
.L_899:
        /*0084*/ 	.word	0x00000008
.L_900:


//--------------------- .nv.info._Z9divNewTabILi22EEvPfS0_Pii --------------------------
	.section	.nv.info._Z9divNewTabILi22EEvPfS0_Pii,"",@"SHT_CUDA_INFO"
	.sectionflags	@""
	.align	4


	//----- nvinfo : EIATTR_CUDA_API_VERSION
	.align		4
        /*0000*/ 	.byte	0x04, 0x37
        /*0002*/ 	.short	(.L_902 - .L_901)
.L_901:
        /*0004*/ 	.word	0x00000082


	//----- nvinfo : EIATTR_KPARAM_INFO
	.align		4
.L_902:
        /*0008*/ 	.byte	0x04, 0x17
        /*000a*/ 	.short	(.L_904 - .L_903)
.L_903:
        /*000c*/ 	.word	0x00000000
        /*0010*/ 	.short	0x0003
        /*0012*/ 	.short	0x0018
        /*0014*/ 	.byte	0x00, 0xf0, 0x11, 0x00


	//----- nvinfo : EIATTR_KPARAM_INFO
	.align		4
.L_904:
        /*0018*/ 	.byte	0x04, 0x17
        /*001a*/ 	.short	(.L_906 - .L_905)
.L_905:
        /*001c*/ 	.word	0x00000000
        /*0020*/ 	.short	0x0002
        /*0022*/ 	.short	0x0010
        /*0024*/ 	.byte	0x00, 0xf5, 0x21, 0x00


	//----- nvinfo : EIATTR_KPARAM_INFO
	.align		4
.L_906:
        /*0028*/ 	.byte	0x04, 0x17
        /*002a*/ 	.short	(.L_908 - .L_907)
.L_907:
        /*002c*/ 	.word	0x00000000
        /*0030*/ 	.short	0x0001
        /*0032*/ 	.short	0x0008
        /*0034*/ 	.byte	0x00, 0xf5, 0x21, 0x00


	//----- nvinfo : EIATTR_KPARAM_INFO
	.align		4
.L_908:
        /*0038*/ 	.byte	0x04, 0x17
        /*003a*/ 	.short	(.L_910 - .L_909)
.L_909:
        /*003c*/ 	.word	0x00000000
        /*0040*/ 	.short	0x0000
        /*0042*/ 	.short	0x0000
        /*0044*/ 	.byte	0x00, 0xf5, 0x21, 0x00


	//----- nvinfo : EIATTR_SPARSE_MMA_MASK
	.align		4
.L_910:
        /*0048*/ 	.byte	0x03, 0x50
        /*004a*/ 	.short	0x0000


	//----- nvinfo : EIATTR_MAXREG_COUNT
	.align		4
        /*004c*/ 	.byte	0x03, 0x1b
        /*004e*/ 	.short	0x00ff


	//----- nvinfo : EIATTR_MERCURY_ISA_VERSION
	.align		4
        /*0050*/ 	.byte	0x03, 0x5f
        /*0052*/ 	.short	0x0101


	//----- nvinfo : EIATTR_VRC_CTA_INIT_COUNT
	.align		4
        /*0054*/ 	.byte	0x02, 0x4a
	.zero		1
	.zero		1


	//----- nvinfo : EIATTR_EXIT_INSTR_OFFSETS
	.align		4
        /*0058*/ 	.byte	0x04, 0x1c
        /*005a*/ 	.short	(.L_912 - .L_911)


	//   ....[0]....
.L_911:
        /*005c*/ 	.word	0x000000c0


	//   ....[1]....
        /*0060*/ 	.word	0x00000120


	//   ....[2]....
        /*0064*/ 	.word	0x00000280


	//----- nvinfo : EIATTR_CRS_STACK_SIZE
	.align		4
.L_912:
        /*0068*/ 	.byte	0x04, 0x1e
        /*006a*/ 	.short	(.L_914 - .L_913)
.L_913:
        /*006c*/ 	.word	0x00000000


	//----- nvinfo : EIATTR_CBANK_PARAM_SIZE
	.align		4
.L_914:
        /*0070*/ 	.byte	0x03, 0x19
        /*0072*/ 	.short	0x001c


	//----- nvinfo : EIATTR_PARAM_CBANK
	.align		4
        /*0074*/ 	.byte	0x04, 0x0a
        /*0076*/ 	.short	(.L_916 - .L_915)
	.align		4
.L_915:
        /*0078*/ 	.word	index@(.nv.constant0._Z9divNewTabILi22EEvPfS0_Pii)
        /*007c*/ 	.short	0x0380
        /*007e*/ 	.short	0x001c


	//----- nvinfo : EIATTR_SW_WAR
	.align		4
.L_916:
        /*0080*/ 	.byte	0x04, 0x36
        /*0082*/ 	.short	(.L_918 - .L_917)
.L_917:
        /*0084*/ 	.word	0x00000008
.L_918:


//--------------------- .nv.info._Z9divNewTabILi21EEvPfS0_Pii --------------------------
	.section	.nv.info._Z9divNewTabILi21EEvPfS0_Pii,"",@"SHT_CUDA_INFO"
	.sectionflags	@""
	.align	4


	//----- nvinfo : EIATTR_CUDA_API_VERSION
	.align		4
        /*0000*/ 	.byte	0x04, 0x37
        /*0002*/ 	.short	(.L_920 - .L_919)
.L_919:
        /*0004*/ 	.word	0x00000082


	//----- nvinfo : EIATTR_KPARAM_INFO
	.align		4
.L_920:
        /*0008*/ 	.byte	0x04, 0x17
        /*000a*/ 	.short	(.L_922 - .L_921)
.L_921:
        /*000c*/ 	.word	0x00000000
        /*0010*/ 	.short	0x0003
        /*0012*/ 	.short	0x0018
        /*0014*/ 	.byte	0x00, 0xf0, 0x11, 0x00


	//----- nvinfo : EIATTR_KPARAM_INFO
	.align		4
.L_922:
        /*0018*/ 	.byte	0x04, 0x17
        /*001a*/ 	.short	(.L_924 - .L_923)
.L_923:
        /*001c*/ 	.word	0x00000000
        /*0020*/ 	.short	0x0002
        /*0022*/ 	.short	0x0010
        /*0024*/ 	.byte	0x00, 0xf5, 0x21, 0x00


	//----- nvinfo : EIATTR_KPARAM_INFO
	.align		4
.L_924:
        /*0028*/ 	.byte	0x04, 0x17
        /*002a*/ 	.short	(.L_926 - .L_925)
.L_925:
        /*002c*/ 	.word	0x00000000
        /*0030*/ 	.short	0x0001
        /*0032*/ 	.short	0x0008
        /*0034*/ 	.byte	0x00, 0xf5, 0x21, 0x00


	//----- nvinfo : EIATTR_KPARAM_INFO
	.align		4
.L_926:
        /*0038*/ 	.byte	0x04, 0x17
        /*003a*/ 	.short	(.L_928 - .L_927)
.L_927:
        /*003c*/ 	.word	0x00000000
        /*0040*/ 	.short	0x0000
        /*0042*/ 	.short	0x0000
        /*0044*/ 	.byte	0x00, 0xf5, 0x21, 0x00


	//----- nvinfo : EIATTR_SPARSE_MMA_MASK
	.align		4
.L_928:
        /*0048*/ 	.byte	0x03, 0x50
        /*004a*/ 	.short	0x0000


	//----- nvinfo : EIATTR_MAXREG_COUNT
	.align		4
        /*004c*/ 	.byte	0x03, 0x1b
        /*004e*/ 	.short	0x00ff


	//----- nvinfo : EIATTR_MERCURY_ISA_VERSION
	.align		4
        /*0050*/ 	.byte	0x03, 0x5f
        /*0052*/ 	.short	0x0101


	//----- nvinfo : EIATTR_VRC_CTA_INIT_COUNT
	.align		4
        /*0054*/ 	.byte	0x02, 0x4a
	.zero		1
	.zero		1


	//----- nvinfo : EIATTR_EXIT_INSTR_OFFSETS
	.align		4
        /*0058*/ 	.byte	0x04, 0x1c
        /*005a*/ 	.short	(.L_930 - .L_929)


	//   ....[0]....
.L_929:
        /*005c*/ 	.word	0x000000c0


	//   ....[1]....
        /*0060*/ 	.word	0x00000120


	//   ....[2]....
        /*0064*/ 	.word	0x00000280


	//----- nvinfo : EIATTR_CRS_STACK_SIZE
	.align		4
.L_930:
        /*0068*/ 	.byte	0x04, 0x1e
        /*006a*/ 	.short	(.L_932 - .L_931)
.L_931:
        /*006c*/ 	.word	0x00000000


	//----- nvinfo : EIATTR_CBANK_PARAM_SIZE
	.align		4
.L_932:
        /*0070*/ 	.byte	0x03, 0x19
        /*0072*/ 	.short	0x001c


	//----- nvinfo : EIATTR_PARAM_CBANK
	.align		4
        /*0074*/ 	.byte	0x04, 0x0a
        /*0076*/ 	.short	(.L_934 - .L_933)
	.align		4
.L_933:
        /*0078*/ 	.word	index@(.nv.constant0._Z9divNewTabILi21EEvPfS0_Pii)
        /*007c*/ 	.short	0x0380
        /*007e*/ 	.short	0x001c


	//----- nvinfo : EIATTR_SW_WAR
	.align		4
.L_934:
        /*0080*/ 	.byte	0x04, 0x36
        /*0082*/ 	.short	(.L_936 - .L_935)
.L_935:
        /*0084*/ 	.word	0x00000008
.L_936:


//--------------------- .nv.info._Z9divNewTabILi20EEvPfS0_Pii --------------------------
	.section	.nv.info._Z9divNewTabILi20EEvPfS0_Pii,"",@"SHT_CUDA_INFO"
	.sectionflags	@""
	.align	4


	//----- nvinfo : EIATTR_CUDA_API_VERSION
	.align		4
        /*0000*/ 	.byte	0x04, 0x37
        /*0002*/ 	.short	(.L_938 - .L_937)
.L_937:
        /*0004*/ 	.word	0x00000082


	//----- nvinfo : EIATTR_KPARAM_INFO
	.align		4
.L_938:
        /*0008*/ 	.byte	0x04, 0x17
        /*000a*/ 	.short	(.L_940 - .L_939)
.L_939:
        /*000c*/ 	.word	0x00000000
        /*0010*/ 	.short	0x0003
        /*0012*/ 	.short	0x0018
        /*0014*/ 	.byte	0x00, 0xf0, 0x11, 0x00


	//----- nvinfo : EIATTR_KPARAM_INFO
	.align		4
.L_940:
        /*0018*/ 	.byte	0x04, 0x17
        /*001a*/ 	.short	(.L_942 - .L_941)
.L_941:
        /*001c*/ 	.word	0x00000000
        /*0020*/ 	.short	0x0002
        /*0022*/ 	.short	0x0010
        /*0024*/ 	.byte	0x00, 0xf5, 0x21, 0x00


	//----- nvinfo : EIATTR_KPARAM_INFO
	.align		4
.L_942:
        /*0028*/ 	.byte	0x04, 0x17
        /*002a*/ 	.short	(.L_944 - .L_943)
.L_943:
        /*002c*/ 	.word	0x00000000
        /*0030*/ 	.short	0x0001
        /*0032*/ 	.short	0x0008
        /*0034*/ 	.byte	0x00, 0xf5, 0x21, 0x00


	//----- nvinfo : EIATTR_KPARAM_INFO
	.align		4
.L_944:
        /*0038*/ 	.byte	0x04, 0x17
        /*003a*/ 	.short	(.L_946 - .L_945)
.L_945:
        /*003c*/ 	.word	0x00000000
        /*0040*/ 	.short	0x0000
        /*0042*/ 	.short	0x0000
        /*0044*/ 	.byte	0x00, 0xf5, 0x21, 0x00


	//----- nvinfo : EIATTR_SPARSE_MMA_MASK
	.align		4
.L_946:
        /*0048*/ 	.byte	0x03, 0x50
        /*004a*/ 	.short	0x0000


	//----- nvinfo : EIATTR_MAXREG_COUNT
	.align		4
        /*004c*/ 	.byte	0x03, 0x1b
        /*004e*/ 	.short	0x00ff


	//----- nvinfo : EIATTR_MERCURY_ISA_VERSION
	.align		4
        /*0050*/ 	.byte	0x03, 0x5f
        /*0052*/ 	.short	0x0101


	//----- nvinfo : EIATTR_VRC_CTA_INIT_COUNT
	.align		4
        /*0054*/ 	.byte	0x02, 0x4a
	.zero		1
	.zero		1


	//----- nvinfo : EIATTR_EXIT_INSTR_OFFSETS
	.align		4
        /*0058*/ 	.byte	0x04, 0x1c
        /*005a*/ 	.short	(.L_948 - .L_947)


	//   ....[0]....
.L_947:
        /*005c*/ 	.word	0x000000c0


	//   ....[1]....
        /*0060*/ 	.word	0x00000120


	//   ....[2]....
        /*0064*/ 	.word	0x00000280


	//----- nvinfo : EIATTR_CRS_STACK_SIZE
	.align		4
.L_948:
        /*0068*/ 	.byte	0x04, 0x1e
        /*006a*/ 	.short	(.L_950 - .L_949)
.L_949:
        /*006c*/ 	.word	0x00000000


	//----- nvinfo : EIATTR_CBANK_PARAM_SIZE
	.align		4
.L_950:
        /*0070*/ 	.byte	0x03, 0x19
        /*0072*/ 	.short	0x001c


	//----- nvinfo : EIATTR_PARAM_CBANK
	.align		4
        /*0074*/ 	.byte	0x04, 0x0a
        /*0076*/ 	.short	(.L_952 - .L_951)
	.align		4
.L_951:
        /*0078*/ 	.word	index@(.nv.constant0._Z9divNewTabILi20EEvPfS0_Pii)
        /*007c*/ 	.short	0x0380
        /*007e*/ 	.short	0x001c


	//----- nvinfo : EIATTR_SW_WAR
	.align		4
.L_952:
        /*0080*/ 	.byte	0x04, 0x36
        /*0082*/ 	.short	(.L_954 - .L_953)
.L_953:
        /*0084*/ 	.word	0x00000008
.L_954:


//--------------------- .nv.info._Z9divNewTabILi19EEvPfS0_Pii --------------------------
	.section	.nv.info._Z9divNewTabILi19EEvPfS0_Pii,"",@"SHT_CUDA_INFO"
	.sectionflags	@""
	.align	4


	//----- nvinfo : EIATTR_CUDA_API_VERSION
	.align		4
        /*0000*/ 	.byte	0x04, 0x37
        /*0002*/ 	.short	(.L_956 - .L_955)
.L_955:
        /*0004*/ 	.word	0x00000082


	//----- nvinfo : EIATTR_KPARAM_INFO
	.align		4
.L_956:
        /*0008*/ 	.byte	0x04, 0x17
        /*000a*/ 	.short	(.L_958 - .L_957)
.L_957:
        /*000c*/ 	.word	0x00000000
        /*0010*/ 	.short	0x0003
        /*0012*/ 	.short	0x0018
        /*0014*/ 	.byte	0x00, 0xf0, 0x11, 0x00


	//----- nvinfo : EIATTR_KPARAM_INFO
	.align		4
.L_958:
        /*0018*/ 	.byte	0x04, 0x17
        /*001a*/ 	.short	(.L_960 - .L_959)
.L_959:
        /*001c*/ 	.word	0x00000000
        /*0020*/ 	.short	0x0002
        /*0022*/ 	.short	0x0010
        /*0024*/ 	.byte	0x00, 0xf5, 0x21, 0x00


	//----- nvinfo : EIATTR_KPARAM_INFO
	.align		4
.L_960:
        /*0028*/ 	.byte	0x04, 0x17
        /*002a*/ 	.short	(.L_962 - .L_961)
.L_961:
        /*002c*/ 	.word	0x00000000
        /*0030*/ 	.short	0x0001
        /*0032*/ 	.short	0x0008
        /*0034*/ 	.byte	0x00, 0xf5, 0x21, 0x00


	//----- nvinfo : EIATTR_KPARAM_INFO
	.align		4
.L_962:
        /*0038*/ 	.byte	0x04, 0x17
        /*003a*/ 	.short	(.L_964 - .L_963)
.L_963:
        /*003c*/ 	.word	0x00000000
        /*0040*/ 	.short	0x0000
        /*0042*/ 	.short	0x0000
        /*0044*/ 	.byte	0x00, 0xf5, 0x21, 0x00


	//----- nvinfo : EIATTR_SPARSE_MMA_MASK
	.align		4
.L_964:
        /*0048*/ 	.byte	0x03, 0x50
        /*004a*/ 	.short	0x0000


	//----- nvinfo : EIATTR_MAXREG_COUNT
	.align		4
        /*004c*/ 	.byte	0x03, 0x1b
        /*004e*/ 	.short	0x00ff


	//----- nvinfo : EIATTR_MERCURY_ISA_VERSION
	.align		4
        /*0050*/ 	.byte	0x03, 0x5f
        /*0052*/ 	.short	0x0101


	//----- nvinfo : EIATTR_VRC_CTA_INIT_COUNT
	.align		4
        /*0054*/ 	.byte	0x02, 0x4a
	.zero		1
	.zero		1


	//----- nvinfo : EIATTR_EXIT_INSTR_OFFSETS
	.align		4
        /*0058*/ 	.byte	0x04, 0x1c
        /*005a*/ 	.short	(.L_966 - .L_965)


	//   ....[0]....
.L_965:
        /*005c*/ 	.word	0x000000c0


	//   ....[1]....
        /*0060*/ 	.word	0x00000120


	//   ....[2]....
        /*0064*/ 	.word	0x00000280


	//----- nvinfo : EIATTR_CRS_STACK_SIZE
	.align		4
.L_966:
        /*0068*/ 	.byte	0x04, 0x1e
        /*006a*/ 	.short	(.L_968 - .L_967)
.L_967:
        /*006c*/ 	.word	0x00000000


	//----- nvinfo : EIATTR_CBANK_PARAM_SIZE
	.align		4
.L_968:
        /*0070*/ 	.byte	0x03, 0x19
        /*0072*/ 	.short	0x001c


	//----- nvinfo : EIATTR_PARAM_CBANK
	.align		4
        /*0074*/ 	.byte	0x04, 0x0a
        /*0076*/ 	.short	(.L_970 - .L_969)
	.align		4
.L_969:
        /*0078*/ 	.word	index@(.nv.constant0._Z9divNewTabILi19EEvPfS0_Pii)
        /*007c*/ 	.short	0x0380
        /*007e*/ 	.short	0x001c


	//----- nvinfo : EIATTR_SW_WAR
	.align		4
.L_970:
        /*0080*/ 	.byte	0x04, 0x36
        /*0082*/ 	.short	(.L_972 - .L_971)
.L_971:
        /*0084*/ 	.word	0x00000008
.L_972:


//--------------------- .nv.info._Z9divNewTabILi18EEvPfS0_Pii --------------------------
	.section	.nv.info._Z9divNewTabILi18EEvPfS0_Pii,"",@"SHT_CUDA_INFO"
	.sectionflags	@""
	.align	4


	//----- nvinfo : EIATTR_CUDA_API_VERSION
	.align		4
        /*0000*/ 	.byte	0x04, 0x37
        /*0002*/ 	.short	(.L_974 - .L_973)
.L_973:
        /*0004*/ 	.word	0x00000082


	//----- nvinfo : EIATTR_KPARAM_INFO
	.align		4
.L_974:
        /*0008*/ 	.byte	0x04, 0x17
        /*000a*/ 	.short	(.L_976 - .L_975)
.L_975:
        /*000c*/ 	.word	0x00000000
        /*0010*/ 	.short	0x0003
        /*0012*/ 	.short	0x0018
        /*0014*/ 	.byte	0x00, 0xf0, 0x11, 0x00


	//----- nvinfo : EIATTR_KPARAM_INFO
	.align		4
.L_976:
        /*0018*/ 	.byte	0x04, 0x17
        /*001a*/ 	.short	(.L_978 - .L_977)
.L_977:
        /*001c*/ 	.word	0x00000000
        /*0020*/ 	.short	0x0002
        /*0022*/ 	.short	0x0010
        /*0024*/ 	.byte	0x00, 0xf5, 0x21, 0x00


	//----- nvinfo : EIATTR_KPARAM_INFO
	.align		4
.L_978:
        /*0028*/ 	.byte	0x04, 0x17
        /*002a*/ 	.short	(.L_980 - .L_979)
.L_979:
        /*002c*/ 	.word	0x00000000
        /*0030*/ 	.short	0x0001
        /*0032*/ 	.short	0x0008
        /*0034*/ 	.byte	0x00, 0xf5, 0x21, 0x00


	//----- nvinfo : EIATTR_KPARAM_INFO
	.align		4
.L_980:
        /*0038*/ 	.byte	0x04, 0x17
        /*003a*/ 	.short	(.L_982 - .L_981)
.L_981:
        /*003c*/ 	.word	0x00000000
        /*0040*/ 	.short	0x0000
        /*0042*/ 	.short	0x0000
        /*0044*/ 	.byte	0x00, 0xf5, 0x21, 0x00


	//----- nvinfo : EIATTR_SPARSE_MMA_MASK
	.align		4
.L_982:
        /*0048*/ 	.byte	0x03, 0x50
        /*004a*/ 	.short	0x0000


	//----- nvinfo : EIATTR_MAXREG_COUNT
	.align		4
        /*004c*/ 	.byte	0x03, 0x1b
        /*004e*/ 	.short	0x00ff


	//----- nvinfo : EIATTR_MERCURY_ISA_VERSION
	.align		4
        /*0050*/ 	.byte	0x03, 0x5f
        /*0052*/ 	.short	0x0101


	//----- nvinfo : EIATTR_VRC_CTA_INIT_COUNT
	.align		4
        /*0054*/ 	.byte	0x02, 0x4a
	.zero		1
	.zero		1


	//----- nvinfo : EIATTR_EXIT_INSTR_OFFSETS
	.align		4
        /*0058*/ 	.byte	0x04, 0x1c
        /*005a*/ 	.short	(.L_984 - .L_983)


	//   ....[0]....
.L_983:
        /*005c*/ 	.word	0x000000c0


	//   ....[1]....
        /*0060*/ 	.word	0x00000120


	//   ....[2]....
        /*0064*/ 	.word	0x00000280


	//----- nvinfo : EIATTR_CRS_STACK_SIZE
	.align		4
.L_984:
        /*0068*/ 	.byte	0x04, 0x1e
        /*006a*/ 	.short	(.L_986 - .L_985)
.L_985:
        /*006c*/ 	.word	0x00000000


	//----- nvinfo : EIATTR_CBANK_PARAM_SIZE
	.align		4
.L_986:
        /*0070*/ 	.byte	0x03, 0x19
        /*0072*/ 	.short	0x001c


	//----- nvinfo : EIATTR_PARAM_CBANK
	.align		4
        /*0074*/ 	.byte	0x04, 0x0a
        /*0076*/ 	.short	(.L_988 - .L_987)
	.align		4
.L_987:
        /*0078*/ 	.word	index@(.nv.constant0._Z9divNewTabILi18EEvPfS0_Pii)
        /*007c*/ 	.short	0x0380
        /*007e*/ 	.short	0x001c


	//----- nvinfo : EIATTR_SW_WAR
	.align		4
.L_988:
        /*0080*/ 	.byte	0x04, 0x36
        /*0082*/ 	.short	(.L_990 - .L_989)
.L_989:
        /*0084*/ 	.word	0x00000008
.L_990:


//--------------------- .nv.info._Z9divNewTabILi17EEvPfS0_Pii --------------------------
	.section	.nv.info._Z9divNewTabILi17EEvPfS0_Pii,"",@"SHT_CUDA_INFO"
	.sectionflags	@""
	.align	4


	//----- nvinfo : EIATTR_CUDA_API_VERSION
	.align		4
        /*0000*/ 	.byte	0x04, 0x37
        /*0002*/ 	.short	(.L_992 - .L_991)
.L_991:
        /*0004*/ 	.word	0x00000082


	//----- nvinfo : EIATTR_KPARAM_INFO
	.align		4
.L_992:
        /*0008*/ 	.byte	0x04, 0x17
        /*000a*/ 	.short	(.L_994 - .L_993)
.L_993:
        /*000c*/ 	.word	0x00000000
        /*0010*/ 	.short	0x0003
        /*0012*/ 	.short	0x0018
        /*0014*/ 	.byte	0x00, 0xf0, 0x11, 0x00


	//----- nvinfo : EIATTR_KPARAM_INFO
	.align		4
.L_994:
        /*0018*/ 	.byte	0x04, 0x17
        /*001a*/ 	.short	(.L_996 - .L_995)
.L_995:
        /*001c*/ 	.word	0x00000000
        /*0020*/ 	.short	0x0002
        /*0022*/ 	.short	0x0010
        /*0024*/ 	.byte	0x00, 0xf5, 0x21, 0x00


	//----- nvinfo : EIATTR_KPARAM_INFO
	.align		4
.L_996:
        /*0028*/ 	.byte	0x04, 0x17
        /*002a*/ 	.short	(.L_998 - .L_997)
.L_997:
        /*002c*/ 	.word	0x00000000
        /*0030*/ 	.short	0x0001
        /*0032*/ 	.short	0x0008
        /*0034*/ 	.byte	0x00, 0xf5, 0x21, 0x00


	//----- nvinfo : EIATTR_KPARAM_INFO
	.align		4
.L_998:
        /*0038*/ 	.byte	0x04, 0x17
        /*003a*/ 	.short	(.L_1000 - .L_999)
.L_999:
        /*003c*/ 	.word	0x00000000
        /*0040*/ 	.short	0x0000
        /*0042*/ 	.short	0x0000
        /*0044*/ 	.byte	0x00, 0xf5, 0x21, 0x00


	//----- nvinfo : EIATTR_SPARSE_MMA_MASK
	.align		4
.L_1000:
        /*0048*/ 	.byte	0x03, 0x50
        /*004a*/ 	.short	0x0000


	//----- nvinfo : EIATTR_MAXREG_COUNT
	.align		4
        /*004c*/ 	.byte	0x03, 0x1b
        /*004e*/ 	.short	0x00ff


	//----- nvinfo : EIATTR_MERCURY_ISA_VERSION
	.align		4
        /*0050*/ 	.byte	0x03, 0x5f
        /*0052*/ 	.short	0x0101


	//----- nvinfo : EIATTR_VRC_CTA_INIT_COUNT
	.align		4
        /*0054*/ 	.byte	0x02, 0x4a
	.zero		1
	.zero		1


	//----- nvinfo : EIATTR_EXIT_INSTR_OFFSETS
	.align		4
        /*0058*/ 	.byte	0x04, 0x1c
        /*005a*/ 	.short	(.L_1002 - .L_1001)


	//   ....[0]....
.L_1001:
        /*005c*/ 	.word	0x000000c0


	//   ....[1]....
        /*0060*/ 	.word	0x00000120


	//   ....[2]....
        /*0064*/ 	.word	0x00000280


	//----- nvinfo : EIATTR_CRS_STACK_SIZE
	.align		4
.L_1002:
        /*0068*/ 	.byte	0x04, 0x1e
        /*006a*/ 	.short	(.L_1004 - .L_1003)
.L_1003:
        /*006c*/ 	.word	0x00000000


	//----- nvinfo : EIATTR_CBANK_PARAM_SIZE
	.align		4
.L_1004:
        /*0070*/ 	.byte	0x03, 0x19
        /*0072*/ 	.short	0x001c


	//----- nvinfo : EIATTR_PARAM_CBANK
	.align		4
        /*0074*/ 	.byte	0x04, 0x0a
        /*0076*/ 	.short	(.L_1006 - .L_1005)
	.align		4
.L_1005:
        /*0078*/ 	.word	index@(.nv.constant0._Z9divNewTabILi17EEvPfS0_Pii)
        /*007c*/ 	.short	0x0380
        /*007e*/ 	.short	0x001c


	//----- nvinfo : EIATTR_SW_WAR
	.align		4
.L_1006:
        /*0080*/ 	.byte	0x04, 0x36
        /*0082*/ 	.short	(.L_1008 - .L_1007)
.L_1007:
        /*0084*/ 	.word	0x00000008
.L_1008:


//--------------------- .nv.info._Z9divNewTabILi16EEvPfS0_Pii --------------------------
	.section	.nv.info._Z9divNewTabILi16EEvPfS0_Pii,"",@"SHT_CUDA_INFO"
	.sectionflags	@""
	.align	4


	//----- nvinfo : EIATTR_CUDA_API_VERSION
	.align		4
        /*0000*/ 	.byte	0x04, 0x37
        /*0002*/ 	.short	(.L_1010 - .L_1009)
.L_1009:
        /*0004*/ 	.word	0x00000082


	//----- nvinfo : EIATTR_KPARAM_INFO
	.align		4
.L_1010:
        /*0008*/ 	.byte	0x04, 0x17
        /*000a*/ 	.short	(.L_1012 - .L_1011)
.L_1011:
        /*000c*/ 	.word	0x00000000
        /*0010*/ 	.short	0x0003
        /*0012*/ 	.short	0x0018
        /*0014*/ 	.byte	0x00, 0xf0, 0x11, 0x00


	//----- nvinfo : EIATTR_KPARAM_INFO
	.align		4
.L_1012:
        /*0018*/ 	.byte	0x04, 0x17
        /*001a*/ 	.short	(.L_1014 - .L_1013)
.L_1013:
        /*001c*/ 	.word	0x00000000
        /*0020*/ 	.short	0x0002
        /*0022*/ 	.short	0x0010
        /*0024*/ 	.byte	0x00, 0xf5, 0x21, 0x00


	//----- nvinfo : EIATTR_KPARAM_INFO
	.align		4
.L_1014:
        /*0028*/ 	.byte	0x04, 0x17
        /*002a*/ 	.short	(.L_1016 - .L_1015)
.L_1015:
        /*002c*/ 	.word	0x00000000
        /*0030*/ 	.short	0x0001
        /*0032*/ 	.short	0x0008
        /*0034*/ 	.byte	0x00, 0xf5, 0x21, 0x00


	//----- nvinfo : EIATTR_KPARAM_INFO
	.align		4
.L_1016:
        /*0038*/ 	.byte	0x04, 0x17
        /*003a*/ 	.short	(.L_1018 - .L_1017)
.L_1017:
        /*003c*/ 	.word	0x00000000
        /*0040*/ 	.short	0x0000
        /*0042*/ 	.short	0x0000
        /*0044*/ 	.byte	0x00, 0xf5, 0x21, 0x00


	//----- nvinfo : EIATTR_SPARSE_MMA_MASK
	.align		4
.L_1018:
        /*0048*/ 	.byte	0x03, 0x50
        /*004a*/ 	.short	0x0000


	//----- nvinfo : EIATTR_MAXREG_COUNT
	.align		4
        /*004c*/ 	.byte	0x03, 0x1b
        /*004e*/ 	.short	0x00ff


	//----- nvinfo : EIATTR_MERCURY_ISA_VERSION
	.align		4
        /*0050*/ 	.byte	0x03, 0x5f
        /*0052*/ 	.short	0x0101


	//----- nvinfo : EIATTR_VRC_CTA_INIT_COUNT
	.align		4
        /*0054*/ 	.byte	0x02, 0x4a
	.zero		1
	.zero		1


	//----- nvinfo : EIATTR_EXIT_INSTR_OFFSETS
	.align		4
        /*0058*/ 	.byte	0x04, 0x1c
        /*005a*/ 	.short	(.L_1020 - .L_1019)


	//   ....[0]....
.L_1019:
        /*005c*/ 	.word	0x000000c0


	//   ....[1]....
        /*0060*/ 	.word	0x00000120


	//   ....[2]....
        /*0064*/ 	.word	0x00000280


	//----- nvinfo : EIATTR_CRS_STACK_SIZE
	.align		4
.L_1020:
        /*0068*/ 	.byte	0x04, 0x1e
        /*006a*/ 	.short	(.L_1022 - .L_1021)
.L_1021:
        /*006c*/ 	.word	0x00000000


	//----- nvinfo : EIATTR_CBANK_PARAM_SIZE
	.align		4
.L_1022:
        /*0070*/ 	.byte	0x03, 0x19
        /*0072*/ 	.short	0x001c


	//----- nvinfo : EIATTR_PARAM_CBANK
	.align		4
        /*0074*/ 	.byte	0x04, 0x0a
        /*0076*/ 	.short	(.L_1024 - .L_1023)
	.align		4
.L_1023:
        /*0078*/ 	.word	index@(.nv.constant0._Z9divNewTabILi16EEvPfS0_Pii)
        /*007c*/ 	.short	0x0380
        /*007e*/ 	.short	0x001c


	//----- nvinfo : EIATTR_SW_WAR
	.align		4
.L_1024:
        /*0080*/ 	.byte	0x04, 0x36
        /*0082*/ 	.short	(.L_1026 - .L_1025)
.L_1025:
        /*0084*/ 	.word	0x00000008
.L_1026:


//--------------------- .nv.info._Z9divNewTabILi15EEvPfS0_Pii --------------------------
	.section	.nv.info._Z9divNewTabILi15EEvPfS0_Pii,"",@"SHT_CUDA_INFO"
	.sectionflags	@""
	.align	4


	//----- nvinfo : EIATTR_CUDA_API_VERSION
	.align		4
        /*0000*/ 	.byte	0x04, 0x37
        /*0002*/ 	.short	(.L_1028 - .L_1027)
.L_1027:
        /*0004*/ 	.word	0x00000082


	//----- nvinfo : EIATTR_KPARAM_INFO
	.align		4
.L_1028:
        /*0008*/ 	.byte	0x04, 0x17
        /*000a*/ 	.short	(.L_1030 - .L_1029)
.L_1029:
        /*000c*/ 	.word	0x00000000
        /*0010*/ 	.short	0x0003
        /*0012*/ 	.short	0x0018
        /*0014*/ 	.byte	0x00, 0xf0, 0x11, 0x00


	//----- nvinfo : EIATTR_KPARAM_INFO
	.align		4
.L_1030:
        /*0018*/ 	.byte	0x04, 0x17
        /*001a*/ 	.short	(.L_1032 - .L_1031)
.L_1031:
        /*001c*/ 	.word	0x00000000
        /*0020*/ 	.short	0x0002
        /*0022*/ 	.short	0x0010
        /*0024*/ 	.byte	0x00, 0xf5, 0x21, 0x00


	//----- nvinfo : EIATTR_KPARAM_INFO
	.align		4
.L_1032:
        /*0028*/ 	.byte	0x04, 0x17
        /*002a*/ 	.short	(.L_1034 - .L_1033)
.L_1033:
        /*002c*/ 	.word	0x00000000
        /*0030*/ 	.short	0x0001
        /*0032*/ 	.short	0x0008
        /*0034*/ 	.byte	0x00, 0xf5, 0x21, 0x00


	//----- nvinfo : EIATTR_KPARAM_INFO
	.align		4
.L_1034:
        /*0038*/ 	.byte	0x04, 0x17
        /*003a*/ 	.short	(.L_1036 - .L_1035)
.L_1035:
        /*003c*/ 	.word	0x00000000
        /*0040*/ 	.short	0x0000
        /*0042*/ 	.short	0x0000
        /*0044*/ 	.byte	0x00, 0xf5, 0x21, 0x00


	//----- nvinfo : EIATTR_SPARSE_MMA_MASK
	.align		4
.L_1036:
        /*0048*/ 	.byte	0x03, 0x50
        /*004a*/ 	.short	0x0000


	//----- nvinfo : EIATTR_MAXREG_COUNT
	.align		4
        /*004c*/ 	.byte	0x03, 0x1b
        /*004e*/ 	.short	0x00ff


	//----- nvinfo : EIATTR_MERCURY_ISA_VERSION
	.align		4
        /*0050*/ 	.byte	0x03, 0x5f
        /*0052*/ 	.short	0x0101


	//----- nvinfo : EIATTR_VRC_CTA_INIT_COUNT
	.align		4
        /*0054*/ 	.byte	0x02, 0x4a
	.zero		1
	.zero		1


	//----- nvinfo : EIATTR_EXIT_INSTR_OFFSETS
	.align		4
        /*0058*/ 	.byte	0x04, 0x1c
        /*005a*/ 	.short	(.L_1038 - .L_1037)


	//   ....[0]....
.L_1037:
        /*005c*/ 	.word	0x000000c0


	//   ....[1]....
        /*0060*/ 	.word	0x00000120


	//   ....[2]....
        /*0064*/ 	.word	0x00000280


	//----- nvinfo : EIATTR_CRS_STACK_SIZE
	.align		4
.L_1038:
        /*0068*/ 	.byte	0x04, 0x1e
        /*006a*/ 	.short	(.L_1040 - .L_1039)
.L_1039:
        /*006c*/ 	.word	0x00000000


	//----- nvinfo : EIATTR_CBANK_PARAM_SIZE
	.align		4
.L_1040:
        /*0070*/ 	.byte	0x03, 0x19
        /*0072*/ 	.short	0x001c


	//----- nvinfo : EIATTR_PARAM_CBANK
	.align		4
        /*0074*/ 	.byte	0x04, 0x0a
        /*0076*/ 	.short	(.L_1042 - .L_1041)
	.align		4
.L_1041:
        /*0078*/ 	.word	index@(.nv.constant0._Z9divNewTabILi15EEvPfS0_Pii)
        /*007c*/ 	.short	0x0380
        /*007e*/ 	.short	0x001c


	//----- nvinfo : EIATTR_SW_WAR
	.align		4
.L_1042:
        /*0080*/ 	.byte	0x04, 0x36
        /*0082*/ 	.short	(.L_1044 - .L_1043)
.L_1043:
        /*0084*/ 	.word	0x00000008
.L_1044:


//--------------------- .nv.info._Z9divNewTabILi14EEvPfS0_Pii --------------------------
	.section	.nv.info._Z9divNewTabILi14EEvPfS0_Pii,"",@"SHT_CUDA_INFO"
	.sectionflags	@""
	.align	4


	//----- nvinfo : EIATTR_CUDA_API_VERSION
	.align		4
        /*0000*/ 	.byte	0x04, 0x37
        /*0002*/ 	.short	(.L_1046 - .L_1045)
.L_1045:
        /*0004*/ 	.word	0x00000082


	//----- nvinfo : EIATTR_KPARAM_INFO
	.align		4
.L_1046:
        /*0008*/ 	.byte	0x04, 0x17
        /*000a*/ 	.short	(.L_1048 - .L_1047)
.L_1047:
        /*000c*/ 	.word	0x00000000
        /*0010*/ 	.short	0x0003
        /*0012*/ 	.short	0x0018
        /*0014*/ 	.byte	0x00, 0xf0, 0x11, 0x00


	//----- nvinfo : EIATTR_KPARAM_INFO
	.align		4
.L_1048:
        /*0018*/ 	.byte	0x04, 0x17
        /*001a*/ 	.short	(.L_1050 - .L_1049)
.L_1049:
        /*001c*/ 	.word	0x00000000
        /*0020*/ 	.short	0x0002
        /*0022*/ 	.short	0x0010
        /*0024*/ 	.byte	0x00, 0xf5, 0x21, 0x00


	//----- nvinfo : EIATTR_KPARAM_INFO
	.align		4
.L_1050:
        /*0028*/ 	.byte	0x04, 0x17
        /*002a*/ 	.short	(.L_1052 - .L_1051)
.L_1051:
        /*002c*/ 	.word	0x00000000
        /*0030*/ 	.short	0x0001
        /*0032*/ 	.short	0x0008
        /*0034*/ 	.byte	0x00, 0xf5, 0x21, 0x00


	//----- nvinfo : EIATTR_KPARAM_INFO
	.align		4
.L_1052:
        /*0038*/ 	.byte	0x04, 0x17
        /*003a*/ 	.short	(.L_1054 - .L_1053)
.L_1053:
        /*003c*/ 	.word	0x00000000
        /*0040*/ 	.short	0x0000
        /*0042*/ 	.short	0x0000
        /*0044*/ 	.byte	0x00, 0xf5, 0x21, 0x00


	//----- nvinfo : EIATTR_SPARSE_MMA_MASK
	.align		4
.L_1054:
        /*0048*/ 	.byte	0x03, 0x50
        /*004a*/ 	.short	0x0000


	//----- nvinfo : EIATTR_MAXREG_COUNT
	.align		4
        /*004c*/ 	.byte	0x03, 0x1b
        /*004e*/ 	.short	0x00ff


	//----- nvinfo : EIATTR_MERCURY_ISA_VERSION
	.align		4
        /*0050*/ 	.byte	0x03, 0x5f
        /*0052*/ 	.short	0x0101


	//----- nvinfo : EIATTR_VRC_CTA_INIT_COUNT
	.align		4
        /*0054*/ 	.byte	0x02, 0x4a
	.zero		1
	.zero		1


	//----- nvinfo : EIATTR_EXIT_INSTR_OFFSETS
	.align		4
        /*0058*/ 	.byte	0x04, 0x1c
        /*005a*/ 	.short	(.L_1056 - .L_1055)


	//   ....[0]....
.L_1055:
        /*005c*/ 	.word	0x000000c0


	//   ....[1]....
        /*0060*/ 	.word	0x00000120


	//   ....[2]....
        /*0064*/ 	.word	0x00000280


	//----- nvinfo : EIATTR_CRS_STACK_SIZE
	.align		4
.L_1056:
        /*0068*/ 	.byte	0x04, 0x1e
        /*006a*/ 	.short	(.L_1058 - .L_1057)
.L_1057:
        /*006c*/ 	.word	0x00000000


	//----- nvinfo : EIATTR_CBANK_PARAM_SIZE
	.align		4
.L_1058:
        /*0070*/ 	.byte	0x03, 0x19
        /*0072*/ 	.short	0x001c


	//----- nvinfo : EIATTR_PARAM_CBANK
	.align		4
        /*0074*/ 	.byte	0x04, 0x0a
        /*0076*/ 	.short	(.L_1060 - .L_1059)
	.align		4
.L_1059:
        /*0078*/ 	.word	index@(.nv.constant0._Z9divNewTabILi14EEvPfS0_Pii)
        /*007c*/ 	.short	0x0380
        /*007e*/ 	.short	0x001c


	//----- nvinfo : EIATTR_SW_WAR
	.align		4
.L_1060:
        /*0080*/ 	.byte	0x04, 0x36
        /*0082*/ 	.short	(.L_1062 - .L_1061)
.L_1061:
        /*0084*/ 	.word	0x00000008
.L_1062:


//--------------------- .nv.info._Z9divNewTabILi13EEvPfS0_Pii --------------------------
	.section	.nv.info._Z9divNewTabILi13EEvPfS0_Pii,"",@"SHT_CUDA_INFO"
	.sectionflags	@""
	.align	4


	//----- nvinfo : EIATTR_CUDA_API_VERSION
	.align		4
        /*0000*/ 	.byte	0x04, 0x37
        /*0002*/ 	.short	(.L_1064 - .L_1063)
.L_1063:
        /*0004*/ 	.word	0x00000082


	//----- nvinfo : EIATTR_KPARAM_INFO
	.align		4
.L_1064:
        /*0008*/ 	.byte	0x04, 0x17
        /*000a*/ 	.short	(.L_1066 - .L_1065)
.L_1065:
        /*000c*/ 	.word	0x00000000
        /*0010*/ 	.short	0x0003
        /*0012*/ 	.short	0x0018
        /*0014*/ 	.byte	0x00, 0xf0, 0x11, 0x00


	//----- nvinfo : EIATTR_KPARAM_INFO
	.align		4
.L_1066:
        /*0018*/ 	.byte	0x04, 0x17
        /*001a*/ 	.short	(.L_1068 - .L_1067)
.L_1067:
        /*001c*/ 	.word	0x00000000
        /*0020*/ 	.short	0x0002
        /*0022*/ 	.short	0x0010
        /*0024*/ 	.byte	0x00, 0xf5, 0x21, 0x00


	//----- nvinfo : EIATTR_KPARAM_INFO
	.align		4
.L_1068:
        /*0028*/ 	.byte	0x04, 0x17
        /*002a*/ 	.short	(.L_1070 - .L_1069)
.L_1069:
        /*002c*/ 	.word	0x00000000
        /*0030*/ 	.short	0x0001
        /*0032*/ 	.short	0x0008
        /*0034*/ 	.byte	0x00, 0xf5, 0x21, 0x00


	//----- nvinfo : EIATTR_KPARAM_INFO
	.align		4
.L_1070:
        /*0038*/ 	.byte	0x04, 0x17
        /*003a*/ 	.short	(.L_1072 - .L_1071)
.L_1071:
        /*003c*/ 	.word	0x00000000
        /*0040*/ 	.short	0x0000
        /*0042*/ 	.short	0x0000
        /*0044*/ 	.byte	0x00, 0xf5, 0x21, 0x00


	//----- nvinfo : EIATTR_SPARSE_MMA_MASK
	.align		4
.L_1072:
        /*0048*/ 	.byte	0x03, 0x50
        /*004a*/ 	.short	0x0000


	//----- nvinfo : EIATTR_MAXREG_COUNT
	.align		4
        /*004c*/ 	.byte	0x03, 0x1b
        /*004e*/ 	.short	0x00ff


	//----- nvinfo : EIATTR_MERCURY_ISA_VERSION
	.align		4
        /*0050*/ 	.byte	0x03, 0x5f
        /*0052*/ 	.short	0x0101


	//----- nvinfo : EIATTR_VRC_CTA_INIT_COUNT
	.align		4
        /*0054*/ 	.byte	0x02, 0x4a
	.zero		1
	.zero		1


	//----- nvinfo : EIATTR_EXIT_INSTR_OFFSETS
	.align		4
        /*0058*/ 	.byte	0x04, 0x1c
        /*005a*/ 	.short	(.L_1074 - .L_1073)


	//   ....[0]....
.L_1073:
        /*005c*/ 	.word	0x000000c0


	//   ....[1]....
        /*0060*/ 	.word	0x00000120


	//   ....[2]....
        /*0064*/ 	.word	0x00000280


	//----- nvinfo : EIATTR_CRS_STACK_SIZE
	.align		4
.L_1074:
        /*0068*/ 	.byte	0x04, 0x1e
        /*006a*/ 	.short	(.L_1076 - .L_1075)
.L_1075:
        /*006c*/ 	.word	0x00000000


	//----- nvinfo : EIATTR_CBANK_PARAM_SIZE
	.align		4
.L_1076:
        /*0070*/ 	.byte	0x03, 0x19
        /*0072*/ 	.short	0x001c


	//----- nvinfo : EIATTR_PARAM_CBANK
	.align		4
        /*0074*/ 	.byte	0x04, 0x0a
        /*0076*/ 	.short	(.L_1078 - .L_1077)
	.align		4
.L_1077:
        /*0078*/ 	.word	index@(.nv.constant0._Z9divNewTabILi13EEvPfS0_Pii)
        /*007c*/ 	.short	0x0380
        /*007e*/ 	.short	0x001c


	//----- nvinfo : EIATTR_SW_WAR
	.align		4
.L_1078:
        /*0080*/ 	.byte	0x04, 0x36
        /*0082*/ 	.short	(.L_1080 - .L_1079)
.L_1079:
        /*0084*/ 	.word	0x00000008
.L_1080:


//--------------------- .nv.info._Z9divNewTabILi12EEvPfS0_Pii --------------------------
	.section	.nv.info._Z9divNewTabILi12EEvPfS0_Pii,"",@"SHT_CUDA_INFO"
	.sectionflags	@""
	.align	4


	//----- nvinfo : EIATTR_CUDA_API_VERSION
	.align		4
        /*0000*/ 	.byte	0x04, 0x37
        /*0002*/ 	.short	(.L_1082 - .L_1081)
.L_1081:
        /*0004*/ 	.word	0x00000082


	//----- nvinfo : EIATTR_KPARAM_INFO
	.align		4
.L_1082:
        /*0008*/ 	.byte	0x04, 0x17
        /*000a*/ 	.short	(.L_1084 - .L_1083)
.L_1083:
        /*000c*/ 	.word	0x00000000
        /*0010*/ 	.short	0x0003
        /*0012*/ 	.short	0x0018
        /*0014*/ 	.byte	0x00, 0xf0, 0x11, 0x00


	//----- nvinfo : EIATTR_KPARAM_INFO
	.align		4
.L_1084:
        /*0018*/ 	.byte	0x04, 0x17
        /*001a*/ 	.short	(.L_1086 - .L_1085)
.L_1085:
        /*001c*/ 	.word	0x00000000
        /*0020*/ 	.short	0x0002
        /*0022*/ 	.short	0x0010
        /*0024*/ 	.byte	0x00, 0xf5, 0x21, 0x00


	//----- nvinfo : EIATTR_KPARAM_INFO
	.align		4
.L_1086:
        /*0028*/ 	.byte	0x04, 0x17
        /*002a*/ 	.short	(.L_1088 - .L_1087)
.L_1087:
        /*002c*/ 	.word	0x00000000
        /*0030*/ 	.short	0x0001
        /*0032*/ 	.short	0x0008
        /*0034*/ 	.byte	0x00, 0xf5, 0x21, 0x00


	//----- nvinfo : EIATTR_KPARAM_INFO
	.align		4
.L_1088:
        /*0038*/ 	.byte	0x04, 0x17
        /*003a*/ 	.short	(.L_1090 - .L_1089)
.L_1089:
        /*003c*/ 	.word	0x00000000
        /*0040*/ 	.short	0x0000
        /*0042*/ 	.short	0x0000
        /*0044*/ 	.byte	0x00, 0xf5, 0x21, 0x00


	//----- nvinfo : EIATTR_SPARSE_MMA_MASK
	.align		4
.L_1090:
        /*0048*/ 	.byte	0x03, 0x50
        /*004a*/ 	.short	0x0000


	//----- nvinfo : EIATTR_MAXREG_COUNT
	.align		4
        /*004c*/ 	.byte	0x03, 0x1b
        /*004e*/ 	.short	0x00ff


	//----- nvinfo : EIATTR_MERCURY_ISA_VERSION
	.align		4
        /*0050*/ 	.byte	0x03, 0x5f
        /*0052*/ 	.short	0x0101


	//----- nvinfo : EIATTR_VRC_CTA_INIT_COUNT
	.align		4
        /*0054*/ 	.byte	0x02, 0x4a
	.zero		1
	.zero		1


	//----- nvinfo : EIATTR_EXIT_INSTR_OFFSETS
	.align		4
        /*0058*/ 	.byte	0x04, 0x1c
        /*005a*/ 	.short	(.L_1092 - .L_1091)


	//   ....[0]....
.L_1091:
        /*005c*/ 	.word	0x000000c0


	//   ....[1]....
        /*0060*/ 	.word	0x00000120


	//   ....[2]....
        /*0064*/ 	.word	0x00000280


	//----- nvinfo : EIATTR_CRS_STACK_SIZE
	.align		4
.L_1092:
        /*0068*/ 	.byte	0x04, 0x1e
        /*006a*/ 	.short	(.L_1094 - .L_1093)
.L_1093:
        /*006c*/ 	.word	0x00000000


	//----- nvinfo : EIATTR_CBANK_PARAM_SIZE
	.align		4
.L_1094:
        /*0070*/ 	.byte	0x03, 0x19
        /*0072*/ 	.short	0x001c


	//----- nvinfo : EIATTR_PARAM_CBANK
	.align		4
        /*0074*/ 	.byte	0x04, 0x0a
        /*0076*/ 	.short	(.L_1096 - .L_1095)
	.align		4
.L_1095:
        /*0078*/ 	.word	index@(.nv.constant0._Z9divNewTabILi12EEvPfS0_Pii)
        /*007c*/ 	.short	0x0380
        /*007e*/ 	.short	0x001c


	//----- nvinfo : EIATTR_SW_WAR
	.align		4
.L_1096:
        /*0080*/ 	.byte	0x04, 0x36
        /*0082*/ 	.short	(.L_1098 - .L_1097)
.L_1097:
        /*0084*/ 	.word	0x00000008
.L_1098:


//--------------------- .nv.info._Z9divNewTabILi11EEvPfS0_Pii --------------------------
	.section	.nv.info._Z9divNewTabILi11EEvPfS0_Pii,"",@"SHT_CUDA_INFO"
	.sectionflags	@""
	.align	4


	//----- nvinfo : EIATTR_CUDA_API_VERSION
	.align		4
        /*0000*/ 	.byte	0x04, 0x37
        /*0002*/ 	.short	(.L_1100 - .L_1099)
.L_1099:
        /*0004*/ 	.word	0x00000082


	//----- nvinfo : EIATTR_KPARAM_INFO
	.align		4
.L_1100:
        /*0008*/ 	.byte	0x04, 0x17
        /*000a*/ 	.short	(.L_1102 - .L_1101)
.L_1101:
        /*000c*/ 	.word	0x00000000
        /*0010*/ 	.short	0x0003
        /*0012*/ 	.short	0x0018
        /*0014*/ 	.byte	0x00, 0xf0, 0x11, 0x00


	//----- nvinfo : EIATTR_KPARAM_INFO
	.align		4
.L_1102:
        /*0018*/ 	.byte	0x04, 0x17
        /*001a*/ 	.short	(.L_1104 - .L_1103)
.L_1103:
        /*001c*/ 	.word	0x00000000
        /*0020*/ 	.short	0x0002
        /*0022*/ 	.short	0x0010
        /*0024*/ 	.byte	0x00, 0xf5, 0x21, 0x00


	//----- nvinfo : EIATTR_KPARAM_INFO
	.align		4
.L_1104:
        /*0028*/ 	.byte	0x04, 0x17
        /*002a*/ 	.short	(.L_1106 - .L_1105)
.L_1105:
        /*002c*/ 	.word	0x00000000
        /*0030*/ 	.short	0x0001
        /*0032*/ 	.short	0x0008
        /*0034*/ 	.byte	0x00, 0xf5, 0x21, 0x00


	//----- nvinfo : EIATTR_KPARAM_INFO
	.align		4
.L_1106:
        /*0038*/ 	.byte	0x04, 0x17
        /*003a*/ 	.short	(.L_1108 - .L_1107)
.L_1107:
        /*003c*/ 	.word	0x00000000
        /*0040*/ 	.short	0x0000
        /*0042*/ 	.short	0x0000
        /*0044*/ 	.byte	0x00, 0xf5, 0x21, 0x00


	//----- nvinfo : EIATTR_SPARSE_MMA_MASK
	.align		4
.L_1108:
        /*0048*/ 	.byte	0x03, 0x50
        /*004a*/ 	.short	0x0000


	//----- nvinfo : EIATTR_MAXREG_COUNT
	.align		4
        /*004c*/ 	.byte	0x03, 0x1b
        /*004e*/ 	.short	0x00ff


	//----- nvinfo : EIATTR_MERCURY_ISA_VERSION
	.align		4
        /*0050*/ 	.byte	0x03, 0x5f
        /*0052*/ 	.short	0x0101


	//----- nvinfo : EIATTR_VRC_CTA_INIT_COUNT
	.align		4
        /*0054*/ 	.byte	0x02, 0x4a
	.zero		1
	.zero		1


	//----- nvinfo : EIATTR_EXIT_INSTR_OFFSETS
	.align		4
        /*0058*/ 	.byte	0x04, 0x1c
        /*005a*/ 	.short	(.L_1110 - .L_1109)


	//   ....[0]....
.L_1109:
        /*005c*/ 	.word	0x000000c0


	//   ....[1]....
        /*0060*/ 	.word	0x00000120


	//   ....[2]....
        /*0064*/ 	.word	0x00000280


	//----- nvinfo : EIATTR_CRS_STACK_SIZE
	.align		4
.L_1110:
        /*0068*/ 	.byte	0x04, 0x1e
        /*006a*/ 	.short	(.L_1112 - .L_1111)
.L_1111:
        /*006c*/ 	.word	0x00000000


	//----- nvinfo : EIATTR_CBANK_PARAM_SIZE
	.align		4
.L_1112:
        /*0070*/ 	.byte	0x03, 0x19
        /*0072*/ 	.short	0x001c


	//----- nvinfo : EIATTR_PARAM_CBANK
	.align		4
        /*0074*/ 	.byte	0x04, 0x0a
        /*0076*/ 	.short	(.L_1114 - .L_1113)
	.align		4
.L_1113:
        /*0078*/ 	.word	index@(.nv.constant0._Z9divNewTabILi11EEvPfS0_Pii)
        /*007c*/ 	.short	0x0380
        /*007e*/ 	.short	0x001c


	//----- nvinfo : EIATTR_SW_WAR
	.align		4
.L_1114:
        /*0080*/ 	.byte	0x04, 0x36
        /*0082*/ 	.short	(.L_1116 - .L_1115)
.L_1115:
        /*0084*/ 	.word	0x00000008
.L_1116:


//--------------------- .nv.info._Z9divNewTabILi10EEvPfS0_Pii --------------------------
	.section	.nv.info._Z9divNewTabILi10EEvPfS0_Pii,"",@"SHT_CUDA_INFO"
	.sectionflags	@""
	.align	4


	//----- nvinfo : EIATTR_CUDA_API_VERSION
	.align		4
        /*0000*/ 	.byte	0x04, 0x37
        /*0002*/ 	.short	(.L_1118 - .L_1117)
.L_1117:
        /*0004*/ 	.word	0x00000082


	//----- nvinfo : EIATTR_KPARAM_INFO
	.align		4
.L_1118:
        /*0008*/ 	.byte	0x04, 0x17
        /*000a*/ 	.short	(.L_1120 - .L_1119)
.L_1119:
        /*000c*/ 	.word	0x00000000
        /*0010*/ 	.short	0x0003
        /*0012*/ 	.short	0x0018
        /*0014*/ 	.byte	0x00, 0xf0, 0x11, 0x00


	//----- nvinfo : EIATTR_KPARAM_INFO
	.align		4
.L_1120:
        /*0018*/ 	.byte	0x04, 0x17
        /*001a*/ 	.short	(.L_1122 - .L_1121)
.L_1121:
        /*001c*/ 	.word	0x00000000
        /*0020*/ 	.short	0x0002
        /*0022*/ 	.short	0x0010
        /*0024*/ 	.byte	0x00, 0xf5, 0x21, 0x00


	//----- nvinfo : EIATTR_KPARAM_INFO
	.align		4
.L_1122:
        /*0028*/ 	.byte	0x04, 0x17
        /*002a*/ 	.short	(.L_1124 - .L_1123)
.L_1123:
        /*002c*/ 	.word	0x00000000
        /*0030*/ 	.short	0x0001
        /*0032*/ 	.short	0x0008
        /*0034*/ 	.byte	0x00, 0xf5, 0x21, 0x00


	//----- nvinfo : EIATTR_KPARAM_INFO
	.align		4
.L_1124:
        /*0038*/ 	.byte	0x04, 0x17
        /*003a*/ 	.short	(.L_1126 - .L_1125)
.L_1125:
        /*003c*/ 	.word	0x00000000
        /*0040*/ 	.short	0x0000
        /*0042*/ 	.short	0x0000
        /*0044*/ 	.byte	0x00, 0xf5, 0x21, 0x00


	//----- nvinfo : EIATTR_SPARSE_MMA_MASK
	.align		4
.L_1126:
        /*0048*/ 	.byte	0x03, 0x50
        /*004a*/ 	.short	0x0000


	//----- nvinfo : EIATTR_MAXREG_COUNT
	.align		4
        /*004c*/ 	.byte	0x03, 0x1b
        /*004e*/ 	.short	0x00ff


	//----- nvinfo : EIATTR_MERCURY_ISA_VERSION
	.align		4
        /*0050*/ 	.byte	0x03, 0x5f
        /*0052*/ 	.short	0x0101


	//----- nvinfo : EIATTR_VRC_CTA_INIT_COUNT
	.align		4
        /*0054*/ 	.byte	0x02, 0x4a
	.zero		1
	.zero		1


	//----- nvinfo : EIATTR_EXIT_INSTR_OFFSETS
	.align		4
        /*0058*/ 	.byte	0x04, 0x1c
        /*005a*/ 	.short	(.L_1128 - .L_1127)


	//   ....[0]....
.L_1127:
        /*005c*/ 	.word	0x000000c0


	//   ....[1]....
        /*0060*/ 	.word	0x00000120


	//   ....[2]....
        /*0064*/ 	.word	0x00000280


	//----- nvinfo : EIATTR_CRS_STACK_SIZE
	.align		4
.L_1128:
        /*0068*/ 	.byte	0x04, 0x1e
        /*006a*/ 	.short	(.L_1130 - .L_1129)
.L_1129:
        /*006c*/ 	.word	0x00000000


	//----- nvinfo : EIATTR_CBANK_PARAM_SIZE
	.align		4
.L_1130:
        /*0070*/ 	.byte	0x03, 0x19
        /*0072*/ 	.short	0x001c


	//----- nvinfo : EIATTR_PARAM_CBANK
	.align		4
        /*0074*/ 	.byte	0x04, 0x0a
        /*0076*/ 	.short	(.L_1132 - .L_1131)
	.align		4
.L_1131:
        /*0078*/ 	.word	index@(.nv.constant0._Z9divNewTabILi10EEvPfS0_Pii)
        /*007c*/ 	.short	0x0380
        /*007e*/ 	.short	0x001c


	//----- nvinfo : EIATTR_SW_WAR
	.align		4
.L_1132:
        /*0080*/ 	.byte	0x04, 0x36
        /*0082*/ 	.short	(.L_1134 - .L_1133)
.L_1133:
        /*0084*/ 	.word	0x00000008
.L_1134:


//--------------------- .nv.info._Z9divNewTabILi9EEvPfS0_Pii --------------------------
	.section	.nv.info._Z9divNewTabILi9EEvPfS0_Pii,"",@"SHT_CUDA_INFO"
	.sectionflags	@""
	.align	4


	//----- nvinfo : EIATTR_CUDA_API_VERSION
	.align		4
        /*0000*/ 	.byte	0x04, 0x37
        /*0002*/ 	.short	(.L_1136 - .L_1135)
.L_1135:
        /*0004*/ 	.word	0x00000082


	//----- nvinfo : EIATTR_KPARAM_INFO
	.align		4
.L_1136:
        /*0008*/ 	.byte	0x04, 0x17
        /*000a*/ 	.short	(.L_1138 - .L_1137)
.L_1137:
        /*000c*/ 	.word	0x00000000
        /*0010*/ 	.short	0x0003
        /*0012*/ 	.short	0x0018
        /*0014*/ 	.byte	0x00, 0xf0, 0x11, 0x00


	//----- nvinfo : EIATTR_KPARAM_INFO
	.align		4
.L_1138:
        /*0018*/ 	.byte	0x04, 0x17
        /*001a*/ 	.short	(.L_1140 - .L_1139)
.L_1139:
        /*001c*/ 	.word	0x00000000
        /*0020*/ 	.short	0x0002
        /*0022*/ 	.short	0x0010
        /*0024*/ 	.byte	0x00, 0xf5, 0x21, 0x00


	//----- nvinfo : EIATTR_KPARAM_INFO
	.align		4
.L_1140:
        /*0028*/ 	.byte	0x04, 0x17
        /*002a*/ 	.short	(.L_1142 - .L_1141)
.L_1141:
        /*002c*/ 	.word	0x00000000
        /*0030*/ 	.short	0x0001
        /*0032*/ 	.short	0x0008
        /*0034*/ 	.byte	0x00, 0xf5, 0x21, 0x00


	//----- nvinfo : EIATTR_KPARAM_INFO
	.align		4
.L_1142:
        /*0038*/ 	.byte	0x04, 0x17
        /*003a*/ 	.short	(.L_1144 - .L_1143)
.L_1143:
        /*003c*/ 	.word	0x00000000
        /*0040*/ 	.short	0x0000
        /*0042*/ 	.short	0x0000
        /*0044*/ 	.byte	0x00, 0xf5, 0x21, 0x00


	//----- nvinfo : EIATTR_SPARSE_MMA_MASK
	.align		4
.L_1144:
        /*0048*/ 	.byte	0x03, 0x50
        /*004a*/ 	.short	0x0000


	//----- nvinfo : EIATTR_MAXREG_COUNT
	.align		4
        /*004c*/ 	.byte	0x03, 0x1b
        /*004e*/ 	.short	0x00ff


	//----- nvinfo : EIATTR_MERCURY_ISA_VERSION
	.align		4
        /*0050*/ 	.byte	0x03, 0x5f
        /*0052*/ 	.short	0x0101


	//----- nvinfo : EIATTR_VRC_CTA_INIT_COUNT
	.align		4
        /*0054*/ 	.byte	0x02, 0x4a
	.zero		1
	.zero		1


	//----- nvinfo : EIATTR_EXIT_INSTR_OFFSETS
	.align		4
        /*0058*/ 	.byte	0x04, 0x1c
        /*005a*/ 	.short	(.L_1146 - .L_1145)


	//   ....[0]....
.L_1145:
        /*005c*/ 	.word	0x000000c0


	//   ....[1]....
        /*0060*/ 	.word	0x00000120


	//   ....[2]....
        /*0064*/ 	.word	0x00000280


	//----- nvinfo : EIATTR_CRS_STACK_SIZE
	.align		4
.L_1146:
        /*0068*/ 	.byte	0x04, 0x1e
        /*006a*/ 	.short	(.L_1148 - .L_1147)
.L_1147:
        /*006c*/ 	.word	0x00000000


	//----- nvinfo : EIATTR_CBANK_PARAM_SIZE
	.align		4
.L_1148:
        /*0070*/ 	.byte	0x03, 0x19
        /*0072*/ 	.short	0x001c


	//----- nvinfo : EIATTR_PARAM_CBANK
	.align		4
        /*0074*/ 	.byte	0x04, 0x0a
        /*0076*/ 	.short	(.L_1150 - .L_1149)
	.align		4
.L_1149:
        /*0078*/ 	.word	index@(.nv.constant0._Z9divNewTabILi9EEvPfS0_Pii)
        /*007c*/ 	.short	0x0380
        /*007e*/ 	.short	0x001c


	//----- nvinfo : EIATTR_SW_WAR
	.align		4
.L_1150:
        /*0080*/ 	.byte	0x04, 0x36
        /*0082*/ 	.short	(.L_1152 - .L_1151)
.L_1151:
        /*0084*/ 	.word	0x00000008
.L_1152:


//--------------------- .nv.info._Z9divNewTabILi8EEvPfS0_Pii --------------------------
	.section	.nv.info._Z9divNewTabILi8EEvPfS0_Pii,"",@"SHT_CUDA_INFO"
	.sectionflags	@""
	.align	4


	//----- nvinfo : EIATTR_CUDA_API_VERSION
	.align		4
        /*0000*/ 	.byte	0x04, 0x37
        /*0002*/ 	.short	(.L_1154 - .L_1153)
.L_1153:
        /*0004*/ 	.word	0x00000082


	//----- nvinfo : EIATTR_KPARAM_INFO
	.align		4
.L_1154:
        /*0008*/ 	.byte	0x04, 0x17
        /*000a*/ 	.short	(.L_1156 - .L_1155)
.L_1155:
        /*000c*/ 	.word	0x00000000
        /*0010*/ 	.short	0x0003
        /*0012*/ 	.short	0x0018
        /*0014*/ 	.byte	0x00, 0xf0, 0x11, 0x00


	//----- nvinfo : EIATTR_KPARAM_INFO
	.align		4
.L_1156:
        /*0018*/ 	.byte	0x04, 0x17
        /*001a*/ 	.short	(.L_1158 - .L_1157)
.L_1157:
        /*001c*/ 	.word	0x00000000
        /*0020*/ 	.short	0x0002
        /*0022*/ 	.short	0x0010
        /*0024*/ 	.byte	0x00, 0xf5, 0x21, 0x00


	//----- nvinfo : EIATTR_KPARAM_INFO
	.align		4
.L_1158:
        /*0028*/ 	.byte	0x04, 0x17
        /*002a*/ 	.short	(.L_1160 - .L_1159)
.L_1159:
        /*002c*/ 	.word	0x00000000
        /*0030*/ 	.short	0x0001
        /*0032*/ 	.short	0x0008
        /*0034*/ 	.byte	0x00, 0xf5, 0x21, 0x00


	//----- nvinfo : EIATTR_KPARAM_INFO
	.align		4
.L_1160:
        /*0038*/ 	.byte	0x04, 0x17
        /*003a*/ 	.short	(.L_1162 - .L_1161)
.L_1161:
        /*003c*/ 	.word	0x00000000
        /*0040*/ 	.short	0x0000
        /*0042*/ 	.short	0x0000
        /*0044*/ 	.byte	0x00, 0xf5, 0x21, 0x00


	//----- nvinfo : EIATTR_SPARSE_MMA_MASK
	.align		4
.L_1162:
        /*0048*/ 	.byte	0x03, 0x50
        /*004a*/ 	.short	0x0000


	//----- nvinfo : EIATTR_MAXREG_COUNT
	.align		4
        /*004c*/ 	.byte	0x03, 0x1b
        /*004e*/ 	.short	0x00ff


	//----- nvinfo : EIATTR_MERCURY_ISA_VERSION
	.align		4
        /*0050*/ 	.byte	0x03, 0x5f
        /*0052*/ 	.short	0x0101


	//----- nvinfo : EIATTR_VRC_CTA_INIT_COUNT
	.align		4
        /*0054*/ 	.byte	0x02, 0x4a
	.zero		1
	.zero		1


	//----- nvinfo : EIATTR_EXIT_INSTR_OFFSETS
	.align		4
        /*0058*/ 	.byte	0x04, 0x1c
        /*005a*/ 	.short	(.L_1164 - .L_1163)


	//   ....[0]....
.L_1163:
        /*005c*/ 	.word	0x000000c0


	//   ....[1]....
        /*0060*/ 	.word	0x00000120


	//   ....[2]....
        /*0064*/ 	.word	0x00000280


	//----- nvinfo : EIATTR_CRS_STACK_SIZE
	.align		4
.L_1164:
        /*0068*/ 	.byte	0x04, 0x1e
        /*006a*/ 	.short	(.L_1166 - .L_1165)
.L_1165:
        /*006c*/ 	.word	0x00000000


	//----- nvinfo : EIATTR_CBANK_PARAM_SIZE
	.align		4
.L_1166:
        /*0070*/ 	.byte	0x03, 0x19
        /*0072*/ 	.short	0x001c


	//----- nvinfo : EIATTR_PARAM_CBANK
	.align		4
        /*0074*/ 	.byte	0x04, 0x0a
        /*0076*/ 	.short	(.L_1168 - .L_1167)
	.align		4
.L_1167:
        /*0078*/ 	.word	index@(.nv.constant0._Z9divNewTabILi8EEvPfS0_Pii)
        /*007c*/ 	.short	0x0380
        /*007e*/ 	.short	0x001c


	//----- nvinfo : EIATTR_SW_WAR
	.align		4
.L_1168:
        /*0080*/ 	.byte	0x04, 0x36
        /*0082*/ 	.short	(.L_1170 - .L_1169)
.L_1169:
        /*0084*/ 	.word	0x00000008
.L_1170:


//--------------------- .nv.info._Z9divNewTabILi7EEvPfS0_Pii --------------------------
	.section	.nv.info._Z9divNewTabILi7EEvPfS0_Pii,"",@"SHT_CUDA_INFO"
	.sectionflags	@""
	.align	4


	//----- nvinfo : EIATTR_CUDA_API_VERSION
	.align		4
        /*0000*/ 	.byte	0x04, 0x37
        /*0002*/ 	.short	(.L_1172 - .L_1171)
.L_1171:
        /*0004*/ 	.word	0x00000082


	//----- nvinfo : EIATTR_KPARAM_INFO
	.align		4
.L_1172:
        /*0008*/ 	.byte	0x04, 0x17
        /*000a*/ 	.short	(.L_1174 - .L_1173)
.L_1173:
        /*000c*/ 	.word	0x00000000
        /*0010*/ 	.short	0x0003
        /*0012*/ 	.short	0x0018
        /*0014*/ 	.byte	0x00, 0xf0, 0x11, 0x00


	//----- nvinfo : EIATTR_KPARAM_INFO
	.align		4
.L_1174:
        /*0018*/ 	.byte	0x04, 0x17
        /*001a*/ 	.short	(.L_1176 - .L_1175)
.L_1175:
        /*001c*/ 	.word	0x00000000
        /*0020*/ 	.short	0x0002
        /*0022*/ 	.short	0x0010
        /*0024*/ 	.byte	0x00, 0xf5, 0x21, 0x00


	//----- nvinfo : EIATTR_KPARAM_INFO
	.align		4
.L_1176:
        /*0028*/ 	.byte	0x04, 0x17
        /*002a*/ 	.short	(.L_1178 - .L_1177)
.L_1177:
        /*002c*/ 	.word	0x00000000
        /*0030*/ 	.short	0x0001
        /*0032*/ 	.short	0x0008
        /*0034*/ 	.byte	0x00, 0xf5, 0x21, 0x00


	//----- nvinfo : EIATTR_KPARAM_INFO
	.align		4
.L_1178:
        /*0038*/ 	.byte	0x04, 0x17
        /*003a*/ 	.short	(.L_1180 - .L_1179)
.L_1179:
        /*003c*/ 	.word	0x00000000
        /*0040*/ 	.short	0x0000
        /*0042*/ 	.short	0x0000
        /*0044*/ 	.byte	0x00, 0xf5, 0x21, 0x00


	//----- nvinfo : EIATTR_SPARSE_MMA_MASK
	.align		4
.L_1180:
        /*0048*/ 	.byte	0x03, 0x50
        /*004a*/ 	.short	0x0000


	//----- nvinfo : EIATTR_MAXREG_COUNT
	.align		4
        /*004c*/ 	.byte	0x03, 0x1b
        /*004e*/ 	.short	0x00ff


	//----- nvinfo : EIATTR_MERCURY_ISA_VERSION
	.align		4
        /*0050*/ 	.byte	0x03, 0x5f
        /*0052*/ 	.short	0x0101


	//----- nvinfo : EIATTR_VRC_CTA_INIT_COUNT
	.align		4
        /*0054*/ 	.byte	0x02, 0x4a
	.zero		1
	.zero		1


	//----- nvinfo : EIATTR_EXIT_INSTR_OFFSETS
	.align		4
        /*0058*/ 	.byte	0x04, 0x1c
        /*005a*/ 	.short	(.L_1182 - .L_1181)


	//   ....[0]....
.L_1181:
        /*005c*/ 	.word	0x000000c0


	//   ....[1]....
        /*0060*/ 	.word	0x00000120


	//   ....[2]....
        /*0064*/ 	.word	0x00000280


	//----- nvinfo : EIATTR_CRS_STACK_SIZE
	.align		4
.L_1182:
        /*0068*/ 	.byte	0x04, 0x1e
        /*006a*/ 	.short	(.L_1184 - .L_1183)
.L_1183:
        /*006c*/ 	.word	0x00000000


	//----- nvinfo : EIATTR_CBANK_PARAM_SIZE
	.align		4
.L_1184:
        /*0070*/ 	.byte	0x03, 0x19
        /*0072*/ 	.short	0x001c


	//----- nvinfo : EIATTR_PARAM_CBANK
	.align		4
        /*0074*/ 	.byte	0x04, 0x0a
        /*0076*/ 	.short	(.L_1186 - .L_1185)
	.align		4
.L_1185:
        /*0078*/ 	.word	index@(.nv.constant0._Z9divNewTabILi7EEvPfS0_Pii)
        /*007c*/ 	.short	0x0380
        /*007e*/ 	.short	0x001c


	//----- nvinfo : EIATTR_SW_WAR
	.align		4
.L_1186:
        /*0080*/ 	.byte	0x04, 0x36
        /*0082*/ 	.short	(.L_1188 - .L_1187)
.L_1187:
        /*0084*/ 	.word	0x00000008
.L_1188:


//--------------------- .nv.info._Z9divNewTabILi6EEvPfS0_Pii --------------------------
	.section	.nv.info._Z9divNewTabILi6EEvPfS0_Pii,"",@"SHT_CUDA_INFO"
	.sectionflags	@""
	.align	4


	//----- nvinfo : EIATTR_CUDA_API_VERSION
	.align		4
        /*0000*/ 	.byte	0x04, 0x37
        /*0002*/ 	.short	(.L_1190 - .L_1189)
.L_1189:
        /*0004*/ 	.word	0x00000082


	//----- nvinfo : EIATTR_KPARAM_INFO
	.align		4
.L_1190:
        /*0008*/ 	.byte	0x04, 0x17
        /*000a*/ 	.short	(.L_1192 - .L_1191)
.L_1191:
        /*000c*/ 	.word	0x00000000
        /*0010*/ 	.short	0x0003
        /*0012*/ 	.short	0x0018
        /*0014*/ 	.byte	0x00, 0xf0, 0x11, 0x00


	//----- nvinfo : EIATTR_KPARAM_INFO
	.align		4
.L_1192:
        /*0018*/ 	.byte	0x04, 0x17
        /*001a*/ 	.short	(.L_1194 - .L_1193)
.L_1193:
        /*001c*/ 	.word	0x00000000
        /*0020*/ 	.short	0x0002
        /*0022*/ 	.short	0x0010
        /*0024*/ 	.byte	0x00, 0xf5, 0x21, 0x00


	//----- nvinfo : EIATTR_KPARAM_INFO
	.align		4
.L_1194:
        /*0028*/ 	.byte	0x04, 0x17
        /*002a*/ 	.short	(.L_1196 - .L_1195)
.L_1195:
        /*002c*/ 	.word	0x00000000
        /*0030*/ 	.short	0x0001
        /*0032*/ 	.short	0x0008
        /*0034*/ 	.byte	0x00, 0xf5, 0x21, 0x00


	//----- nvinfo : EIATTR_KPARAM_INFO
	.align		4
.L_1196:
        /*0038*/ 	.byte	0x04, 0x17
        /*003a*/ 	.short	(.L_1198 - .L_1197)
.L_1197:
        /*003c*/ 	.word	0x00000000
        /*0040*/ 	.short	0x0000
        /*0042*/ 	.short	0x0000
        /*0044*/ 	.byte	0x00, 0xf5, 0x21, 0x00


	//----- nvinfo : EIATTR_SPARSE_MMA_MASK
	.align		4
.L_1198:
        /*0048*/ 	.byte	0x03, 0x50
        /*004a*/ 	.short	0x0000


	//----- nvinfo : EIATTR_MAXREG_COUNT
	.align		4
        /*004c*/ 	.byte	0x03, 0x1b
        /*004e*/ 	.short	0x00ff


	//----- nvinfo : EIATTR_MERCURY_ISA_VERSION
	.align		4
        /*0050*/ 	.byte	0x03, 0x5f
        /*0052*/ 	.short	0x0101


	//----- nvinfo : EIATTR_VRC_CTA_INIT_COUNT
	.align		4
        /*0054*/ 	.byte	0x02, 0x4a
	.zero		1
	.zero		1


	//----- nvinfo : EIATTR_EXIT_INSTR_OFFSETS
	.align		4
        /*0058*/ 	.byte	0x04, 0x1c
        /*005a*/ 	.short	(.L_1200 - .L_1199)


	//   ....[0]....
.L_1199:
        /*005c*/ 	.word	0x000000c0


	//   ....[1]....
        /*0060*/ 	.word	0x00000120


	//   ....[2]....
        /*0064*/ 	.word	0x00000280


	//----- nvinfo : EIATTR_CRS_STACK_SIZE
	.align		4
.L_1200:
        /*0068*/ 	.byte	0x04, 0x1e
        /*006a*/ 	.short	(.L_1202 - .L_1201)
.L_1201:
        /*006c*/ 	.word	0x00000000


	//----- nvinfo : EIATTR_CBANK_PARAM_SIZE
	.align		4
.L_1202:
        /*0070*/ 	.byte	0x03, 0x19
        /*0072*/ 	.short	0x001c


	//----- nvinfo : EIATTR_PARAM_CBANK
	.align		4
        /*0074*/ 	.byte	0x04, 0x0a
        /*0076*/ 	.short	(.L_1204 - .L_1203)
	.align		4
.L_1203:
        /*0078*/ 	.word	index@(.nv.constant0._Z9divNewTabILi6EEvPfS0_Pii)
        /*007c*/ 	.short	0x0380
        /*007e*/ 	.short	0x001c


	//----- nvinfo : EIATTR_SW_WAR
	.align		4
.L_1204:
        /*0080*/ 	.byte	0x04, 0x36
        /*0082*/ 	.short	(.L_1206 - .L_1205)
.L_1205:
        /*0084*/ 	.word	0x00000008
.L_1206:


//--------------------- .nv.info._Z9divNewTabILi5EEvPfS0_Pii --------------------------
	.section	.nv.info._Z9divNewTabILi5EEvPfS0_Pii,"",@"SHT_CUDA_INFO"
	.sectionflags	@""
	.align	4


	//----- nvinfo : EIATTR_CUDA_API_VERSION
	.align		4
        /*0000*/ 	.byte	0x04, 0x37
        /*0002*/ 	.short	(.L_1208 - .L_1207)
.L_1207:
        /*0004*/ 	.word	0x00000082


	//----- nvinfo : EIATTR_KPARAM_INFO
	.align		4
.L_1208:
        /*0008*/ 	.byte	0x04, 0x17
        /*000a*/ 	.short	(.L_1210 - .L_1209)
.L_1209:
        /*000c*/ 	.word	0x00000000
        /*0010*/ 	.short	0x0003
        /*0012*/ 	.short	0x0018
        /*0014*/ 	.byte	0x00, 0xf0, 0x11, 0x00


	//----- nvinfo : EIATTR_KPARAM_INFO
	.align		4
.L_1210:
        /*0018*/ 	.byte	0x04, 0x17
        /*001a*/ 	.short	(.L_1212 - .L_1211)
.L_1211:
        /*001c*/ 	.word	0x00000000
        /*0020*/ 	.short	0x0002
        /*0022*/ 	.short	0x0010
        /*0024*/ 	.byte	0x00, 0xf5, 0x21, 0x00


	//----- nvinfo : EIATTR_KPARAM_INFO
	.align		4
.L_1212:
        /*0028*/ 	.byte	0x04, 0x17
        /*002a*/ 	.short	(.L_1214 - .L_1213)
.L_1213:
        /*002c*/ 	.word	0x00000000
        /*0030*/ 	.short	0x0001
        /*0032*/ 	.short	0x0008
        /*0034*/ 	.byte	0x00, 0xf5, 0x21, 0x00


	//----- nvinfo : EIATTR_KPARAM_INFO
	.align		4
.L_1214:
        /*0038*/ 	.byte	0x04, 0x17
        /*003a*/ 	.short	(.L_1216 - .L_1215)
.L_1215:
        /*003c*/ 	.word	0x00000000
        /*0040*/ 	.short	0x0000
        /*0042*/ 	.short	0x0000
        /*0044*/ 	.byte	0x00, 0xf5, 0x21, 0x00


	//----- nvinfo : EIATTR_SPARSE_MMA_MASK
	.align		4
.L_1216:
        /*0048*/ 	.byte	0x03, 0x50
        /*004a*/ 	.short	0x0000


	//----- nvinfo : EIATTR_MAXREG_COUNT
	.align		4
        /*004c*/ 	.byte	0x03, 0x1b
        /*004e*/ 	.short	0x00ff


	//----- nvinfo : EIATTR_MERCURY_ISA_VERSION
	.align		4
        /*0050*/ 	.byte	0x03, 0x5f
        /*0052*/ 	.short	0x0101


	//----- nvinfo : EIATTR_VRC_CTA_INIT_COUNT
	.align		4
        /*0054*/ 	.byte	0x02, 0x4a
	.zero		1
	.zero		1


	//----- nvinfo : EIATTR_EXIT_INSTR_OFFSETS
	.align		4
        /*0058*/ 	.byte	0x04, 0x1c
        /*005a*/ 	.short	(.L_1218 - .L_1217)


	//   ....[0]....
.L_1217:
        /*005c*/ 	.word	0x000000c0


	//   ....[1]....
        /*0060*/ 	.word	0x00000120


	//   ....[2]....
        /*0064*/ 	.word	0x00000280


	//----- nvinfo : EIATTR_CRS_STACK_SIZE
	.align		4
.L_1218:
        /*0068*/ 	.byte	0x04, 0x1e
        /*006a*/ 	.short	(.L_1220 - .L_1219)
.L_1219:
        /*006c*/ 	.word	0x00000000


	//----- nvinfo : EIATTR_CBANK_PARAM_SIZE
	.align		4
.L_1220:
        /*0070*/ 	.byte	0x03, 0x19
        /*0072*/ 	.short	0x001c


	//----- nvinfo : EIATTR_PARAM_CBANK
	.align		4
        /*0074*/ 	.byte	0x04, 0x0a
        /*0076*/ 	.short	(.L_1222 - .L_1221)
	.align		4
.L_1221:
        /*0078*/ 	.word	index@(.nv.constant0._Z9divNewTabILi5EEvPfS0_Pii)
        /*007c*/ 	.short	0x0380
        /*007e*/ 	.short	0x001c


	//----- nvinfo : EIATTR_SW_WAR
	.align		4
.L_1222:
        /*0080*/ 	.byte	0x04, 0x36
        /*0082*/ 	.short	(.L_1224 - .L_1223)
.L_1223:
        /*0084*/ 	.word	0x00000008
.L_1224:


//--------------------- .nv.info._Z9divNewTabILi4EEvPfS0_Pii --------------------------
	.section	.nv.info._Z9divNewTabILi4EEvPfS0_Pii,"",@"SHT_CUDA_INFO"
	.sectionflags	@""
	.align	4


	//----- nvinfo : EIATTR_CUDA_API_VERSION
	.align		4
        /*0000*/ 	.byte	0x04, 0x37
        /*0002*/ 	.short	(.L_1226 - .L_1225)
.L_1225:
        /*0004*/ 	.word	0x00000082


	//----- nvinfo : EIATTR_KPARAM_INFO
	.align		4
.L_1226:
        /*0008*/ 	.byte	0x04, 0x17
        /*000a*/ 	.short	(.L_1228 - .L_1227)
.L_1227:
        /*000c*/ 	.word	0x00000000
        /*0010*/ 	.short	0x0003
        /*0012*/ 	.short	0x0018
        /*0014*/ 	.byte	0x00, 0xf0, 0x11, 0x00


	//----- nvinfo : EIATTR_KPARAM_INFO
	.align		4
.L_1228:
        /*0018*/ 	.byte	0x04, 0x17
        /*001a*/ 	.short	(.L_1230 - .L_1229)
.L_1229:
        /*001c*/ 	.word	0x00000000
        /*0020*/ 	.short	0x0002
        /*0022*/ 	.short	0x0010
        /*0024*/ 	.byte	0x00, 0xf5, 0x21, 0x00


	//----- nvinfo : EIATTR_KPARAM_INFO
	.align		4
.L_1230:
        /*0028*/ 	.byte	0x04, 0x17
        /*002a*/ 	.short	(.L_1232 - .L_1231)
.L_1231:
        /*002c*/ 	.word	0x00000000
        /*0030*/ 	.short	0x0001
        /*0032*/ 	.short	0x0008
        /*0034*/ 	.byte	0x00, 0xf5, 0x21, 0x00


	//----- nvinfo : EIATTR_KPARAM_INFO
	.align		4
.L_1232:
        /*0038*/ 	.byte	0x04, 0x17
        /*003a*/ 	.short	(.L_1234 - .L_1233)
.L_1233:
        /*003c*/ 	.word	0x00000000
        /*0040*/ 	.short	0x0000
        /*0042*/ 	.short	0x0000
        /*0044*/ 	.byte	0x00, 0xf5, 0x21, 0x00


	//----- nvinfo : EIATTR_SPARSE_MMA_MASK
	.align		4
.L_1234:
        /*0048*/ 	.byte	0x03, 0x50
        /*004a*/ 	.short	0x0000


	//----- nvinfo : EIATTR_MAXREG_COUNT
	.align		4
        /*004c*/ 	.byte	0x03, 0x1b
        /*004e*/ 	.short	0x00ff


	//----- nvinfo : EIATTR_MERCURY_ISA_VERSION
	.align		4
        /*0050*/ 	.byte	0x03, 0x5f
        /*0052*/ 	.short	0x0101


	//----- nvinfo : EIATTR_VRC_CTA_INIT_COUNT
	.align		4
        /*0054*/ 	.byte	0x02, 0x4a
	.zero		1
	.zero		1


	//----- nvinfo : EIATTR_EXIT_INSTR_OFFSETS
	.align		4
        /*0058*/ 	.byte	0x04, 0x1c
        /*005a*/ 	.short	(.L_1236 - .L_1235)


	//   ....[0]....
.L_1235:
        /*005c*/ 	.word	0x000000c0


	//   ....[1]....
        /*0060*/ 	.word	0x00000120


	//   ....[2]....
        /*0064*/ 	.word	0x00000280


	//----- nvinfo : EIATTR_CRS_STACK_SIZE
	.align		4
.L_1236:
        /*0068*/ 	.byte	0x04, 0x1e
        /*006a*/ 	.short	(.L_1238 - .L_1237)
.L_1237:
        /*006c*/ 	.word	0x00000000


	//----- nvinfo : EIATTR_CBANK_PARAM_SIZE
	.align		4
.L_1238:
        /*0070*/ 	.byte	0x03, 0x19
        /*0072*/ 	.short	0x001c


	//----- nvinfo : EIATTR_PARAM_CBANK
	.align		4
        /*0074*/ 	.byte	0x04, 0x0a
        /*0076*/ 	.short	(.L_1240 - .L_1239)
	.align		4
.L_1239:
        /*0078*/ 	.word	index@(.nv.constant0._Z9divNewTabILi4EEvPfS0_Pii)
        /*007c*/ 	.short	0x0380
        /*007e*/ 	.short	0x001c


	//----- nvinfo : EIATTR_SW_WAR
	.align		4
.L_1240:
        /*0080*/ 	.byte	0x04, 0x36
        /*0082*/ 	.short	(.L_1242 - .L_1241)
.L_1241:
        /*0084*/ 	.word	0x00000008
.L_1242:


//--------------------- .nv.info._Z9divNewTabILi3EEvPfS0_Pii --------------------------
	.section	.nv.info._Z9divNewTabILi3EEvPfS0_Pii,"",@"SHT_CUDA_INFO"
	.sectionflags	@""
	.align	4


	//----- nvinfo : EIATTR_CUDA_API_VERSION
	.align		4
        /*0000*/ 	.byte	0x04, 0x37
        /*0002*/ 	.short	(.L_1244 - .L_1243)
.L_1243:
        /*0004*/ 	.word	0x00000082


	//----- nvinfo : EIATTR_KPARAM_INFO
	.align		4
.L_1244:
        /*0008*/ 	.byte	0x04, 0x17
        /*000a*/ 	.short	(.L_1246 - .L_1245)
.L_1245:
        /*000c*/ 	.word	0x00000000
        /*0010*/ 	.short	0x0003
        /*0012*/ 	.short	0x0018
        /*0014*/ 	.byte	0x00, 0xf0, 0x11, 0x00


	//----- nvinfo : EIATTR_KPARAM_INFO
	.align		4
.L_1246:
        /*0018*/ 	.byte	0x04, 0x17
        /*001a*/ 	.short	(.L_1248 - .L_1247)
.L_1247:
        /*001c*/ 	.word	0x00000000
        /*0020*/ 	.short	0x0002
        /*0022*/ 	.short	0x0010
        /*0024*/ 	.byte	0x00, 0xf5, 0x21, 0x00


	//----- nvinfo : EIATTR_KPARAM_INFO
	.align		4
.L_1248:
        /*0028*/ 	.byte	0x04, 0x17
        /*002a*/ 	.short	(.L_1250 - .L_1249)
.L_1249:
        /*002c*/ 	.word	0x00000000
        /*0030*/ 	.short	0x0001
        /*0032*/ 	.short	0x0008
        /*0034*/ 	.byte	0x00, 0xf5, 0x21, 0x00


	//----- nvinfo : EIATTR_KPARAM_INFO
	.align		4
.L_1250:
        /*0038*/ 	.byte	0x04, 0x17
        /*003a*/ 	.short	(.L_1252 - .L_1251)
.L_1251:
        /*003c*/ 	.word	0x00000000
        /*0040*/ 	.short	0x0000
        /*0042*/ 	.short	0x0000
        /*0044*/ 	.byte	0x00, 0xf5, 0x21, 0x00


	//----- nvinfo : EIATTR_SPARSE_MMA_MASK
	.align		4
.L_1252:
        /*0048*/ 	.byte	0x03, 0x50
        /*004a*/ 	.short	0x0000


	//----- nvinfo : EIATTR_MAXREG_COUNT
	.align		4
        /*004c*/ 	.byte	0x03, 0x1b
        /*004e*/ 	.short	0x00ff


	//----- nvinfo : EIATTR_MERCURY_ISA_VERSION
	.align		4
        /*0050*/ 	.byte	0x03, 0x5f
        /*0052*/ 	.short	0x0101


	//----- nvinfo : EIATTR_VRC_CTA_INIT_COUNT
	.align		4
        /*0054*/ 	.byte	0x02, 0x4a
	.zero		1
	.zero		1


	//----- nvinfo : EIATTR_EXIT_INSTR_OFFSETS
	.align		4
        /*0058*/ 	.byte	0x04, 0x1c
        /*005a*/ 	.short	(.L_1254 - .L_1253)


	//   ....[0]....
.L_1253:
        /*005c*/ 	.word	0x000000c0


	//   ....[1]....
        /*0060*/ 	.word	0x00000120


	//   ....[2]....
        /*0064*/ 	.word	0x00000280


	//----- nvinfo : EIATTR_CRS_STACK_SIZE
	.align		4
.L_1254:
        /*0068*/ 	.byte	0x04, 0x1e
        /*006a*/ 	.short	(.L_1256 - .L_1255)
.L_1255:
        /*006c*/ 	.word	0x00000000


	//----- nvinfo : EIATTR_CBANK_PARAM_SIZE
	.align		4
.L_1256:
        /*0070*/ 	.byte	0x03, 0x19
        /*0072*/ 	.short	0x001c


	//----- nvinfo : EIATTR_PARAM_CBANK
	.align		4
        /*0074*/ 	.byte	0x04, 0x0a
        /*0076*/ 	.short	(.L_1258 - .L_1257)
	.align		4
.L_1257:
        /*0078*/ 	.word	index@(.nv.constant0._Z9divNewTabILi3EEvPfS0_Pii)
        /*007c*/ 	.short	0x0380
        /*007e*/ 	.short	0x001c


	//----- nvinfo : EIATTR_SW_WAR
	.align		4
.L_1258:
        /*0080*/ 	.byte	0x04, 0x36
        /*0082*/ 	.short	(.L_1260 - .L_1259)
.L_1259:
        /*0084*/ 	.word	0x00000008
.L_1260:


//--------------------- .nv.info._Z9divNewTabILi2EEvPfS0_Pii --------------------------
	.section	.nv.info._Z9divNewTabILi2EEvPfS0_Pii,"",@"SHT_CUDA_INFO"
	.sectionflags	@""
	.align	4


	//----- nvinfo : EIATTR_CUDA_API_VERSION
	.align		4
        /*0000*/ 	.byte	0x04, 0x37
        /*0002*/ 	.short	(.L_1262 - .L_1261)
.L_1261:
        /*0004*/ 	.word	0x00000082


	//----- nvinfo : EIATTR_KPARAM_INFO
	.align		4
.L_1262:
        /*0008*/ 	.byte	0x04, 0x17
        /*000a*/ 	.short	(.L_1264 - .L_1263)
.L_1263:
        /*000c*/ 	.word	0x00000000
        /*0010*/ 	.short	0x0003
        /*0012*/ 	.short	0x0018
        /*0014*/ 	.byte	0x00, 0xf0, 0x11, 0x00


	//----- nvinfo : EIATTR_KPARAM_INFO
	.align		4
.L_1264:
        /*0018*/ 	.byte	0x04, 0x17
        /*001a*/ 	.short	(.L_1266 - .L_1265)
.L_1265:
        /*001c*/ 	.word	0x00000000
        /*0020*/ 	.short	0x0002
        /*0022*/ 	.short	0x0010
        /*0024*/ 	.byte	0x00, 0xf5, 0x21, 0x00


	//----- nvinfo : EIATTR_KPARAM_INFO
	.align		4
.L_1266:
        /*0028*/ 	.byte	0x04, 0x17
        /*002a*/ 	.short	(.L_1268 - .L_1267)
.L_1267:
        /*002c*/ 	.word	0x00000000
        /*0030*/ 	.short	0x0001
        /*0032*/ 	.short	0x0008
        /*0034*/ 	.byte	0x00, 0xf5, 0x21, 0x00


	//----- nvinfo : EIATTR_KPARAM_INFO
	.align		4
.L_1268:
        /*0038*/ 	.byte	0x04, 0x17
        /*003a*/ 	.short	(.L_1270 - .L_1269)
.L_1269:
        /*003c*/ 	.word	0x00000000
        /*0040*/ 	.short	0x0000
        /*0042*/ 	.short	0x0000
        /*0044*/ 	.byte	0x00, 0xf5, 0x21, 0x00


	//----- nvinfo : EIATTR_SPARSE_MMA_MASK
	.align		4
.L_1270:
        /*0048*/ 	.byte	0x03, 0x50
        /*004a*/ 	.short	0x0000


	//----- nvinfo : EIATTR_MAXREG_COUNT
	.align		4
        /*004c*/ 	.byte	0x03, 0x1b
        /*004e*/ 	.short	0x00ff


	//----- nvinfo : EIATTR_MERCURY_ISA_VERSION
	.align		4
        /*0050*/ 	.byte	0x03, 0x5f
        /*0052*/ 	.short	0x0101


	//----- nvinfo : EIATTR_VRC_CTA_INIT_COUNT
	.align		4
        /*0054*/ 	.byte	0x02, 0x4a
	.zero		1
	.zero		1


	//----- nvinfo : EIATTR_EXIT_INSTR_OFFSETS
	.align		4
        /*0058*/ 	.byte	0x04, 0x1c
        /*005a*/ 	.short	(.L_1272 - .L_1271)


	//   ....[0]....
.L_1271:
        /*005c*/ 	.word	0x000000c0


	//   ....[1]....
        /*0060*/ 	.word	0x00000120


	//   ....[2]....
        /*0064*/ 	.word	0x00000280


	//----- nvinfo : EIATTR_CRS_STACK_SIZE
	.align		4
.L_1272:
        /*0068*/ 	.byte	0x04, 0x1e
        /*006a*/ 	.short	(.L_1274 - .L_1273)
.L_1273:
        /*006c*/ 	.word	0x00000000


	//----- nvinfo : EIATTR_CBANK_PARAM_SIZE
	.align		4
.L_1274:
        /*0070*/ 	.byte	0x03, 0x19
        /*0072*/ 	.short	0x001c


	//----- nvinfo : EIATTR_PARAM_CBANK
	.align		4
        /*0074*/ 	.byte	0x04, 0x0a
        /*0076*/ 	.short	(.L_1276 - .L_1275)
	.align		4
.L_1275:
        /*0078*/ 	.word	index@(.nv.constant0._Z9divNewTabILi2EEvPfS0_Pii)
        /*007c*/ 	.short	0x0380
        /*007e*/ 	.short	0x001c


	//----- nvinfo : EIATTR_SW_WAR
	.align		4
.L_1276:
        /*0080*/ 	.byte	0x04, 0x36
        /*0082*/ 	.short	(.L_1278 - .L_1277)
.L_1277:
        /*0084*/ 	.word	0x00000008
.L_1278:


//--------------------- .nv.info._Z9divNewTabILi1EEvPfS0_Pii --------------------------
	.section	.nv.info._Z9divNewTabILi1EEvPfS0_Pii,"",@"SHT_CUDA_INFO"
	.sectionflags	@""
	.align	4


	//----- nvinfo : EIATTR_CUDA_API_VERSION
	.align		4
        /*0000*/ 	.byte	0x04, 0x37
        /*0002*/ 	.short	(.L_1280 - .L_1279)
.L_1279:
        /*0004*/ 	.word	0x00000082


	//----- nvinfo : EIATTR_KPARAM_INFO
	.align		4
.L_1280:
        /*0008*/ 	.byte	0x04, 0x17
        /*000a*/ 	.short	(.L_1282 - .L_1281)
.L_1281:
        /*000c*/ 	.word	0x00000000
        /*0010*/ 	.short	0x0003
        /*0012*/ 	.short	0x0018
        /*0014*/ 	.byte	0x00, 0xf0, 0x11, 0x00


	//----- nvinfo : EIATTR_KPARAM_INFO
	.align		4
.L_1282:
        /*0018*/ 	.byte	0x04, 0x17
        /*001a*/ 	.short	(.L_1284 - .L_1283)
.L_1283:
        /*001c*/ 	.word	0x00000000
        /*0020*/ 	.short	0x0002
        /*0022*/ 	.short	0x0010
        /*0024*/ 	.byte	0x00, 0xf5, 0x21, 0x00


	//----- nvinfo : EIATTR_KPARAM_INFO
	.align		4
.L_1284:
        /*0028*/ 	.byte	0x04, 0x17
        /*002a*/ 	.short	(.L_1286 - .L_1285)
.L_1285:
        /*002c*/ 	.word	0x00000000
        /*0030*/ 	.short	0x0001
        /*0032*/ 	.short	0x0008
        /*0034*/ 	.byte	0x00, 0xf5, 0x21, 0x00


	//----- nvinfo : EIATTR_KPARAM_INFO
	.align		4
.L_1286:
        /*0038*/ 	.byte	0x04, 0x17
        /*003a*/ 	.short	(.L_1288 - .L_1287)
.L_1287:
        /*003c*/ 	.word	0x00000000
        /*0040*/ 	.short	0x0000
        /*0042*/ 	.short	0x0000
        /*0044*/ 	.byte	0x00, 0xf5, 0x21, 0x00


	//----- nvinfo : EIATTR_SPARSE_MMA_MASK
	.align		4
.L_1288:
        /*0048*/ 	.byte	0x03, 0x50
        /*004a*/ 	.short	0x0000


	//----- nvinfo : EIATTR_MAXREG_COUNT
	.align		4
        /*004c*/ 	.byte	0x03, 0x1b
        /*004e*/ 	.short	0x00ff


	//----- nvinfo : EIATTR_MERCURY_ISA_VERSION
	.align		4
        /*0050*/ 	.byte	0x03, 0x5f
        /*0052*/ 	.short	0x0101


	//----- nvinfo : EIATTR_VRC_CTA_INIT_COUNT
	.align		4
        /*0054*/ 	.byte	0x02, 0x4a
	.zero		1
	.zero		1


	//----- nvinfo : EIATTR_EXIT_INSTR_OFFSETS
	.align		4
        /*0058*/ 	.byte	0x04, 0x1c
        /*005a*/ 	.short	(.L_1290 - .L_1289)


	//   ....[0]....
.L_1289:
        /*005c*/ 	.word	0x000000c0


	//   ....[1]....
        /*0060*/ 	.word	0x00000120


	//   ....[2]....
        /*0064*/ 	.word	0x00000270


	//----- nvinfo : EIATTR_CRS_STACK_SIZE
	.align		4
.L_1290:
        /*0068*/ 	.byte	0x04, 0x1e
        /*006a*/ 	.short	(.L_1292 - .L_1291)
.L_1291:
        /*006c*/ 	.word	0x00000000


	//----- nvinfo : EIATTR_CBANK_PARAM_SIZE
	.align		4
.L_1292:
        /*0070*/ 	.byte	0x03, 0x19
        /*0072*/ 	.short	0x001c


	//----- nvinfo : EIATTR_PARAM_CBANK
	.align		4
        /*0074*/ 	.byte	0x04, 0x0a
        /*0076*/ 	.short	(.L_1294 - .L_1293)
	.align		4
.L_1293:
        /*0078*/ 	.word	index@(.nv.constant0._Z9divNewTabILi1EEvPfS0_Pii)
        /*007c*/ 	.short	0x0380
        /*007e*/ 	.short	0x001c


	//----- nvinfo : EIATTR_SW_WAR
	.align		4
.L_1294:
        /*0080*/ 	.byte	0x04, 0x36
        /*0082*/ 	.short	(.L_1296 - .L_1295)
.L_1295:
        /*0084*/ 	.word	0x00000008
.L_1296:


//--------------------- .nv.info._Z21calculateBestDistanceILi32EEvPfS0_S0_PiS1_S1_ii --------------------------
	.section	.nv.info._Z21calculateBestDistanceILi32EEvPfS0_S0_PiS1_S1_ii,"",@"SHT_CUDA_INFO"
	.sectionflags	@""
	.align	4


	//----- nvinfo : EIATTR_CUDA_API_VERSION
	.align		4
        /*0000*/ 	.byte	0x04, 0x37
        /*0002*/ 	.short	(.L_1298 - .L_1297)
.L_1297:
        /*0004*/ 	.word	0x00000082


	//----- nvinfo : EIATTR_KPARAM_INFO
	.align		4
.L_1298:
        /*0008*/ 	.byte	0x04, 0x17
        /*000a*/ 	.short	(.L_1300 - .L_1299)
.L_1299:
        /*000c*/ 	.word	0x00000000
        /*0010*/ 	.short	0x0007
        /*0012*/ 	.short	0x0034
        /*0014*/ 	.byte	0x00, 0xf0, 0x11, 0x00


	//----- nvinfo : EIATTR_KPARAM_INFO
	.align		4
.L_1300:
        /*0018*/ 	.byte	0x04, 0x17
        /*001a*/ 	.short	(.L_1302 - .L_1301)
.L_1301:
        /*001c*/ 	.word	0x00000000
        /*0020*/ 	.short	0x0006
        /*0022*/ 	.short	0x0030
        /*0024*/ 	.byte	0x00, 0xf0, 0x11, 0x00


	//----- nvinfo : EIATTR_KPARAM_INFO
	.align		4
.L_1302:
        /*0028*/ 	.byte	0x04, 0x17
        /*002a*/ 	.short	(.L_1304 - .L_1303)
.L_1303:
        /*002c*/ 	.word	0x00000000
        /*0030*/ 	.short	0x0005
        /*0032*/ 	.short	0x0028
        /*0034*/ 	.byte	0x00, 0xf5, 0x21, 0x00


	//----- nvinfo : EIATTR_KPARAM_INFO
	.align		4
.L_1304:
        /*0038*/ 	.byte	0x04, 0x17
        /*003a*/ 	.short	(.L_1306 - .L_1305)
.L_1305:
        /*003c*/ 	.word	0x00000000
        /*0040*/ 	.short	0x0004
        /*0042*/ 	.short	0x0020
        /*0044*/ 	.byte	0x00, 0xf5, 0x21, 0x00


	//----- nvinfo : EIATTR_KPARAM_INFO
	.align		4
.L_1306:
        /*0048*/ 	.byte	0x04, 0x17
        /*004a*/ 	.short	(.L_1308 - .L_1307)
.L_1307:
        /*004c*/ 	.word	0x00000000
        /*0050*/ 	.short	0x0003
        /*0052*/ 	.short	0x0018
        /*0054*/ 	.byte	0x00, 0xf5, 0x21, 0x00


	//----- nvinfo : EIATTR_KPARAM_INFO
	.align		4
.L_1308:
        /*0058*/ 	.byte	0x04, 0x17
        /*005a*/ 	.short	(.L_1310 - .L_1309)
.L_1309:
        /*005c*/ 	.word	0x00000000
        /*0060*/ 	.short	0x0002
        /*0062*/ 	.short	0x0010
        /*0064*/ 	.byte	0x00, 0xf5, 0x21, 0x00


	//----- nvinfo : EIATTR_KPARAM_INFO
	.align		4
.L_1310:
        /*0068*/ 	.byte	0x04, 0x17
        /*006a*/ 	.short	(.L_1312 - .L_1311)
.L_1311:
        /*006c*/ 	.word	0x00000000
        /*0070*/ 	.short	0x0001
        /*0072*/ 	.short	0x0008
        /*0074*/ 	.byte	0x00, 0xf5, 0x21, 0x00


	//----- nvinfo : EIATTR_KPARAM_INFO
	.align		4
.L_1312:
        /*0078*/ 	.byte	0x04, 0x17
        /*007a*/ 	.short	(.L_1314 - .L_1313)
.L_1313:
        /*007c*/ 	.word	0x00000000
        /*0080*/ 	.short	0x0000
        /*0082*/ 	.short	0x0000
        /*0084*/ 	.byte	0x00, 0xf5, 0x21, 0x00


	//----- nvinfo : EIATTR_SPARSE_MMA_MASK
	.align		4
.L_1314:
        /*0088*/ 	.byte	0x03, 0x50
        /*008a*/ 	.short	0x0000


	//----- nvinfo : EIATTR_MAXREG_COUNT
	.align		4
        /*008c*/ 	.byte	0x03, 0x1b
        /*008e*/ 	.short	0x00ff


	//----- nvinfo : EIATTR_MERCURY_ISA_VERSION
	.align		4
        /*0090*/ 	.byte	0x03, 0x5f
        /*0092*/ 	.short	0x0101


	//----- nvinfo : EIATTR_VRC_CTA_INIT_COUNT
	.align		4
        /*0094*/ 	.byte	0x02, 0x4a
	.zero		1
	.zero		1


	//----- nvinfo : EIATTR_EXIT_INSTR_OFFSETS
	.align		4
        /*0098*/ 	.byte	0x04, 0x1c
        /*009a*/ 	.short	(.L_1316 - .L_1315)


	//   ....[0]....
.L_1315:
        /*009c*/ 	.word	0x00000070


	//   ....[1]....
        /*00a0*/ 	.word	0x00001b80


	//----- nvinfo : EIATTR_CBANK_PARAM_SIZE
	.align		4
.L_1316:
        /*00a4*/ 	.byte	0x03, 0x19
        /*00a6*/ 	.short	0x0038


	//----- nvinfo : EIATTR_PARAM_CBANK
	.align		4
        /*00a8*/ 	.byte	0x04, 0x0a
        /*00aa*/ 	.short	(.L_1318 - .L_1317)
	.align		4
.L_1317:
        /*00ac*/ 	.word	index@(.nv.constant0._Z21calculateBestDistanceILi32EEvPfS0_S0_PiS1_S1_ii)
        /*00b0*/ 	.short	0x0380
        /*00b2*/ 	.short	0x0038


	//----- nvinfo : EIATTR_SW_WAR
	.align		4
.L_1318:
        /*00b4*/ 	.byte	0x04, 0x36
        /*00b6*/ 	.short	(.L_1320 - .L_1319)
.L_1319:
        /*00b8*/ 	.word	0x00000008
.L_1320:


//--------------------- .nv.info._Z21calculateBestDistanceILi31EEvPfS0_S0_PiS1_S1_ii --------------------------
	.section	.nv.info._Z21calculateBestDistanceILi31EEvPfS0_S0_PiS1_S1_ii,"",@"SHT_CUDA_INFO"
	.sectionflags	@""
	.align	4


	//----- nvinfo : EIATTR_CUDA_API_VERSION
	.align		4
        /*0000*/ 	.byte	0x04, 0x37
        /*0002*/ 	.short	(.L_1322 - .L_1321)
.L_1321:
        /*0004*/ 	.word	0x00000082


	//----- nvinfo : EIATTR_KPARAM_INFO
	.align		4
.L_1322:
        /*0008*/ 	.byte	0x04, 0x17
        /*000a*/ 	.short	(.L_1324 - .L_1323)
.L_1323:
        /*000c*/ 	.word	0x00000000
        /*0010*/ 	.short	0x0007
        /*0012*/ 	.short	0x0034
        /*0014*/ 	.byte	0x00, 0xf0, 0x11, 0x00


	//----- nvinfo : EIATTR_KPARAM_INFO
	.align		4
.L_1324:
        /*0018*/ 	.byte	0x04, 0x17
        /*001a*/ 	.short	(.L_1326 - .L_1325)
.L_1325:
        /*001c*/ 	.word	0x00000000
        /*0020*/ 	.short	0x0006
        /*0022*/ 	.short	0x0030
        /*0024*/ 	.byte	0x00, 0xf0, 0x11, 0x00


	//----- nvinfo : EIATTR_KPARAM_INFO
	.align		4
.L_1326:
        /*0028*/ 	.byte	0x04, 0x17
        /*002a*/ 	.short	(.L_1328 - .L_1327)
.L_1327:
        /*002c*/ 	.word	0x00000000
        /*0030*/ 	.short	0x0005
        /*0032*/ 	.short	0x0028
        /*0034*/ 	.byte	0x00, 0xf5, 0x21, 0x00


	//----- nvinfo : EIATTR_KPARAM_INFO
	.align		4
.L_1328:
        /*0038*/ 	.byte	0x04, 0x17
        /*003a*/ 	.short	(.L_1330 - .L_1329)
.L_1329:
        /*003c*/ 	.word	0x00000000
        /*0040*/ 	.short	0x0004
        /*0042*/ 	.short	0x0020
        /*0044*/ 	.byte	0x00, 0xf5, 0x21, 0x00


	//----- nvinfo : EIATTR_KPARAM_INFO
	.align		4
.L_1330:
        /*0048*/ 	.byte	0x04, 0x17
        /*004a*/ 	.short	(.L_1332 - .L_1331)
.L_1331:
        /*004c*/ 	.word	0x00000000
        /*0050*/ 	.short	0x0003
        /*0052*/ 	.short	0x0018
        /*0054*/ 	.byte	0x00, 0xf5, 0x21, 0x00


	//----- nvinfo : EIATTR_KPARAM_INFO
	.align		4
.L_1332:
        /*0058*/ 	.byte	0x04, 0x17
        /*005a*/ 	.short	(.L_1334 - .L_1333)
.L_1333:
        /*005c*/ 	.word	0x00000000
        /*0060*/ 	.short	0x0002
        /*0062*/ 	.short	0x0010
        /*0064*/ 	.byte	0x00, 0xf5, 0x21, 0x00


	//----- nvinfo : EIATTR_KPARAM_INFO
	.align		4
.L_1334:
        /*0068*/ 	.byte	0x04, 0x17
        /*006a*/ 	.short	(.L_1336 - .L_1335)
.L_1335:
        /*006c*/ 	.word	0x00000000
        /*0070*/ 	.short	0x0001
        /*0072*/ 	.short	0x0008
        /*0074*/ 	.byte	0x00, 0xf5, 0x21, 0x00


	//----- nvinfo : EIATTR_KPARAM_INFO
	.align		4
.L_1336:
        /*0078*/ 	.byte	0x04, 0x17
        /*007a*/ 	.short	(.L_1338 - .L_1337)
.L_1337:
        /*007c*/ 	.word	0x00000000
        /*0080*/ 	.short	0x0000
        /*0082*/ 	.short	0x0000
        /*0084*/ 	.byte	0x00, 0xf5, 0x21, 0x00


	//----- nvinfo : EIATTR_SPARSE_MMA_MASK
	.align		4
.L_1338:
        /*0088*/ 	.byte	0x03, 0x50
        /*008a*/ 	.short	0x0000


	//----- nvinfo : EIATTR_MAXREG_COUNT
	.align		4
        /*008c*/ 	.byte	0x03, 0x1b
        /*008e*/ 	.short	0x00ff


	//----- nvinfo : EIATTR_MERCURY_ISA_VERSION
	.align		4
        /*0090*/ 	.byte	0x03, 0x5f
        /*0092*/ 	.short	0x0101


	//----- nvinfo : EIATTR_VRC_CTA_INIT_COUNT
	.align		4
        /*0094*/ 	.byte	0x02, 0x4a
	.zero		1
	.zero		1


	//----- nvinfo : EIATTR_EXIT_INSTR_OFFSETS
	.align		4
        /*0098*/ 	.byte	0x04, 0x1c
        /*009a*/ 	.short	(.L_1340 - .L_1339)


	//   ....[0]....
.L_1339:
        /*009c*/ 	.word	0x00000070


	//   ....[1]....
        /*00a0*/ 	.word	0x00001c10


	//----- nvinfo : EIATTR_CBANK_PARAM_SIZE
	.align		4
.L_1340:
        /*00a4*/ 	.byte	0x03, 0x19
        /*00a6*/ 	.short	0x0038


	//----- nvinfo : EIATTR_PARAM_CBANK
	.align		4
        /*00a8*/ 	.byte	0x04, 0x0a
        /*00aa*/ 	.short	(.L_1342 - .L_1341)
	.align		4
.L_1341:
        /*00ac*/ 	.word	index@(.nv.constant0._Z21calculateBestDistanceILi31EEvPfS0_S0_PiS1_S1_ii)
        /*00b0*/ 	.short	0x0380
        /*00b2*/ 	.short	0x0038


	//----- nvinfo : EIATTR_SW_WAR
	.align		4
.L_1342:
        /*00b4*/ 	.byte	0x04, 0x36
        /*00b6*/ 	.short	(.L_1344 - .L_1343)
.L_1343:
        /*00b8*/ 	.word	0x00000008
.L_1344:


//--------------------- .nv.info._Z21calculateBestDistanceILi30EEvPfS0_S0_PiS1_S1_ii --------------------------
	.section	.nv.info._Z21calculateBestDistanceILi30EEvPfS0_S0_PiS1_S1_ii,"",@"SHT_CUDA_INFO"
	.sectionflags	@""
	.align	4


	//----- nvinfo : EIATTR_CUDA_API_VERSION
	.align		4
        /*0000*/ 	.byte	0x04, 0x37
        /*0002*/ 	.short	(.L_1346 - .L_1345)
.L_1345:
        /*0004*/ 	.word	0x00000082


	//----- nvinfo : EIATTR_KPARAM_INFO
	.align		4
.L_1346:
        /*0008*/ 	.byte	0x04, 0x17
        /*000a*/ 	.short	(.L_1348 - .L_1347)
.L_1347:
        /*000c*/ 	.word	0x00000000
        /*0010*/ 	.short	0x0007
        /*0012*/ 	.short	0x0034
        /*0014*/ 	.byte	0x00, 0xf0, 0x11, 0x00


	//----- nvinfo : EIATTR_KPARAM_INFO
	.align		4
.L_1348:
        /*0018*/ 	.byte	0x04, 0x17
        /*001a*/ 	.short	(.L_1350 - .L_1349)
.L_1349:
        /*001c*/ 	.word	0x00000000
        /*0020*/ 	.short	0x0006
        /*0022*/ 	.short	0x0030
        /*0024*/ 	.byte	0x00, 0xf0, 0x11, 0x00


	//----- nvinfo : EIATTR_KPARAM_INFO
	.align		4
.L_1350:
        /*0028*/ 	.byte	0x04, 0x17
        /*002a*/ 	.short	(.L_1352 - .L_1351)
.L_1351:
        /*002c*/ 	.word	0x00000000
        /*0030*/ 	.short	0x0005
        /*0032*/ 	.short	0x0028
        /*0034*/ 	.byte	0x00, 0xf5, 0x21, 0x00


	//----- nvinfo : EIATTR_KPARAM_INFO
	.align		4
.L_1352:
        /*0038*/ 	.byte	0x04, 0x17
        /*003a*/ 	.short	(.L_1354 - .L_1353)
.L_1353:
        /*003c*/ 	.word	0x00000000
        /*0040*/ 	.short	0x0004
        /*0042*/ 	.short	0x0020
        /*0044*/ 	.byte	0x00, 0xf5, 0x21, 0x00


	//----- nvinfo : EIATTR_KPARAM_INFO
	.align		4
.L_1354:
        /*0048*/ 	.byte	0x04, 0x17
        /*004a*/ 	.short	(.L_1356 - .L_1355)
.L_1355:
        /*004c*/ 	.word	0x00000000
        /*0050*/ 	.short	0x0003
        /*0052*/ 	.short	0x0018
        /*0054*/ 	.byte	0x00, 0xf5, 0x21, 0x00


	//----- nvinfo : EIATTR_KPARAM_INFO
	.align		4
.L_1356:
        /*0058*/ 	.byte	0x04, 0x17
        /*005a*/ 	.short	(.L_1358 - .L_1357)
.L_1357:
        /*005c*/ 	.word	0x00000000
        /*0060*/ 	.short	0x0002
        /*0062*/ 	.short	0x0010
        /*0064*/ 	.byte	0x00, 0xf5, 0x21, 0x00


	//----- nvinfo : EIATTR_KPARAM_INFO
	.align		4
.L_1358:
        /*0068*/ 	.byte	0x04, 0x17
        /*006a*/ 	.short	(.L_1360 - .L_1359)
.L_1359:
        /*006c*/ 	.word	0x00000000
        /*0070*/ 	.short	0x0001
        /*0072*/ 	.short	0x0008
        /*0074*/ 	.byte	0x00, 0xf5, 0x21, 0x00


	//----- nvinfo : EIATTR_KPARAM_INFO
	.align		4
.L_1360:
        /*0078*/ 	.byte	0x04, 0x17
        /*007a*/ 	.short	(.L_1362 - .L_1361)
.L_1361:
        /*007c*/ 	.word	0x00000000
        /*0080*/ 	.short	0x0000
        /*0082*/ 	.short	0x0000
        /*0084*/ 	.byte	0x00, 0xf5, 0x21, 0x00


	//----- nvinfo : EIATTR_SPARSE_MMA_MASK
	.align		4
.L_1362:
        /*0088*/ 	.byte	0x03, 0x50
        /*008a*/ 	.short	0x0000


	//----- nvinfo : EIATTR_MAXREG_COUNT
	.align		4
        /*008c*/ 	.byte	0x03, 0x1b
        /*008e*/ 	.short	0x00ff


	//----- nvinfo : EIATTR_MERCURY_ISA_VERSION
	.align		4
        /*0090*/ 	.byte	0x03, 0x5f
        /*0092*/ 	.short	0x0101


	//----- nvinfo : EIATTR_VRC_CTA_INIT_COUNT
	.align		4
        /*0094*/ 	.byte	0x02, 0x4a
	.zero		1
	.zero		1


	//----- nvinfo : EIATTR_EXIT_INSTR_OFFSETS
	.align		4
        /*0098*/ 	.byte	0x04, 0x1c
        /*009a*/ 	.short	(.L_1364 - .L_1363)


	//   ....[0]....
.L_1363:
        /*009c*/ 	.word	0x00000080


	//   ....[1]....
        /*00a0*/ 	.word	0x00001f70


	//----- nvinfo : EIATTR_CBANK_PARAM_SIZE
	.align		4
.L_1364:
        /*00a4*/ 	.byte	0x03, 0x19
        /*00a6*/ 	.short	0x0038


	//----- nvinfo : EIATTR_PARAM_CBANK
	.align		4
        /*00a8*/ 	.byte	0x04, 0x0a
        /*00aa*/ 	.short	(.L_1366 - .L_1365)
	.align		4
.L_1365:
        /*00ac*/ 	.word	index@(.nv.constant0._Z21calculateBestDistanceILi30EEvPfS0_S0_PiS1_S1_ii)
        /*00b0*/ 	.short	0x0380
        /*00b2*/ 	.short	0x0038


	//----- nvinfo : EIATTR_SW_WAR
	.align		4
.L_1366:
        /*00b4*/ 	.byte	0x04, 0x36
        /*00b6*/ 	.short	(.L_1368 - .L_1367)
.L_1367:
        /*00b8*/ 	.word	0x00000008
.L_1368:


//--------------------- .nv.info._Z21calculateBestDistanceILi29EEvPfS0_S0_PiS1_S1_ii --------------------------
	.section	.nv.info._Z21calculateBestDistanceILi29EEvPfS0_S0_PiS1_S1_ii,"",@"SHT_CUDA_INFO"
	.sectionflags	@""
	.align	4


	//----- nvinfo : EIATTR_CUDA_API_VERSION
	.align		4
        /*0000*/ 	.byte	0x04, 0x37
        /*0002*/ 	.short	(.L_1370 - .L_1369)
.L_1369:
        /*0004*/ 	.word	0x00000082


	//----- nvinfo : EIATTR_KPARAM_INFO
	.align		4
.L_1370:
        /*0008*/ 	.byte	0x04, 0x17
        /*000a*/ 	.short	(.L_1372 - .L_1371)
.L_1371:
        /*000c*/ 	.word	0x00000000
        /*0010*/ 	.short	0x0007
        /*0012*/ 	.short	0x0034
        /*0014*/ 	.byte	0x00, 0xf0, 0x11, 0x00


	//----- nvinfo : EIATTR_KPARAM_INFO
	.align		4
.L_1372:
        /*0018*/ 	.byte	0x04, 0x17
        /*001a*/ 	.short	(.L_1374 - .L_1373)
.L_1373:
        /*001c*/ 	.word	0x00000000
        /*0020*/ 	.short	0x0006
        /*0022*/ 	.short	0x0030
        /*0024*/ 	.byte	0x00, 0xf0, 0x11, 0x00


	//----- nvinfo : EIATTR_KPARAM_INFO
	.align		4
.L_1374:
        /*0028*/ 	.byte	0x04, 0x17
        /*002a*/ 	.short	(.L_1376 - .L_1375)
.L_1375:
        /*002c*/ 	.word	0x00000000
        /*0030*/ 	.short	0x0005
        /*0032*/ 	.short	0x0028
        /*0034*/ 	.byte	0x00, 0xf5, 0x21, 0x00


	//----- nvinfo : EIATTR_KPARAM_INFO
	.align		4
.L_1376:
        /*0038*/ 	.byte	0x04, 0x17
        /*003a*/ 	.short	(.L_1378 - .L_1377)
.L_1377:
        /*003c*/ 	.word	0x00000000
        /*0040*/ 	.short	0x0004
        /*0042*/ 	.short	0x0020
        /*0044*/ 	.byte	0x00, 0xf5, 0x21, 0x00


	//----- nvinfo : EIATTR_KPARAM_INFO
	.align		4
.L_1378:
        /*0048*/ 	.byte	0x04, 0x17
        /*004a*/ 	.short	(.L_1380 - .L_1379)
.L_1379:
        /*004c*/ 	.word	0x00000000
        /*0050*/ 	.short	0x0003
        /*0052*/ 	.short	0x0018
        /*0054*/ 	.byte	0x00, 0xf5, 0x21, 0x00


	//----- nvinfo : EIATTR_KPARAM_INFO
	.align		4
.L_1380:
        /*0058*/ 	.byte	0x04, 0x17
        /*005a*/ 	.short	(.L_1382 - .L_1381)
.L_1381:
        /*005c*/ 	.word	0x00000000
        /*0060*/ 	.short	0x0002
        /*0062*/ 	.short	0x0010
        /*0064*/ 	.byte	0x00, 0xf5, 0x21, 0x00


	//----- nvinfo : EIATTR_KPARAM_INFO
	.align		4
.L_1382:
        /*0068*/ 	.byte	0x04, 0x17
        /*006a*/ 	.short	(.L_1384 - .L_1383)
.L_1383:
        /*006c*/ 	.word	0x00000000
        /*0070*/ 	.short	0x0001
        /*0072*/ 	.short	0x0008
        /*0074*/ 	.byte	0x00, 0xf5, 0x21, 0x00


	//----- nvinfo : EIATTR_KPARAM_INFO
	.align		4
.L_1384:
        /*0078*/ 	.byte	0x04, 0x17
        /*007a*/ 	.short	(.L_1386 - .L_1385)
.L_1385:
        /*007c*/ 	.word	0x00000000
        /*0080*/ 	.short	0x0000
        /*0082*/ 	.short	0x0000
        /*0084*/ 	.byte	0x00, 0xf5, 0x21, 0x00


	//----- nvinfo : EIATTR_SPARSE_MMA_MASK
	.align		4
.L_1386:
        /*0088*/ 	.byte	0x03, 0x50
        /*008a*/ 	.short	0x0000


	//----- nvinfo : EIATTR_MAXREG_COUNT
	.align		4
        /*008c*/ 	.byte	0x03, 0x1b
        /*008e*/ 	.short	0x00ff


	//----- nvinfo : EIATTR_MERCURY_ISA_VERSION
	.align		4
        /*0090*/ 	.byte	0x03, 0x5f
        /*0092*/ 	.short	0x0101


	//----- nvinfo : EIATTR_VRC_CTA_INIT_COUNT
	.align		4
        /*0094*/ 	.byte	0x02, 0x4a
	.zero		1
	.zero		1


	//----- nvinfo : EIATTR_EXIT_INSTR_OFFSETS
	.align		4
        /*0098*/ 	.byte	0x04, 0x1c
        /*009a*/ 	.short	(.L_1388 - .L_1387)


	//   ....[0]....
.L_1387:
        /*009c*/ 	.word	0x00000070


	//   ....[1]....
        /*00a0*/ 	.word	0x00001810


	//----- nvinfo : EIATTR_CBANK_PARAM_SIZE
	.align		4
.L_1388:
        /*00a4*/ 	.byte	0x03, 0x19
        /*00a6*/ 	.short	0x0038


	//----- nvinfo : EIATTR_PARAM_CBANK
	.align		4
        /*00a8*/ 	.byte	0x04, 0x0a
        /*00aa*/ 	.short	(.L_1390 - .L_1389)
	.align		4
.L_1389:
        /*00ac*/ 	.word	index@(.nv.constant0._Z21calculateBestDistanceILi29EEvPfS0_S0_PiS1_S1_ii)
        /*00b0*/ 	.short	0x0380
        /*00b2*/ 	.short	0x0038


	//----- nvinfo : EIATTR_SW_WAR
	.align		4
.L_1390:
        /*00b4*/ 	.byte	0x04, 0x36
        /*00b6*/ 	.short	(.L_1392 - .L_1391)
.L_1391:
        /*00b8*/ 	.word	0x00000008
.L_1392:


//--------------------- .nv.info._Z21calculateBestDistanceILi28EEvPfS0_S0_PiS1_S1_ii --------------------------
	.section	.nv.info._Z21calculateBestDistanceILi28EEvPfS0_S0_PiS1_S1_ii,"",@"SHT_CUDA_INFO"
	.sectionflags	@""
	.align	4


	//----- nvinfo : EIATTR_CUDA_API_VERSION
	.align		4
        /*0000*/ 	.byte	0x04, 0x37
        /*0002*/ 	.short	(.L_1394 - .L_1393)
.L_1393:
        /*0004*/ 	.word	0x00000082


	//----- nvinfo : EIATTR_KPARAM_INFO
	.align		4
.L_1394:
        /*0008*/ 	.byte	0x04, 0x17
        /*000a*/ 	.short	(.L_1396 - .L_1395)
.L_1395:
        /*000c*/ 	.word	0x00000000
        /*0010*/ 	.short	0x0007
        /*0012*/ 	.short	0x0034
        /*0014*/ 	.byte	0x00, 0xf0, 0x11, 0x00


	//----- nvinfo : EIATTR_KPARAM_INFO
	.align		4
.L_1396:
        /*0018*/ 	.byte	0x04, 0x17
        /*001a*/ 	.short	(.L_1398 - .L_1397)
.L_1397:
        /*001c*/ 	.word	0x00000000
        /*0020*/ 	.short	0x0006
        /*0022*/ 	.short	0x0030
        /*0024*/ 	.byte	0x00, 0xf0, 0x11, 0x00


	//----- nvinfo : EIATTR_KPARAM_INFO
	.align		4
.L_1398:
        /*0028*/ 	.byte	0x04, 0x17
        /*002a*/ 	.short	(.L_1400 - .L_1399)
.L_1399:
        /*002c*/ 	.word	0x00000000
        /*0030*/ 	.short	0x0005
        /*0032*/ 	.short	0x0028
        /*0034*/ 	.byte	0x00, 0xf5, 0x21, 0x00


	//----- nvinfo : EIATTR_KPARAM_INFO
	.align		4
.L_1400:
        /*0038*/ 	.byte	0x04, 0x17
        /*003a*/ 	.short	(.L_1402 - .L_1401)
.L_1401:
        /*003c*/ 	.word	0x00000000
        /*0040*/ 	.short	0x0004
        /*0042*/ 	.short	0x0020
        /*0044*/ 	.byte	0x00, 0xf5, 0x21, 0x00


	//----- nvinfo : EIATTR_KPARAM_INFO
	.align		4
.L_1402:
        /*0048*/ 	.byte	0x04, 0x17
        /*004a*/ 	.short	(.L_1404 - .L_1403)
.L_1403:
        /*004c*/ 	.word	0x00000000
        /*0050*/ 	.short	0x0003
        /*0052*/ 	.short	0x0018
        /*0054*/ 	.byte	0x00, 0xf5, 0x21, 0x00


	//----- nvinfo : EIATTR_KPARAM_INFO
	.align		4
.L_1404:
        /*0058*/ 	.byte	0x04, 0x17
        /*005a*/ 	.short	(.L_1406 - .L_1405)
.L_1405:
        /*005c*/ 	.word	0x00000000
        /*0060*/ 	.short	0x0002
        /*0062*/ 	.short	0x0010
        /*0064*/ 	.byte	0x00, 0xf5, 0x21, 0x00


	//----- nvinfo : EIATTR_KPARAM_INFO
	.align		4
.L_1406:
        /*0068*/ 	.byte	0x04, 0x17
        /*006a*/ 	.short	(.L_1408 - .L_1407)
.L_1407:
        /*006c*/ 	.word	0x00000000
        /*0070*/ 	.short	0x0001
        /*0072*/ 	.short	0x0008
        /*0074*/ 	.byte	0x00, 0xf5, 0x21, 0x00


	//----- nvinfo : EIATTR_KPARAM_INFO
	.align		4
.L_1408:
        /*0078*/ 	.byte	0x04, 0x17
        /*007a*/ 	.short	(.L_1410 - .L_1409)
.L_1409:
        /*007c*/ 	.word	0x00000000
        /*0080*/ 	.short	0x0000
        /*0082*/ 	.short	0x0000
        /*0084*/ 	.byte	0x00, 0xf5, 0x21, 0x00


	//----- nvinfo : EIATTR_SPARSE_MMA_MASK
	.align		4
.L_1410:
        /*0088*/ 	.byte	0x03, 0x50
        /*008a*/ 	.short	0x0000


	//----- nvinfo : EIATTR_MAXREG_COUNT
	.align		4
        /*008c*/ 	.byte	0x03, 0x1b
        /*008e*/ 	.short	0x00ff


	//----- nvinfo : EIATTR_MERCURY_ISA_VERSION
	.align		4
        /*0090*/ 	.byte	0x03, 0x5f
        /*0092*/ 	.short	0x0101


	//----- nvinfo : EIATTR_VRC_CTA_INIT_COUNT
	.align		4
        /*0094*/ 	.byte	0x02, 0x4a
	.zero		1
	.zero		1


	//----- nvinfo : EIATTR_EXIT_INSTR_OFFSETS
	.align		4
        /*0098*/ 	.byte	0x04, 0x1c
        /*009a*/ 	.short	(.L_1412 - .L_1411)


	//   ....[0]....
.L_1411:
        /*009c*/ 	.word	0x00000070


	//   ....[1]....
        /*00a0*/ 	.word	0x00001750


	//----- nvinfo : EIATTR_CBANK_PARAM_SIZE
	.align		4
.L_1412:
        /*00a4*/ 	.byte	0x03, 0x19
        /*00a6*/ 	.short	0x0038


	//----- nvinfo : EIATTR_PARAM_CBANK
	.align		4
        /*00a8*/ 	.byte	0x04, 0x0a
        /*00aa*/ 	.short	(.L_1414 - .L_1413)
	.align		4
.L_1413:
        /*00ac*/ 	.word	index@(.nv.constant0._Z21calculateBestDistanceILi28EEvPfS0_S0_PiS1_S1_ii)
        /*00b0*/ 	.short	0x0380
        /*00b2*/ 	.short	0x0038


	//----- nvinfo : EIATTR_SW_WAR
	.align		4
.L_1414:
        /*00b4*/ 	.byte	0x04, 0x36
        /*00b6*/ 	.short	(.L_1416 - .L_1415)
.L_1415:
        /*00b8*/ 	.word	0x00000008
.L_1416:


//--------------------- .nv.info._Z21calculateBestDistanceILi27EEvPfS0_S0_PiS1_S1_ii --------------------------
	.section	.nv.info._Z21calculateBestDistanceILi27EEvPfS0_S0_PiS1_S1_ii,"",@"SHT_CUDA_INFO"
	.sectionflags	@""
	.align	4


	//----- nvinfo : EIATTR_CUDA_API_VERSION
	.align		4
        /*0000*/ 	.byte	0x04, 0x37
        /*0002*/ 	.short	(.L_1418 - .L_1417)
.L_1417:
        /*0004*/ 	.word	0x00000082


	//----- nvinfo : EIATTR_KPARAM_INFO
	.align		4
.L_1418:
        /*0008*/ 	.byte	0x04, 0x17
        /*000a*/ 	.short	(.L_1420 - .L_1419)
.L_1419:
        /*000c*/ 	.word	0x00000000
        /*0010*/ 	.short	0x0007
        /*0012*/ 	.short	0x0034
        /*0014*/ 	.byte	0x00, 0xf0, 0x11, 0x00


	//----- nvinfo : EIATTR_KPARAM_INFO
	.align		4
.L_1420:
        /*0018*/ 	.byte	0x04, 0x17
        /*001a*/ 	.short	(.L_1422 - .L_1421)
.L_1421:
        /*001c*/ 	.word	0x00000000
        /*0020*/ 	.short	0x0006
        /*0022*/ 	.short	0x0030
        /*0024*/ 	.byte	0x00, 0xf0, 0x11, 0x00


	//----- nvinfo : EIATTR_KPARAM_INFO
	.align		4
.L_1422:
        /*0028*/ 	.byte	0x04, 0x17
        /*002a*/ 	.short	(.L_1424 - .L_1423)
.L_1423:
        /*002c*/ 	.word	0x00000000
        /*0030*/ 	.short	0x0005
        /*0032*/ 	.short	0x0028
        /*0034*/ 	.byte	0x00, 0xf5, 0x21, 0x00


	//----- nvinfo : EIATTR_KPARAM_INFO
	.align		4
.L_1424:
        /*0038*/ 	.byte	0x04, 0x17
        /*003a*/ 	.short	(.L_1426 - .L_1425)
.L_1425:
        /*003c*/ 	.word	0x00000000
        /*0040*/ 	.short	0x0004
        /*0042*/ 	.short	0x0020
        /*0044*/ 	.byte	0x00, 0xf5, 0x21, 0x00


	//----- nvinfo : EIATTR_KPARAM_INFO
	.align		4
.L_1426:
        /*0048*/ 	.byte	0x04, 0x17
        /*004a*/ 	.short	(.L_1428 - .L_1427)
.L_1427:
        /*004c*/ 	.word	0x00000000
        /*0050*/ 	.short	0x0003
        /*0052*/ 	.short	0x0018
        /*0054*/ 	.byte	0x00, 0xf5, 0x21, 0x00


	//----- nvinfo : EIATTR_KPARAM_INFO
	.align		4
.L_1428:
        /*0058*/ 	.byte	0x04, 0x17
        /*005a*/ 	.short	(.L_1430 - .L_1429)
.L_1429:
        /*005c*/ 	.word	0x00000000
        /*0060*/ 	.short	0x0002
        /*0062*/ 	.short	0x0010
        /*0064*/ 	.byte	0x00, 0xf5, 0x21, 0x00


	//----- nvinfo : EIATTR_KPARAM_INFO
	.align		4
.L_1430:
        /*0068*/ 	.byte	0x04, 0x17
        /*006a*/ 	.short	(.L_1432 - .L_1431)
.L_1431:
        /*006c*/ 	.word	0x00000000
        /*0070*/ 	.short	0x0001
        /*0072*/ 	.short	0x0008
        /*0074*/ 	.byte	0x00, 0xf5, 0x21, 0x00


	//----- nvinfo : EIATTR_KPARAM_INFO
	.align		4
.L_1432:
        /*0078*/ 	.byte	0x04, 0x17
        /*007a*/ 	.short	(.L_1434 - .L_1433)
.L_1433:
        /*007c*/ 	.word	0x00000000
        /*0080*/ 	.short	0x0000
        /*0082*/ 	.short	0x0000
        /*0084*/ 	.byte	0x00, 0xf5, 0x21, 0x00


	//----- nvinfo : EIATTR_SPARSE_MMA_MASK
	.align		4
.L_1434:
        /*0088*/ 	.byte	0x03, 0x50
        /*008a*/ 	.short	0x0000


	//----- nvinfo : EIATTR_MAXREG_COUNT
	.align		4
        /*008c*/ 	.byte	0x03, 0x1b
        /*008e*/ 	.short	0x00ff


	//----- nvinfo : EIATTR_MERCURY_ISA_VERSION
	.align		4
        /*0090*/ 	.byte	0x03, 0x5f
        /*0092*/ 	.short	0x0101


	//----- nvinfo : EIATTR_VRC_CTA_INIT_COUNT
	.align		4
        /*0094*/ 	.byte	0x02, 0x4a
	.zero		1
	.zero		1


	//----- nvinfo : EIATTR_EXIT_INSTR_OFFSETS
	.align		4
        /*0098*/ 	.byte	0x04, 0x1c
        /*009a*/ 	.short	(.L_1436 - .L_1435)


	//   ....[0]....
.L_1435:
        /*009c*/ 	.word	0x00000070


	//   ....[1]....
        /*00a0*/ 	.word	0x00001690


	//----- nvinfo : EIATTR_CBANK_PARAM_SIZE
	.align		4
.L_1436:
        /*00a4*/ 	.byte	0x03, 0x19
        /*00a6*/ 	.short	0x0038


	//----- nvinfo : EIATTR_PARAM_CBANK
	.align		4
        /*00a8*/ 	.byte	0x04, 0x0a
        /*00aa*/ 	.short	(.L_1438 - .L_1437)
	.align		4
.L_1437:
        /*00ac*/ 	.word	index@(.nv.constant0._Z21calculateBestDistanceILi27EEvPfS0_S0_PiS1_S1_ii)
        /*00b0*/ 	.short	0x0380
        /*00b2*/ 	.short	0x0038


	//----- nvinfo : EIATTR_SW_WAR
	.align		4
.L_1438:
        /*00b4*/ 	.byte	0x04, 0x36
        /*00b6*/ 	.short	(.L_1440 - .L_1439)
.L_1439:
        /*00b8*/ 	.word	0x00000008
.L_1440:


//--------------------- .nv.info._Z21calculateBestDistanceILi26EEvPfS0_S0_PiS1_S1_ii --------------------------
	.section	.nv.info._Z21calculateBestDistanceILi26EEvPfS0_S0_PiS1_S1_ii,"",@"SHT_CUDA_INFO"
	.sectionflags	@""
	.align	4


	//----- nvinfo : EIATTR_CUDA_API_VERSION
	.align		4
        /*0000*/ 	.byte	0x04, 0x37
        /*0002*/ 	.short	(.L_1442 - .L_1441)
.L_1441:
        /*0004*/ 	.word	0x00000082


	//----- nvinfo : EIATTR_KPARAM_INFO
	.align		4
.L_1442:
        /*0008*/ 	.byte	0x04, 0x17
        /*000a*/ 	.short	(.L_1444 - .L_1443)
.L_1443:
        /*000c*/ 	.word	0x00000000
        /*0010*/ 	.short	0x0007
        /*0012*/ 	.short	0x0034
        /*0014*/ 	.byte	0x00, 0xf0, 0x11, 0x00


	//----- nvinfo : EIATTR_KPARAM_INFO
	.align		4
.L_1444:
        /*0018*/ 	.byte	0x04, 0x17
        /*001a*/ 	.short	(.L_1446 - .L_1445)
.L_1445:
        /*001c*/ 	.word	0x00000000
        /*0020*/ 	.short	0x0006
        /*0022*/ 	.short	0x0030
        /*0024*/ 	.byte	0x00, 0xf0, 0x11, 0x00


	//----- nvinfo : EIATTR_KPARAM_INFO
	.align		4
.L_1446:
        /*0028*/ 	.byte	0x04, 0x17
        /*002a*/ 	.short	(.L_1448 - .L_1447)
.L_1447:
        /*002c*/ 	.word	0x00000000
        /*0030*/ 	.short	0x0005
        /*0032*/ 	.short	0x0028
        /*0034*/ 	.byte	0x00, 0xf5, 0x21, 0x00


	//----- nvinfo : EIATTR_KPARAM_INFO
	.align		4
.L_1448:
        /*0038*/ 	.byte	0x04, 0x17
        /*003a*/ 	.short	(.L_1450 - .L_1449)
.L_1449:
        /*003c*/ 	.word	0x00000000
        /*0040*/ 	.short	0x0004
        /*0042*/ 	.short	0x0020
        /*0044*/ 	.byte	0x00, 0xf5, 0x21, 0x00


	//----- nvinfo : EIATTR_KPARAM_INFO
	.align		4
.L_1450:
        /*0048*/ 	.byte	0x04, 0x17
        /*004a*/ 	.short	(.L_1452 - .L_1451)
.L_1451:
        /*004c*/ 	.word	0x00000000
        /*0050*/ 	.short	0x0003
        /*0052*/ 	.short	0x0018
        /*0054*/ 	.byte	0x00, 0xf5, 0x21, 0x00


	//----- nvinfo : EIATTR_KPARAM_INFO
	.align		4
.L_1452:
        /*0058*/ 	.byte	0x04, 0x17
        /*005a*/ 	.short	(.L_1454 - .L_1453)
.L_1453:
        /*005c*/ 	.word	0x00000000
        /*0060*/ 	.short	0x0002
        /*0062*/ 	.short	0x0010
        /*0064*/ 	.byte	0x00, 0xf5, 0x21, 0x00


	//----- nvinfo : EIATTR_KPARAM_INFO
	.align		4
.L_1454:
        /*0068*/ 	.byte	0x04, 0x17
        /*006a*/ 	.short	(.L_1456 - .L_1455)
.L_1455:
        /*006c*/ 	.word	0x00000000
        /*0070*/ 	.short	0x0001
        /*0072*/ 	.short	0x0008
        /*0074*/ 	.byte	0x00, 0xf5, 0x21, 0x00


	//----- nvinfo : EIATTR_KPARAM_INFO
	.align		4
.L_1456:
        /*0078*/ 	.byte	0x04, 0x17
        /*007a*/ 	.short	(.L_1458 - .L_1457)
.L_1457:
        /*007c*/ 	.word	0x00000000
        /*0080*/ 	.short	0x0000
        /*0082*/ 	.short	0x0000
        /*0084*/ 	.byte	0x00, 0xf5, 0x21, 0x00


	//----- nvinfo : EIATTR_SPARSE_MMA_MASK
	.align		4
.L_1458:
        /*0088*/ 	.byte	0x03, 0x50
        /*008a*/ 	.short	0x0000


	//----- nvinfo : EIATTR_MAXREG_COUNT
	.align		4
        /*008c*/ 	.byte	0x03, 0x1b
        /*008e*/ 	.short	0x00ff


	//----- nvinfo : EIATTR_MERCURY_ISA_VERSION
	.align		4
        /*0090*/ 	.byte	0x03, 0x5f
        /*0092*/ 	.short	0x0101


	//----- nvinfo : EIATTR_VRC_CTA_INIT_COUNT
	.align		4
        /*0094*/ 	.byte	0x02, 0x4a
	.zero		1
	.zero		1


	//----- nvinfo : EIATTR_EXIT_INSTR_OFFSETS
	.align		4
        /*0098*/ 	.byte	0x04, 0x1c
        /*009a*/ 	.short	(.L_1460 - .L_1459)


	//   ....[0]....
.L_1459:
        /*009c*/ 	.word	0x00000070


	//   ....[1]....
        /*00a0*/ 	.word	0x00001780


	//----- nvinfo : EIATTR_CBANK_PARAM_SIZE
	.align		4
.L_1460:
        /*00a4*/ 	.byte	0x03, 0x19
        /*00a6*/ 	.short	0x0038


	//----- nvinfo : EIATTR_PARAM_CBANK
	.align		4
        /*00a8*/ 	.byte	0x04, 0x0a
        /*00aa*/ 	.short	(.L_1462 - .L_1461)
	.align		4
.L_1461:
        /*00ac*/ 	.word	index@(.nv.constant0._Z21calculateBestDistanceILi26EEvPfS0_S0_PiS1_S1_ii)
        /*00b0*/ 	.short	0x0380
        /*00b2*/ 	.short	0x0038


	//----- nvinfo : EIATTR_SW_WAR
	.align		4
.L_1462:
        /*00b4*/ 	.byte	0x04, 0x36
        /*00b6*/ 	.short	(.L_1464 - .L_1463)
.L_1463:
        /*00b8*/ 	.word	0x00000008
.L_1464:


//--------------------- .nv.info._Z21calculateBestDistanceILi25EEvPfS0_S0_PiS1_S1_ii --------------------------
	.section	.nv.info._Z21calculateBestDistanceILi25EEvPfS0_S0_PiS1_S1_ii,"",@"SHT_CUDA_INFO"
	.sectionflags	@""
	.align	4


	//----- nvinfo : EIATTR_CUDA_API_VERSION
	.align		4
        /*0000*/ 	.byte	0x04, 0x37
        /*0002*/ 	.short	(.L_1466 - .L_1465)
.L_1465:
        /*0004*/ 	.word	0x00000082


	//----- nvinfo : EIATTR_KPARAM_INFO
	.align		4
.L_1466:
        /*0008*/ 	.byte	0x04, 0x17
        /*000a*/ 	.short	(.L_1468 - .L_1467)
.L_1467:
        /*000c*/ 	.word	0x00000000
        /*0010*/ 	.short	0x0007
        /*0012*/ 	.short	0x0034
        /*0014*/ 	.byte	0x00, 0xf0, 0x11, 0x00


	//----- nvinfo : EIATTR_KPARAM_INFO
	.align		4
.L_1468:
        /*0018*/ 	.byte	0x04, 0x17
        /*001a*/ 	.short	(.L_1470 - .L_1469)
.L_1469:
        /*001c*/ 	.word	0x00000000
        /*0020*/ 	.short	0x0006
        /*0022*/ 	.short	0x0030
        /*0024*/ 	.byte	0x00, 0xf0, 0x11, 0x00


	//----- nvinfo : EIATTR_KPARAM_INFO
	.align		4
.L_1470:
        /*0028*/ 	.byte	0x04, 0x17
        /*002a*/ 	.short	(.L_1472 - .L_1471)
.L_1471:
        /*002c*/ 	.word	0x00000000
        /*0030*/ 	.short	0x0005
        /*0032*/ 	.short	0x0028
        /*0034*/ 	.byte	0x00, 0xf5, 0x21, 0x00


	//----- nvinfo : EIATTR_KPARAM_INFO
	.align		4
.L_1472:
        /*0038*/ 	.byte	0x04, 0x17
        /*003a*/ 	.short	(.L_1474 - .L_1473)
.L_1473:
        /*003c*/ 	.word	0x00000000
        /*0040*/ 	.short	0x0004
        /*0042*/ 	.short	0x0020
        /*0044*/ 	.byte	0x00, 0xf5, 0x21, 0x00


	//----- nvinfo : EIATTR_KPARAM_INFO
	.align		4
.L_1474:
        /*0048*/ 	.byte	0x04, 0x17
        /*004a*/ 	.short	(.L_1476 - .L_1475)
.L_1475:
        /*004c*/ 	.word	0x00000000
        /*0050*/ 	.short	0x0003
        /*0052*/ 	.short	0x0018
        /*0054*/ 	.byte	0x00, 0xf5, 0x21, 0x00


	//----- nvinfo : EIATTR_KPARAM_INFO
	.align		4
.L_1476:
        /*0058*/ 	.byte	0x04, 0x17
        /*005a*/ 	.short	(.L_1478 - .L_1477)
.L_1477:
        /*005c*/ 	.word	0x00000000
        /*0060*/ 	.short	0x0002
        /*0062*/ 	.short	0x0010
        /*0064*/ 	.byte	0x00, 0xf5, 0x21, 0x00


	//----- nvinfo : EIATTR_KPARAM_INFO
	.align		4
.L_1478:
        /*0068*/ 	.byte	0x04, 0x17
        /*006a*/ 	.short	(.L_1480 - .L_1479)
.L_1479:
        /*006c*/ 	.word	0x00000000
        /*0070*/ 	.short	0x0001
        /*0072*/ 	.short	0x0008
        /*0074*/ 	.byte	0x00, 0xf5, 0x21, 0x00


	//----- nvinfo : EIATTR_KPARAM_INFO
	.align		4
.L_1480:
        /*0078*/ 	.byte	0x04, 0x17
        /*007a*/ 	.short	(.L_1482 - .L_1481)
.L_1481:
        /*007c*/ 	.word	0x00000000
        /*0080*/ 	.short	0x0000
        /*0082*/ 	.short	0x0000
        /*0084*/ 	.byte	0x00, 0xf5, 0x21, 0x00


	//----- nvinfo : EIATTR_SPARSE_MMA_MASK
	.align		4
.L_1482:
        /*0088*/ 	.byte	0x03, 0x50
        /*008a*/ 	.short	0x0000


	//----- nvinfo : EIATTR_MAXREG_COUNT
	.align		4
        /*008c*/ 	.byte	0x03, 0x1b
        /*008e*/ 	.short	0x00ff


	//----- nvinfo : EIATTR_MERCURY_ISA_VERSION
	.align		4
        /*0090*/ 	.byte	0x03, 0x5f
        /*0092*/ 	.short	0x0101


	//----- nvinfo : EIATTR_VRC_CTA_INIT_COUNT
	.align		4
        /*0094*/ 	.byte	0x02, 0x4a
	.zero		1
	.zero		1


	//----- nvinfo : EIATTR_EXIT_INSTR_OFFSETS
	.align		4
        /*0098*/ 	.byte	0x04, 0x1c
        /*009a*/ 	.short	(.L_1484 - .L_1483)


	//   ....[0]....
.L_1483:
        /*009c*/ 	.word	0x00000070


	//   ....[1]....
        /*00a0*/ 	.word	0x00001750


	//----- nvinfo : EIATTR_CBANK_PARAM_SIZE
	.align		4
.L_1484:
        /*00a4*/ 	.byte	0x03, 0x19
        /*00a6*/ 	.short	0x0038


	//----- nvinfo : EIATTR_PARAM_CBANK
	.align		4
        /*00a8*/ 	.byte	0x04, 0x0a
        /*00aa*/ 	.short	(.L_1486 - .L_1485)
	.align		4
.L_1485:
        /*00ac*/ 	.word	index@(.nv.constant0._Z21calculateBestDistanceILi25EEvPfS0_S0_PiS1_S1_ii)
        /*00b0*/ 	.short	0x0380
        /*00b2*/ 	.short	0x0038


	//----- nvinfo : EIATTR_SW_WAR
	.align		4
.L_1486:
        /*00b4*/ 	.byte	0x04, 0x36
        /*00b6*/ 	.short	(.L_1488 - .L_1487)
.L_1487:
        /*00b8*/ 	.word	0x00000008
.L_1488:


//--------------------- .nv.info._Z21calculateBestDistanceILi24EEvPfS0_S0_PiS1_S1_ii --------------------------
	.section	.nv.info._Z21calculateBestDistanceILi24EEvPfS0_S0_PiS1_S1_ii,"",@"SHT_CUDA_INFO"
	.sectionflags	@""
	.align	4


	//----- nvinfo : EIATTR_CUDA_API_VERSION
	.align		4
        /*0000*/ 	.byte	0x04, 0x37
        /*0002*/ 	.short	(.L_1490 - .L_1489)
.L_1489:
        /*0004*/ 	.word	0x00000082


	//----- nvinfo : EIATTR_KPARAM_INFO
	.align		4
.L_1490:
        /*0008*/ 	.byte	0x04, 0x17
        /*000a*/ 	.short	(.L_1492 - .L_1491)
.L_1491:
        /*000c*/ 	.word	0x00000000
        /*0010*/ 	.short	0x0007
        /*0012*/ 	.short	0x0034
        /*0014*/ 	.byte	0x00, 0xf0, 0x11, 0x00


	//----- nvinfo : EIATTR_KPARAM_INFO
	.align		4
.L_1492:
        /*0018*/ 	.byte	0x04, 0x17
        /*001a*/ 	.short	(.L_1494 - .L_1493)
.L_1493:
        /*001c*/ 	.word	0x00000000
        /*0020*/ 	.short	0x0006
        /*0022*/ 	.short	0x0030
        /*0024*/ 	.byte	0x00, 0xf0, 0x11, 0x00


	//----- nvinfo : EIATTR_KPARAM_INFO
	.align		4
.L_1494:
        /*0028*/ 	.byte	0x04, 0x17
        /*002a*/ 	.short	(.L_1496 - .L_1495)
.L_1495:
        /*002c*/ 	.word	0x00000000
        /*0030*/ 	.short	0x0005
        /*0032*/ 	.short	0x0028
        /*0034*/ 	.byte	0x00, 0xf5, 0x21, 0x00


	//----- nvinfo : EIATTR_KPARAM_INFO
	.align		4
.L_1496:
        /*0038*/ 	.byte	0x04, 0x17
        /*003a*/ 	.short	(.L_1498 - .L_1497)
.L_1497:
        /*003c*/ 	.word	0x00000000
        /*0040*/ 	.short	0x0004
        /*0042*/ 	.short	0x0020
        /*0044*/ 	.byte	0x00, 0xf5, 0x21, 0x00


	//----- nvinfo : EIATTR_KPARAM_INFO
	.align		4
.L_1498:
        /*0048*/ 	.byte	0x04, 0x17
        /*004a*/ 	.short	(.L_1500 - .L_1499)
.L_1499:
        /*004c*/ 	.word	0x00000000
        /*0050*/ 	.short	0x0003
        /*0052*/ 	.short	0x0018
        /*0054*/ 	.byte	0x00, 0xf5, 0x21, 0x00


	//----- nvinfo : EIATTR_KPARAM_INFO
	.align		4
.L_1500:
        /*0058*/ 	.byte	0x04, 0x17
        /*005a*/ 	.short	(.L_1502 - .L_1501)
.L_1501:
        /*005c*/ 	.word	0x00000000
        /*0060*/ 	.short	0x0002
        /*0062*/ 	.short	0x0010
        /*0064*/ 	.byte	0x00, 0xf5, 0x21, 0x00


	//----- nvinfo : EIATTR_KPARAM_INFO
	.align		4
.L_1502:
        /*0068*/ 	.byte	0x04, 0x17
        /*006a*/ 	.short	(.L_1504 - .L_1503)
.L_1503:
        /*006c*/ 	.word	0x00000000
        /*0070*/ 	.short	0x0001
        /*0072*/ 	.short	0x0008
        /*0074*/ 	.byte	0x00, 0xf5, 0x21, 0x00


	//----- nvinfo : EIATTR_KPARAM_INFO
	.align		4
.L_1504:
        /*0078*/ 	.byte	0x04, 0x17
        /*007a*/ 	.short	(.L_1506 - .L_1505)
.L_1505:
        /*007c*/ 	.word	0x00000000
        /*0080*/ 	.short	0x0000
        /*0082*/ 	.short	0x0000
        /*0084*/ 	.byte	0x00, 0xf5, 0x21, 0x00


	//----- nvinfo : EIATTR_SPARSE_MMA_MASK
	.align		4
.L_1506:
        /*0088*/ 	.byte	0x03, 0x50
        /*008a*/ 	.short	0x0000


	//----- nvinfo : EIATTR_MAXREG_COUNT
	.align		4
        /*008c*/ 	.byte	0x03, 0x1b
        /*008e*/ 	.short	0x00ff


	//----- nvinfo : EIATTR_MERCURY_ISA_VERSION
	.align		4
        /*0090*/ 	.byte	0x03, 0x5f
        /*0092*/ 	.short	0x0101


	//----- nvinfo : EIATTR_VRC_CTA_INIT_COUNT
	.align		4
        /*0094*/ 	.byte	0x02, 0x4a
	.zero		1
	.zero		1


	//----- nvinfo : EIATTR_EXIT_INSTR_OFFSETS
	.align		4
        /*0098*/ 	.byte	0x04, 0x1c
        /*009a*/ 	.short	(.L_1508 - .L_1507)


	//   ....[0]....
.L_1507:
        /*009c*/ 	.word	0x00000070


	//   ....[1]....
        /*00a0*/ 	.word	0x00001690


	//----- nvinfo : EIATTR_CBANK_PARAM_SIZE
	.align		4
.L_1508:
        /*00a4*/ 	.byte	0x03, 0x19
        /*00a6*/ 	.short	0x0038


	//----- nvinfo : EIATTR_PARAM_CBANK
	.align		4
        /*00a8*/ 	.byte	0x04, 0x0a
        /*00aa*/ 	.short	(.L_1510 - .L_1509)
	.align		4
.L_1509:
        /*00ac*/ 	.word	index@(.nv.constant0._Z21calculateBestDistanceILi24EEvPfS0_S0_PiS1_S1_ii)
        /*00b0*/ 	.short	0x0380
        /*00b2*/ 	.short	0x0038


	//----- nvinfo : EIATTR_SW_WAR
	.align		4
.L_1510:
        /*00b4*/ 	.byte	0x04, 0x36
        /*00b6*/ 	.short	(.L_1512 - .L_1511)
.L_1511:
        /*00b8*/ 	.word	0x00000008
.L_1512:


//--------------------- .nv.info._Z21calculateBestDistanceILi23EEvPfS0_S0_PiS1_S1_ii --------------------------
	.section	.nv.info._Z21calculateBestDistanceILi23EEvPfS0_S0_PiS1_S1_ii,"",@"SHT_CUDA_INFO"
	.sectionflags	@""
	.align	4


	//----- nvinfo : EIATTR_CUDA_API_VERSION
	.align		4
        /*0000*/ 	.byte	0x04, 0x37
        /*0002*/ 	.short	(.L_1514 - .L_1513)
.L_1513:
        /*0004*/ 	.word	0x00000082


	//----- nvinfo : EIATTR_KPARAM_INFO
	.align		4
.L_1514:
        /*0008*/ 	.byte	0x04, 0x17
        /*000a*/ 	.short	(.L_1516 - .L_1515)
.L_1515:
        /*000c*/ 	.word	0x00000000
        /*0010*/ 	.short	0x0007
        /*0012*/ 	.short	0x0034
        /*0014*/ 	.byte	0x00, 0xf0, 0x11, 0x00


	//----- nvinfo : EIATTR_KPARAM_INFO
	.align		4
.L_1516:
        /*0018*/ 	.byte	0x04, 0x17
        /*001a*/ 	.short	(.L_1518 - .L_1517)
.L_1517:
        /*001c*/ 	.word	0x00000000
        /*0020*/ 	.short	0x0006
        /*0022*/ 	.short	0x0030
        /*0024*/ 	.byte	0x00, 0xf0, 0x11, 0x00


	//----- nvinfo : EIATTR_KPARAM_INFO
	.align		4
.L_1518:
        /*0028*/ 	.byte	0x04, 0x17
        /*002a*/ 	.short	(.L_1520 - .L_1519)
.L_1519:
        /*002c*/ 	.word	0x00000000
        /*0030*/ 	.short	0x0005
        /*0032*/ 	.short	0x0028
        /*0034*/ 	.byte	0x00, 0xf5, 0x21, 0x00


	//----- nvinfo : EIATTR_KPARAM_INFO
	.align		4
.L_1520:
        /*0038*/ 	.byte	0x04, 0x17
        /*003a*/ 	.short	(.L_1522 - .L_1521)
.L_1521:
        /*003c*/ 	.word	0x00000000
        /*0040*/ 	.short	0x0004
        /*0042*/ 	.short	0x0020
        /*0044*/ 	.byte	0x00, 0xf5, 0x21, 0x00


	//----- nvinfo : EIATTR_KPARAM_INFO
	.align		4
.L_1522:
        /*0048*/ 	.byte	0x04, 0x17
        /*004a*/ 	.short	(.L_1524 - .L_1523)
.L_1523:
        /*004c*/ 	.word	0x00000000
        /*0050*/ 	.short	0x0003
        /*0052*/ 	.short	0x0018
        /*0054*/ 	.byte	0x00, 0xf5, 0x21, 0x00


	//----- nvinfo : EIATTR_KPARAM_INFO
	.align		4
.L_1524:
        /*0058*/ 	.byte	0x04, 0x17
        /*005a*/ 	.short	(.L_1526 - .L_1525)
.L_1525:
        /*005c*/ 	.word	0x00000000
        /*0060*/ 	.short	0x0002
        /*0062*/ 	.short	0x0010
        /*0064*/ 	.byte	0x00, 0xf5, 0x21, 0x00


	//----- nvinfo : EIATTR_KPARAM_INFO
	.align		4
.L_1526:
        /*0068*/ 	.byte	0x04, 0x17
        /*006a*/ 	.short	(.L_1528 - .L_1527)
.L_1527:
        /*006c*/ 	.word	0x00000000
        /*0070*/ 	.short	0x0001
        /*0072*/ 	.short	0x0008
        /*0074*/ 	.byte	0x00, 0xf5, 0x21, 0x00


	//----- nvinfo : EIATTR_KPARAM_INFO
	.align		4
.L_1528:
        /*0078*/ 	.byte	0x04, 0x17
        /*007a*/ 	.short	(.L_1530 - .L_1529)
.L_1529:
        /*007c*/ 	.word	0x00000000
        /*0080*/ 	.short	0x0000
        /*0082*/ 	.short	0x0000
        /*0084*/ 	.byte	0x00, 0xf5, 0x21, 0x00


	//----- nvinfo : EIATTR_SPARSE_MMA_MASK
	.align		4
.L_1530:
        /*0088*/ 	.byte	0x03, 0x50
        /*008a*/ 	.short	0x0000


	//----- nvinfo : EIATTR_MAXREG_COUNT
	.align		4
        /*008c*/ 	.byte	0x03, 0x1b
        /*008e*/ 	.short	0x00ff


	//----- nvinfo : EIATTR_MERCURY_ISA_VERSION
	.align		4
        /*0090*/ 	.byte	0x03, 0x5f
        /*0092*/ 	.short	0x0101


	//----- nvinfo : EIATTR_VRC_CTA_INIT_COUNT
	.align		4
        /*0094*/ 	.byte	0x02, 0x4a
	.zero		1
	.zero		1


	//----- nvinfo : EIATTR_EXIT_INSTR_OFFSETS
	.align		4
        /*0098*/ 	.byte	0x04, 0x1c
        /*009a*/ 	.short	(.L_1532 - .L_1531)


	//   ....[0]....
.L_1531:
        /*009c*/ 	.word	0x00000070


	//   ....[1]....
        /*00a0*/ 	.word	0x00001560


	//----- nvinfo : EIATTR_CBANK_PARAM_SIZE
	.align		4
.L_1532:
        /*00a4*/ 	.byte	0x03, 0x19
        /*00a6*/ 	.short	0x0038


	//----- nvinfo : EIATTR_PARAM_CBANK
	.align		4
        /*00a8*/ 	.byte	0x04, 0x0a
        /*00aa*/ 	.short	(.L_1534 - .L_1533)
	.align		4
.L_1533:
        /*00ac*/ 	.word	index@(.nv.constant0._Z21calculateBestDistanceILi23EEvPfS0_S0_PiS1_S1_ii)
        /*00b0*/ 	.short	0x0380
        /*00b2*/ 	.short	0x0038


	//----- nvinfo : EIATTR_SW_WAR
	.align		4
.L_1534:
        /*00b4*/ 	.byte	0x04, 0x36
        /*00b6*/ 	.short	(.L_1536 - .L_1535)
.L_1535:
        /*00b8*/ 	.word	0x00000008
.L_1536:


//--------------------- .nv.info._Z21calculateBestDistanceILi22EEvPfS0_S0_PiS1_S1_ii --------------------------
	.section	.nv.info._Z21calculateBestDistanceILi22EEvPfS0_S0_PiS1_S1_ii,"",@"SHT_CUDA_INFO"
	.sectionflags	@""
	.align	4


	//----- nvinfo : EIATTR_CUDA_API_VERSION
	.align		4
        /*0000*/ 	.byte	0x04, 0x37
        /*0002*/ 	.short	(.L_1538 - .L_1537)
.L_1537:
        /*0004*/ 	.word	0x00000082


	//----- nvinfo : EIATTR_KPARAM_INFO
	.align		4
.L_1538:
        /*0008*/ 	.byte	0x04, 0x17
        /*000a*/ 	.short	(.L_1540 - .L_1539)
.L_1539:
        /*000c*/ 	.word	0x00000000
        /*0010*/ 	.short	0x0007
        /*0012*/ 	.short	0x0034
        /*0014*/ 	.byte	0x00, 0xf0, 0x11, 0x00


	//----- nvinfo : EIATTR_KPARAM_INFO
	.align		4
.L_1540:
        /*0018*/ 	.byte	0x04, 0x17
        /*001a*/ 	.short	(.L_1542 - .L_1541)
.L_1541:
        /*001c*/ 	.word	0x00000000
        /*0020*/ 	.short	0x0006
        /*0022*/ 	.short	0x0030
        /*0024*/ 	.byte	0x00, 0xf0, 0x11, 0x00


	//----- nvinfo : EIATTR_KPARAM_INFO
	.align		4
.L_1542:
        /*0028*/ 	.byte	0x04, 0x17
        /*002a*/ 	.short	(.L_1544 - .L_1543)
.L_1543:
        /*002c*/ 	.word	0x00000000
        /*0030*/ 	.short	0x0005
        /*0032*/ 	.short	0x0028
        /*0034*/ 	.byte	0x00, 0xf5, 0x21, 0x00


	//----- nvinfo : EIATTR_KPARAM_INFO
	.align		4
.L_1544:
        /*0038*/ 	.byte	0x04, 0x17
        /*003a*/ 	.short	(.L_1546 - .L_1545)
.L_1545:
        /*003c*/ 	.word	0x00000000
        /*0040*/ 	.short	0x0004
        /*0042*/ 	.short	0x0020
        /*0044*/ 	.byte	0x00, 0xf5, 0x21, 0x00


	//----- nvinfo : EIATTR_KPARAM_INFO
	.align		4
.L_1546:
        /*0048*/ 	.byte	0x04, 0x17
        /*004a*/ 	.short	(.L_1548 - .L_1547)
.L_1547:
        /*004c*/ 	.word	0x00000000
        /*0050*/ 	.short	0x0003
        /*0052*/ 	.short	0x0018
        /*0054*/ 	.byte	0x00, 0xf5, 0x21, 0x00


	//----- nvinfo : EIATTR_KPARAM_INFO
	.align		4
.L_1548:
        /*0058*/ 	.byte	0x04, 0x17
        /*005a*/ 	.short	(.L_1550 - .L_1549)
.L_1549:
        /*005c*/ 	.word	0x00000000
        /*0060*/ 	.short	0x0002
        /*0062*/ 	.short	0x0010
        /*0064*/ 	.byte	0x00, 0xf5, 0x21, 0x00


	//----- nvinfo : EIATTR_KPARAM_INFO
	.align		4
.L_1550:
        /*0068*/ 	.byte	0x04, 0x17
        /*006a*/ 	.short	(.L_1552 - .L_1551)
.L_1551:
        /*006c*/ 	.word	0x00000000
        /*0070*/ 	.short	0x0001
        /*0072*/ 	.short	0x0008
        /*0074*/ 	.byte	0x00, 0xf5, 0x21, 0x00


	//----- nvinfo : EIATTR_KPARAM_INFO
	.align		4
.L_1552:
        /*0078*/ 	.byte	0x04, 0x17
        /*007a*/ 	.short	(.L_1554 - .L_1553)
.L_1553:
        /*007c*/ 	.word	0x00000000
        /*0080*/ 	.short	0x0000
        /*0082*/ 	.short	0x0000
        /*0084*/ 	.byte	0x00, 0xf5, 0x21, 0x00


	//----- nvinfo : EIATTR_SPARSE_MMA_MASK
	.align		4
.L_1554:
        /*0088*/ 	.byte	0x03, 0x50
        /*008a*/ 	.short	0x0000


	//----- nvinfo : EIATTR_MAXREG_COUNT
	.align		4
        /*008c*/ 	.byte	0x03, 0x1b
        /*008e*/ 	.short	0x00ff


	//----- nvinfo : EIATTR_MERCURY_ISA_VERSION
	.align		4
        /*0090*/ 	.byte	0x03, 0x5f
        /*0092*/ 	.short	0x0101


	//----- nvinfo : EIATTR_VRC_CTA_INIT_COUNT
	.align		4
        /*0094*/ 	.byte	0x02, 0x4a
	.zero		1
	.zero		1


	//----- nvinfo : EIATTR_EXIT_INSTR_OFFSETS
	.align		4
        /*0098*/ 	.byte	0x04, 0x1c
        /*009a*/ 	.short	(.L_1556 - .L_1555)


	//   ....[0]....
.L_1555:
        /*009c*/ 	.word	0x00000070


	//   ....[1]....
        /*00a0*/ 	.word	0x000014a0


	//----- nvinfo : EIATTR_CBANK_PARAM_SIZE
	.align		4
.L_1556:
        /*00a4*/ 	.byte	0x03, 0x19
        /*00a6*/ 	.short	0x0038


	//----- nvinfo : EIATTR_PARAM_CBANK
	.align		4
        /*00a8*/ 	.byte	0x04, 0x0a
        /*00aa*/ 	.short	(.L_1558 - .L_1557)
	.align		4
.L_1557:
        /*00ac*/ 	.word	index@(.nv.constant0._Z21calculateBestDistanceILi22EEvPfS0_S0_PiS1_S1_ii)
        /*00b0*/ 	.short	0x0380
        /*00b2*/ 	.short	0x0038


	//----- nvinfo : EIATTR_SW_WAR
	.align		4
.L_1558:
        /*00b4*/ 	.byte	0x04, 0x36
        /*00b6*/ 	.short	(.L_1560 - .L_1559)
.L_1559:
        /*00b8*/ 	.word	0x00000008
.L_1560:


//--------------------- .nv.info._Z21calculateBestDistanceILi21EEvPfS0_S0_PiS1_S1_ii --------------------------
	.section	.nv.info._Z21calculateBestDistanceILi21EEvPfS0_S0_PiS1_S1_ii,"",@"SHT_CUDA_INFO"
	.sectionflags	@""
	.align	4


	//----- nvinfo : EIATTR_CUDA_API_VERSION
	.align		4
        /*0000*/ 	.byte	0x04, 0x37
        /*0002*/ 	.short	(.L_1562 - .L_1561)
.L_1561:
        /*0004*/ 	.word	0x00000082


	//----- nvinfo : EIATTR_KPARAM_INFO
	.align		4
.L_1562:
        /*0008*/ 	.byte	0x04, 0x17
        /*000a*/ 	.short	(.L_1564 - .L_1563)
.L_1563:
        /*000c*/ 	.word	0x00000000
        /*0010*/ 	.short	0x0007
        /*0012*/ 	.short	0x0034
        /*0014*/ 	.byte	0x00, 0xf0, 0x11, 0x00


	//----- nvinfo : EIATTR_KPARAM_INFO
	.align		4
.L_1564:
        /*0018*/ 	.byte	0x04, 0x17
        /*001a*/ 	.short	(.L_1566 - .L_1565)
.L_1565:
        /*001c*/ 	.word	0x00000000
        /*0020*/ 	.short	0x0006
        /*0022*/ 	.short	0x0030
        /*0024*/ 	.byte	0x00, 0xf0, 0x11, 0x00


	//----- nvinfo : EIATTR_KPARAM_INFO
	.align		4
.L_1566:
        /*0028*/ 	.byte	0x04, 0x17
        /*002a*/ 	.short	(.L_1568 - .L_1567)
.L_1567:
        /*002c*/ 	.word	0x00000000
        /*0030*/ 	.short	0x0005
        /*0032*/ 	.short	0x0028
        /*0034*/ 	.byte	0x00, 0xf5, 0x21, 0x00


	//----- nvinfo : EIATTR_KPARAM_INFO
	.align		4
.L_1568:
        /*0038*/ 	.byte	0x04, 0x17
        /*003a*/ 	.short	(.L_1570 - .L_1569)
.L_1569:
        /*003c*/ 	.word	0x00000000
        /*0040*/ 	.short	0x0004
        /*0042*/ 	.short	0x0020
        /*0044*/ 	.byte	0x00, 0xf5, 0x21, 0x00


	//----- nvinfo : EIATTR_KPARAM_INFO
	.align		4
.L_1570:
        /*0048*/ 	.byte	0x04, 0x17
        /*004a*/ 	.short	(.L_1572 - .L_1571)
.L_1571:
        /*004c*/ 	.word	0x00000000
        /*0050*/ 	.short	0x0003
        /*0052*/ 	.short	0x0018
        /*0054*/ 	.byte	0x00, 0xf5, 0x21, 0x00


	//----- nvinfo : EIATTR_KPARAM_INFO
	.align		4
.L_1572:
        /*0058*/ 	.byte	0x04, 0x17
        /*005a*/ 	.short	(.L_1574 - .L_1573)
.L_1573:
        /*005c*/ 	.word	0x00000000
        /*0060*/ 	.short	0x0002
        /*0062*/ 	.short	0x0010
        /*0064*/ 	.byte	0x00, 0xf5, 0x21, 0x00


	//----- nvinfo : EIATTR_KPARAM_INFO
	.align		4
.L_1574:
        /*0068*/ 	.byte	0x04, 0x17
        /*006a*/ 	.short	(.L_1576 - .L_1575)
.L_1575:
        /*006c*/ 	.word	0x00000000
        /*0070*/ 	.short	0x0001
        /*0072*/ 	.short	0x0008
        /*0074*/ 	.byte	0x00, 0xf5, 0x21, 0x00


	//----- nvinfo : EIATTR_KPARAM_INFO
	.align		4
.L_1576:
        /*0078*/ 	.byte	0x04, 0x17
        /*007a*/ 	.short	(.L_1578 - .L_1577)
.L_1577:
        /*007c*/ 	.word	0x00000000
        /*0080*/ 	.short	0x0000
        /*0082*/ 	.short	0x0000
        /*0084*/ 	.byte	0x00, 0xf5, 0x21, 0x00


	//----- nvinfo : EIATTR_SPARSE_MMA_MASK
	.align		4
.L_1578:
        /*0088*/ 	.byte	0x03, 0x50
        /*008a*/ 	.short	0x0000


	//----- nvinfo : EIATTR_MAXREG_COUNT
	.align		4
        /*008c*/ 	.byte	0x03, 0x1b
        /*008e*/ 	.short	0x00ff


	//----- nvinfo : EIATTR_MERCURY_ISA_VERSION
	.align		4
        /*0090*/ 	.byte	0x03, 0x5f
        /*0092*/ 	.short	0x0101


	//----- nvinfo : EIATTR_VRC_CTA_INIT_COUNT
	.align		4
        /*0094*/ 	.byte	0x02, 0x4a
	.zero		1
	.zero		1


	//----- nvinfo : EIATTR_EXIT_INSTR_OFFSETS
	.align		4
        /*0098*/ 	.byte	0x04, 0x1c
        /*009a*/ 	.short	(.L_1580 - .L_1579)


	//   ....[0]....
.L_1579:
        /*009c*/ 	.word	0x00000070


	//   ....[1]....
        /*00a0*/ 	.word	0x000013c0


	//----- nvinfo : EIATTR_CBANK_PARAM_SIZE
	.align		4
.L_1580:
        /*00a4*/ 	.byte	0x03, 0x19
        /*00a6*/ 	.short	0x0038


	//----- nvinfo : EIATTR_PARAM_CBANK
	.align		4
        /*00a8*/ 	.byte	0x04, 0x0a
        /*00aa*/ 	.short	(.L_1582 - .L_1581)
	.align		4
.L_1581:
        /*00ac*/ 	.word	index@(.nv.constant0._Z21calculateBestDistanceILi21EEvPfS0_S0_PiS1_S1_ii)
        /*00b0*/ 	.short	0x0380
        /*00b2*/ 	.short	0x0038


	//----- nvinfo : EIATTR_SW_WAR
	.align		4
.L_1582:
        /*00b4*/ 	.byte	0x04, 0x36
        /*00b6*/ 	.short	(.L_1584 - .L_1583)
.L_1583:
        /*00b8*/ 	.word	0x00000008
.L_1584:


//--------------------- .nv.info._Z21calculateBestDistanceILi20EEvPfS0_S0_PiS1_S1_ii --------------------------
	.section	.nv.info._Z21calculateBestDistanceILi20EEvPfS0_S0_PiS1_S1_ii,"",@"SHT_CUDA_INFO"
	.sectionflags	@""
	.align	4


	//----- nvinfo : EIATTR_CUDA_API_VERSION
	.align		4
        /*0000*/ 	.byte	0x04, 0x37
        /*0002*/ 	.short	(.L_1586 - .L_1585)
.L_1585:
        /*0004*/ 	.word	0x00000082


	//----- nvinfo : EIATTR_KPARAM_INFO
	.align		4
.L_1586:
        /*0008*/ 	.byte	0x04, 0x17
        /*000a*/ 	.short	(.L_1588 - .L_1587)
.L_1587:
        /*000c*/ 	.word	0x00000000
        /*0010*/ 	.short	0x0007
        /*0012*/ 	.short	0x0034
        /*0014*/ 	.byte	0x00, 0xf0, 0x11, 0x00


	//----- nvinfo : EIATTR_KPARAM_INFO
	.align		4
.L_1588:
        /*0018*/ 	.byte	0x04, 0x17
        /*001a*/ 	.short	(.L_1590 - .L_1589)
.L_1589:
        /*001c*/ 	.word	0x00000000
        /*0020*/ 	.short	0x0006
        /*0022*/ 	.short	0x0030
        /*0024*/ 	.byte	0x00, 0xf0, 0x11, 0x00


	//----- nvinfo : EIATTR_KPARAM_INFO
	.align		4
.L_1590:
        /*0028*/ 	.byte	0x04, 0x17
        /*002a*/ 	.short	(.L_1592 - .L_1591)
.L_1591:
        /*002c*/ 	.word	0x00000000
        /*0030*/ 	.short	0x0005
        /*0032*/ 	.short	0x0028
        /*0034*/ 	.byte	0x00, 0xf5, 0x21, 0x00


	//----- nvinfo : EIATTR_KPARAM_INFO
	.align		4
.L_1592:
        /*0038*/ 	.byte	0x04, 0x17
        /*003a*/ 	.short	(.L_1594 - .L_1593)
.L_1593:
        /*003c*/ 	.word	0x00000000
        /*0040*/ 	.short	0x0004
        /*0042*/ 	.short	0x0020
        /*0044*/ 	.byte	0x00, 0xf5, 0x21, 0x00


	//----- nvinfo : EIATTR_KPARAM_INFO
	.align		4
.L_1594:
        /*0048*/ 	.byte	0x04, 0x17
        /*004a*/ 	.short	(.L_1596 - .L_1595)
.L_1595:
        /*004c*/ 	.word	0x00000000
        /*0050*/ 	.short	0x0003
        /*0052*/ 	.short	0x0018
        /*0054*/ 	.byte	0x00, 0xf5, 0x21, 0x00


	//----- nvinfo : EIATTR_KPARAM_INFO
	.align		4
.L_1596:
        /*0058*/ 	.byte	0x04, 0x17
        /*005a*/ 	.short	(.L_1598 - .L_1597)
.L_1597:
        /*005c*/ 	.word	0x00000000
        /*0060*/ 	.short	0x0002
        /*0062*/ 	.short	0x0010
        /*0064*/ 	.byte	0x00, 0xf5, 0x21, 0x00


	//----- nvinfo : EIATTR_KPARAM_INFO
	.align		4
.L_1598:
        /*0068*/ 	.byte	0x04, 0x17
        /*006a*/ 	.short	(.L_1600 - .L_1599)
.L_1599:
        /*006c*/ 	.word	0x00000000
        /*0070*/ 	.short	0x0001
        /*0072*/ 	.short	0x0008
        /*0074*/ 	.byte	0x00, 0xf5, 0x21, 0x00


	//----- nvinfo : EIATTR_KPARAM_INFO
	.align		4
.L_1600:
        /*0078*/ 	.byte	0x04, 0x17
        /*007a*/ 	.short	(.L_1602 - .L_1601)
.L_1601:
        /*007c*/ 	.word	0x00000000
        /*0080*/ 	.short	0x0000
        /*0082*/ 	.short	0x0000
        /*0084*/ 	.byte	0x00, 0xf5, 0x21, 0x00


	//----- nvinfo : EIATTR_SPARSE_MMA_MASK
	.align		4
.L_1602:
        /*0088*/ 	.byte	0x03, 0x50
        /*008a*/ 	.short	0x0000


	//----- nvinfo : EIATTR_MAXREG_COUNT
	.align		4
        /*008c*/ 	.byte	0x03, 0x1b
        /*008e*/ 	.short	0x00ff


	//----- nvinfo : EIATTR_MERCURY_ISA_VERSION
	.align		4
        /*0090*/ 	.byte	0x03, 0x5f
        /*0092*/ 	.short	0x0101


	//----- nvinfo : EIATTR_VRC_CTA_INIT_COUNT
	.align		4
        /*0094*/ 	.byte	0x02, 0x4a
	.zero		1
	.zero		1


	//----- nvinfo : EIATTR_EXIT_INSTR_OFFSETS
	.align		4
        /*0098*/ 	.byte	0x04, 0x1c
        /*009a*/ 	.short	(.L_1604 - .L_1603)


	//   ....[0]....
.L_1603:
        /*009c*/ 	.word	0x00000070


	//   ....[1]....
        /*00a0*/ 	.word	0x00001300


	//----- nvinfo : EIATTR_CBANK_PARAM_SIZE
	.align		4
.L_1604:
        /*00a4*/ 	.byte	0x03, 0x19
        /*00a6*/ 	.short	0x0038


	//----- nvinfo : EIATTR_PARAM_CBANK
	.align		4
        /*00a8*/ 	.byte	0x04, 0x0a
        /*00aa*/ 	.short	(.L_1606 - .L_1605)
	.align		4
.L_1605:
        /*00ac*/ 	.word	index@(.nv.constant0._Z21calculateBestDistanceILi20EEvPfS0_S0_PiS1_S1_ii)
        /*00b0*/ 	.short	0x0380
        /*00b2*/ 	.short	0x0038


	//----- nvinfo : EIATTR_SW_WAR
	.align		4
.L_1606:
        /*00b4*/ 	.byte	0x04, 0x36
        /*00b6*/ 	.short	(.L_1608 - .L_1607)
.L_1607:
        /*00b8*/ 	.word	0x00000008
.L_1608:


//--------------------- .nv.info._Z21calculateBestDistanceILi19EEvPfS0_S0_PiS1_S1_ii --------------------------
	.section	.nv.info._Z21calculateBestDistanceILi19EEvPfS0_S0_PiS1_S1_ii,"",@"SHT_CUDA_INFO"
	.sectionflags	@""
	.align	4


	//----- nvinfo : EIATTR_CUDA_API_VERSION
	.align		4
        /*0000*/ 	.byte	0x04, 0x37
        /*0002*/ 	.short	(.L_1610 - .L_1609)
.L_1609:
        /*0004*/ 	.word	0x00000082


	//----- nvinfo : EIATTR_KPARAM_INFO
	.align		4
.L_1610:
        /*0008*/ 	.byte	0x04, 0x17
        /*000a*/ 	.short	(.L_1612 - .L_1611)
.L_1611:
        /*000c*/ 	.word	0x00000000
        /*0010*/ 	.short	0x0007
        /*0012*/ 	.short	0x0034
        /*0014*/ 	.byte	0x00, 0xf0, 0x11, 0x00


	//----- nvinfo : EIATTR_KPARAM_INFO
	.align		4
.L_1612:
        /*0018*/ 	.byte	0x04, 0x17
        /*001a*/ 	.short	(.L_1614 - .L_1613)
.L_1613:
        /*001c*/ 	.word	0x00000000
        /*0020*/ 	.short	0x0006
        /*0022*/ 	.short	0x0030
        /*0024*/ 	.byte	0x00, 0xf0, 0x11, 0x00


	//----- nvinfo : EIATTR_KPARAM_INFO
	.align		4
.L_1614:
        /*0028*/ 	.byte	0x04, 0x17
        /*002a*/ 	.short	(.L_1616 - .L_1615)
.L_1615:
        /*002c*/ 	.word	0x00000000
        /*0030*/ 	.short	0x0005
        /*0032*/ 	.short	0x0028
        /*0034*/ 	.byte	0x00, 0xf5, 0x21, 0x00


	//----- nvinfo : EIATTR_KPARAM_INFO
	.align		4
.L_1616:
        /*0038*/ 	.byte	0x04, 0x17
        /*003a*/ 	.short	(.L_1618 - .L_1617)
.L_1617:
        /*003c*/ 	.word	0x00000000
        /*0040*/ 	.short	0x0004
        /*0042*/ 	.short	0x0020
        /*0044*/ 	.byte	0x00, 0xf5, 0x21, 0x00


	//----- nvinfo : EIATTR_KPARAM_INFO
	.align		4
.L_1618:
        /*0048*/ 	.byte	0x04, 0x17
        /*004a*/ 	.short	(.L_1620 - .L_1619)
.L_1619:
        /*004c*/ 	.word	0x00000000
        /*0050*/ 	.short	0x0003
        /*0052*/ 	.short	0x0018
        /*0054*/ 	.byte	0x00, 0xf5, 0x21, 0x00


	//----- nvinfo : EIATTR_KPARAM_INFO
	.align		4
.L_1620:
        /*0058*/ 	.byte	0x04, 0x17
        /*005a*/ 	.short	(.L_1622 - .L_1621)
.L_1621:
        /*005c*/ 	.word	0x00000000
        /*0060*/ 	.short	0x0002
        /*0062*/ 	.short	0x0010
        /*0064*/ 	.byte	0x00, 0xf5, 0x21, 0x00


	//----- nvinfo : EIATTR_KPARAM_INFO
	.align		4
.L_1622:
        /*0068*/ 	.byte	0x04, 0x17
        /*006a*/ 	.short	(.L_1624 - .L_1623)
.L_1623:
        /*006c*/ 	.word	0x00000000
        /*0070*/ 	.short	0x0001
        /*0072*/ 	.short	0x0008
        /*0074*/ 	.byte	0x00, 0xf5, 0x21, 0x00


	//----- nvinfo : EIATTR_KPARAM_INFO
	.align		4
.L_1624:
        /*0078*/ 	.byte	0x04, 0x17
        /*007a*/ 	.short	(.L_1626 - .L_1625)
.L_1625:
        /*007c*/ 	.word	0x00000000
        /*0080*/ 	.short	0x0000
        /*0082*/ 	.short	0x0000
        /*0084*/ 	.byte	0x00, 0xf5, 0x21, 0x00


	//----- nvinfo : EIATTR_SPARSE_MMA_MASK
	.align		4
.L_1626:
        /*0088*/ 	.byte	0x03, 0x50
        /*008a*/ 	.short	0x0000


	//----- nvinfo : EIATTR_MAXREG_COUNT
	.align		4
        /*008c*/ 	.byte	0x03, 0x1b
        /*008e*/ 	.short	0x00ff


	//----- nvinfo : EIATTR_MERCURY_ISA_VERSION
	.align		4
        /*0090*/ 	.byte	0x03, 0x5f
        /*0092*/ 	.short	0x0101


	//----- nvinfo : EIATTR_VRC_CTA_INIT_COUNT
	.align		4
        /*0094*/ 	.byte	0x02, 0x4a
	.zero		1
	.zero		1


	//----- nvinfo : EIATTR_EXIT_INSTR_OFFSETS
	.align		4
        /*0098*/ 	.byte	0x04, 0x1c
        /*009a*/ 	.short	(.L_1628 - .L_1627)


	//   ....[0]....
.L_1627:
        /*009c*/ 	.word	0x00000070


	//   ....[1]....
        /*00a0*/ 	.word	0x00001200


	//----- nvinfo : EIATTR_CBANK_PARAM_SIZE
	.align		4
.L_1628:
        /*00a4*/ 	.byte	0x03, 0x19
        /*00a6*/ 	.short	0x0038


	//----- nvinfo : EIATTR_PARAM_CBANK
	.align		4
        /*00a8*/ 	.byte	0x04, 0x0a
        /*00aa*/ 	.short	(.L_1630 - .L_1629)
	.align		4
.L_1629:
        /*00ac*/ 	.word	index@(.nv.constant0._Z21calculateBestDistanceILi19EEvPfS0_S0_PiS1_S1_ii)
        /*00b0*/ 	.short	0x0380
        /*00b2*/ 	.short	0x0038


	//----- nvinfo : EIATTR_SW_WAR
	.align		4
.L_1630:
        /*00b4*/ 	.byte	0x04, 0x36
        /*00b6*/ 	.short	(.L_1632 - .L_1631)
.L_1631:
        /*00b8*/ 	.word	0x00000008
.L_1632:


//--------------------- .nv.info._Z21calculateBestDistanceILi18EEvPfS0_S0_PiS1_S1_ii --------------------------
	.section	.nv.info._Z21calculateBestDistanceILi18EEvPfS0_S0_PiS1_S1_ii,"",@"SHT_CUDA_INFO"
	.sectionflags	@""
	.align	4


	//----- nvinfo : EIATTR_CUDA_API_VERSION
	.align		4
        /*0000*/ 	.byte	0x04, 0x37
        /*0002*/ 	.short	(.L_1634 - .L_1633)
.L_1633:
        /*0004*/ 	.word	0x00000082


	//----- nvinfo : EIATTR_KPARAM_INFO
	.align		4
.L_1634:
        /*0008*/ 	.byte	0x04, 0x17
        /*000a*/ 	.short	(.L_1636 - .L_1635)
.L_1635:
        /*000c*/ 	.word	0x00000000
        /*0010*/ 	.short	0x0007
        /*0012*/ 	.short	0x0034
        /*0014*/ 	.byte	0x00, 0xf0, 0x11, 0x00


	//----- nvinfo : EIATTR_KPARAM_INFO
	.align		4
.L_1636:
        /*0018*/ 	.byte	0x04, 0x17
        /*001a*/ 	.short	(.L_1638 - .L_1637)
.L_1637:
        /*001c*/ 	.word	0x00000000
        /*0020*/ 	.short	0x0006
        /*0022*/ 	.short	0x0030
        /*0024*/ 	.byte	0x00, 0xf0, 0x11, 0x00


	//----- nvinfo : EIATTR_KPARAM_INFO
	.align		4
.L_1638:
        /*0028*/ 	.byte	0x04, 0x17
        /*002a*/ 	.short	(.L_1640 - .L_1639)
.L_1639:
        /*002c*/ 	.word	0x00000000
        /*0030*/ 	.short	0x0005
        /*0032*/ 	.short	0x0028
        /*0034*/ 	.byte	0x00, 0xf5, 0x21, 0x00


	//----- nvinfo : EIATTR_KPARAM_INFO
	.align		4
.L_1640:
        /*0038*/ 	.byte	0x04, 0x17
        /*003a*/ 	.short	(.L_1642 - .L_1641)
.L_1641:
        /*003c*/ 	.word	0x00000000
        /*0040*/ 	.short	0x0004
        /*0042*/ 	.short	0x0020
        /*0044*/ 	.byte	0x00, 0xf5, 0x21, 0x00


	//----- nvinfo : EIATTR_KPARAM_INFO
	.align		4
.L_1642:
        /*0048*/ 	.byte	0x04, 0x17
        /*004a*/ 	.short	(.L_1644 - .L_1643)
.L_1643:
        /*004c*/ 	.word	0x00000000
        /*0050*/ 	.short	0x0003
        /*0052*/ 	.short	0x0018
        /*0054*/ 	.byte	0x00, 0xf5, 0x21, 0x00


	//----- nvinfo : EIATTR_KPARAM_INFO
	.align		4
.L_1644:
        /*0058*/ 	.byte	0x04, 0x17
        /*005a*/ 	.short	(.L_1646 - .L_1645)
.L_1645:
        /*005c*/ 	.word	0x00000000
        /*0060*/ 	.short	0x0002
        /*0062*/ 	.short	0x0010
        /*0064*/ 	.byte	0x00, 0xf5, 0x21, 0x00


	//----- nvinfo : EIATTR_KPARAM_INFO
	.align		4
.L_1646:
        /*0068*/ 	.byte	0x04, 0x17
        /*006a*/ 	.short	(.L_1648 - .L_1647)
.L_1647:
        /*006c*/ 	.word	0x00000000
        /*0070*/ 	.short	0x0001
        /*0072*/ 	.short	0x0008
        /*0074*/ 	.byte	0x00, 0xf5, 0x21, 0x00


	//----- nvinfo : EIATTR_KPARAM_INFO
	.align		4
.L_1648:
        /*0078*/ 	.byte	0x04, 0x17
        /*007a*/ 	.short	(.L_1650 - .L_1649)
.L_1649:
        /*007c*/ 	.word	0x00000000
        /*0080*/ 	.short	0x0000
        /*0082*/ 	.short	0x0000
        /*0084*/ 	.byte	0x00, 0xf5, 0x21, 0x00


	//----- nvinfo : EIATTR_SPARSE_MMA_MASK
	.align		4
.L_1650:
        /*0088*/ 	.byte	0x03, 0x50
        /*008a*/ 	.short	0x0000


	//----- nvinfo : EIATTR_MAXREG_COUNT
	.align		4
        /*008c*/ 	.byte	0x03, 0x1b
        /*008e*/ 	.short	0x00ff


	//----- nvinfo : EIATTR_MERCURY_ISA_VERSION
	.align		4
        /*0090*/ 	.byte	0x03, 0x5f
        /*0092*/ 	.short	0x0101


	//----- nvinfo : EIATTR_VRC_CTA_INIT_COUNT
	.align		4
        /*0094*/ 	.byte	0x02, 0x4a
	.zero		1
	.zero		1


	//----- nvinfo : EIATTR_EXIT_INSTR_OFFSETS
	.align		4
        /*0098*/ 	.byte	0x04, 0x1c
        /*009a*/ 	.short	(.L_1652 - .L_1651)


	//   ....[0]....
.L_1651:
        /*009c*/ 	.word	0x00000070


	//   ....[1]....
        /*00a0*/ 	.word	0x00001140


	//----- nvinfo : EIATTR_CBANK_PARAM_SIZE
	.align		4
.L_1652:
        /*00a4*/ 	.byte	0x03, 0x19
        /*00a6*/ 	.short	0x0038


	//----- nvinfo : EIATTR_PARAM_CBANK
	.align		4
        /*00a8*/ 	.byte	0x04, 0x0a
        /*00aa*/ 	.short	(.L_1654 - .L_1653)
	.align		4
.L_1653:
        /*00ac*/ 	.word	index@(.nv.constant0._Z21calculateBestDistanceILi18EEvPfS0_S0_PiS1_S1_ii)
        /*00b0*/ 	.short	0x0380
        /*00b2*/ 	.short	0x0038


	//----- nvinfo : EIATTR_SW_WAR
	.align		4
.L_1654:
        /*00b4*/ 	.byte	0x04, 0x36
        /*00b6*/ 	.short	(.L_1656 - .L_1655)
.L_1655:
        /*00b8*/ 	.word	0x00000008
.L_1656:


//--------------------- .nv.info._Z21calculateBestDistanceILi17EEvPfS0_S0_PiS1_S1_ii --------------------------
	.section	.nv.info._Z21calculateBestDistanceILi17EEvPfS0_S0_PiS1_S1_ii,"",@"SHT_CUDA_INFO"
	.sectionflags	@""
	.align	4


	//----- nvinfo : EIATTR_CUDA_API_VERSION
	.align		4
        /*0000*/ 	.byte	0x04, 0x37
        /*0002*/ 	.short	(.L_1658 - .L_1657)
.L_1657:
        /*0004*/ 	.word	0x00000082


	//----- nvinfo : EIATTR_KPARAM_INFO
	.align		4
.L_1658:
        /*0008*/ 	.byte	0x04, 0x17
        /*000a*/ 	.short	(.L_1660 - .L_1659)
.L_1659:
        /*000c*/ 	.word	0x00000000
        /*0010*/ 	.short	0x0007
        /*0012*/ 	.short	0x0034
        /*0014*/ 	.byte	0x00, 0xf0, 0x11, 0x00


	//----- nvinfo : EIATTR_KPARAM_INFO
	.align		4
.L_1660:
        /*0018*/ 	.byte	0x04, 0x17
        /*001a*/ 	.short	(.L_1662 - .L_1661)
.L_1661:
        /*001c*/ 	.word	0x00000000
        /*0020*/ 	.short	0x0006
        /*0022*/ 	.short	0x0030
        /*0024*/ 	.byte	0x00, 0xf0, 0x11, 0x00


	//----- nvinfo : EIATTR_KPARAM_INFO
	.align		4
.L_1662:
        /*0028*/ 	.byte	0x04, 0x17
        /*002a*/ 	.short	(.L_1664 - .L_1663)
.L_1663:
        /*002c*/ 	.word	0x00000000
        /*0030*/ 	.short	0x0005
        /*0032*/ 	.short	0x0028
        /*0034*/ 	.byte	0x00, 0xf5, 0x21, 0x00


	//----- nvinfo : EIATTR_KPARAM_INFO
	.align		4
.L_1664:
        /*0038*/ 	.byte	0x04, 0x17
        /*003a*/ 	.short	(.L_1666 - .L_1665)
.L_1665:
        /*003c*/ 	.word	0x00000000
        /*0040*/ 	.short	0x0004
        /*0042*/ 	.short	0x0020
        /*0044*/ 	.byte	0x00, 0xf5, 0x21, 0x00


	//----- nvinfo : EIATTR_KPARAM_INFO
	.align		4
.L_1666:
        /*0048*/ 	.byte	0x04, 0x17
        /*004a*/ 	.short	(.L_1668 - .L_1667)
.L_1667:
        /*004c*/ 	.word	0x00000000
        /*0050*/ 	.short	0x0003
        /*0052*/ 	.short	0x0018
        /*0054*/ 	.byte	0x00, 0xf5, 0x21, 0x00


	//----- nvinfo : EIATTR_KPARAM_INFO
	.align		4
.L_1668:
        /*0058*/ 	.byte	0x04, 0x17
        /*005a*/ 	.short	(.L_1670 - .L_1669)
.L_1669:
        /*005c*/ 	.word	0x00000000
        /*0060*/ 	.short	0x0002
        /*0062*/ 	.short	0x0010
        /*0064*/ 	.byte	0x00, 0xf5, 0x21, 0x00


	//----- nvinfo : EIATTR_KPARAM_INFO
	.align		4
.L_1670:
        /*0068*/ 	.byte	0x04, 0x17
        /*006a*/ 	.short	(.L_1672 - .L_1671)
.L_1671:
        /*006c*/ 	.word	0x00000000
        /*0070*/ 	.short	0x0001
        /*0072*/ 	.short	0x0008
        /*0074*/ 	.byte	0x00, 0xf5, 0x21, 0x00


	//----- nvinfo : EIATTR_KPARAM_INFO
	.align		4
.L_1672:
        /*0078*/ 	.byte	0x04, 0x17
        /*007a*/ 	.short	(.L_1674 - .L_1673)
.L_1673:
        /*007c*/ 	.word	0x00000000
        /*0080*/ 	.short	0x0000
        /*0082*/ 	.short	0x0000
        /*0084*/ 	.byte	0x00, 0xf5, 0x21, 0x00


	//----- nvinfo : EIATTR_SPARSE_MMA_MASK
	.align		4
.L_1674:
        /*0088*/ 	.byte	0x03, 0x50
        /*008a*/ 	.short	0x0000


	//----- nvinfo : EIATTR_MAXREG_COUNT
	.align		4
        /*008c*/ 	.byte	0x03, 0x1b
        /*008e*/ 	.short	0x00ff


	//----- nvinfo : EIATTR_MERCURY_ISA_VERSION
	.align		4
        /*0090*/ 	.byte	0x03, 0x5f
        /*0092*/ 	.short	0x0101


	//----- nvinfo : EIATTR_VRC_CTA_INIT_COUNT
	.align		4
        /*0094*/ 	.byte	0x02, 0x4a
	.zero		1
	.zero		1


	//----- nvinfo : EIATTR_EXIT_INSTR_OFFSETS
	.align		4
        /*0098*/ 	.byte	0x04, 0x1c
        /*009a*/ 	.short	(.L_1676 - .L_1675)


	//   ....[0]....
.L_1675:
        /*009c*/ 	.word	0x00000070


	//   ....[1]....
        /*00a0*/ 	.word	0x00000f10


	//----- nvinfo : EIATTR_CBANK_PARAM_SIZE
	.align		4
.L_1676:
        /*00a4*/ 	.byte	0x03, 0x19
        /*00a6*/ 	.short	0x0038


	//----- nvinfo : EIATTR_PARAM_CBANK
	.align		4
        /*00a8*/ 	.byte	0x04, 0x0a
        /*00aa*/ 	.short	(.L_1678 - .L_1677)
	.align		4
.L_1677:
        /*00ac*/ 	.word	index@(.nv.constant0._Z21calculateBestDistanceILi17EEvPfS0_S0_PiS1_S1_ii)
        /*00b0*/ 	.short	0x0380
        /*00b2*/ 	.short	0x0038


	//----- nvinfo : EIATTR_SW_WAR
	.align		4
.L_1678:
        /*00b4*/ 	.byte	0x04, 0x36
        /*00b6*/ 	.short	(.L_1680 - .L_1679)
.L_1679:
        /*00b8*/ 	.word	0x00000008
.L_1680:


//--------------------- .nv.info._Z21calculateBestDistanceILi16EEvPfS0_S0_PiS1_S1_ii --------------------------
	.section	.nv.info._Z21calculateBestDistanceILi16EEvPfS0_S0_PiS1_S1_ii,"",@"SHT_CUDA_INFO"
	.sectionflags	@""
	.align	4


	//----- nvinfo : EIATTR_CUDA_API_VERSION
	.align		4
        /*0000*/ 	.byte	0x04, 0x37
        /*0002*/ 	.short	(.L_1682 - .L_1681)
.L_1681:
        /*0004*/ 	.word	0x00000082


	//----- nvinfo : EIATTR_KPARAM_INFO
	.align		4
.L_1682:
        /*0008*/ 	.byte	0x04, 0x17
        /*000a*/ 	.short	(.L_1684 - .L_1683)
.L_1683:
        /*000c*/ 	.word	0x00000000
        /*0010*/ 	.short	0x0007
        /*0012*/ 	.short	0x0034
        /*0014*/ 	.byte	0x00, 0xf0, 0x11, 0x00


	//----- nvinfo : EIATTR_KPARAM_INFO
	.align		4
.L_1684:
        /*0018*/ 	.byte	0x04, 0x17
        /*001a*/ 	.short	(.L_1686 - .L_1685)
.L_1685:
        /*001c*/ 	.word	0x00000000
        /*0020*/ 	.short	0x0006
        /*0022*/ 	.short	0x0030
        /*0024*/ 	.byte	0x00, 0xf0, 0x11, 0x00


	//----- nvinfo : EIATTR_KPARAM_INFO
	.align		4
.L_1686:
        /*0028*/ 	.byte	0x04, 0x17
        /*002a*/ 	.short	(.L_1688 - .L_1687)
.L_1687:
        /*002c*/ 	.word	0x00000000
        /*0030*/ 	.short	0x0005
        /*0032*/ 	.short	0x0028
        /*0034*/ 	.byte	0x00, 0xf5, 0x21, 0x00


	//----- nvinfo : EIATTR_KPARAM_INFO
	.align		4
.L_1688:
        /*0038*/ 	.byte	0x04, 0x17
        /*003a*/ 	.short	(.L_1690 - .L_1689)
.L_1689:
        /*003c*/ 	.word	0x00000000
        /*0040*/ 	.short	0x0004
        /*0042*/ 	.short	0x0020
        /*0044*/ 	.byte	0x00, 0xf5, 0x21, 0x00


	//----- nvinfo : EIATTR_KPARAM_INFO
	.align		4
.L_1690:
        /*0048*/ 	.byte	0x04, 0x17
        /*004a*/ 	.short	(.L_1692 - .L_1691)
.L_1691:
        /*004c*/ 	.word	0x00000000
        /*0050*/ 	.short	0x0003
        /*0052*/ 	.short	0x0018
        /*0054*/ 	.byte	0x00, 0xf5, 0x21, 0x00


	//----- nvinfo : EIATTR_KPARAM_INFO
	.align		4
.L_1692:
        /*0058*/ 	.byte	0x04, 0x17
        /*005a*/ 	.short	(.L_1694 - .L_1693)
.L_1693:
        /*005c*/ 	.word	0x00000000
        /*0060*/ 	.short	0x0002
        /*0062*/ 	.short	0x0010
        /*0064*/ 	.byte	0x00, 0xf5, 0x21, 0x00


	//----- nvinfo : EIATTR_KPARAM_INFO
	.align		4
.L_1694:
        /*0068*/ 	.byte	0x04, 0x17
        /*006a*/ 	.short	(.L_1696 - .L_1695)
.L_1695:
        /*006c*/ 	.word	0x00000000
        /*0070*/ 	.short	0x0001
        /*0072*/ 	.short	0x0008
        /*0074*/ 	.byte	0x00, 0xf5, 0x21, 0x00


	//----- nvinfo : EIATTR_KPARAM_INFO
	.align		4
.L_1696:
        /*0078*/ 	.byte	0x04, 0x17
        /*007a*/ 	.short	(.L_1698 - .L_1697)
.L_1697:
        /*007c*/ 	.word	0x00000000
        /*0080*/ 	.short	0x0000
        /*0082*/ 	.short	0x0000
        /*0084*/ 	.byte	0x00, 0xf5, 0x21, 0x00


	//----- nvinfo : EIATTR_SPARSE_MMA_MASK
	.align		4
.L_1698:
        /*0088*/ 	.byte	0x03, 0x50
        /*008a*/ 	.short	0x0000


	//----- nvinfo : EIATTR_MAXREG_COUNT
	.align		4
        /*008c*/ 	.byte	0x03, 0x1b
        /*008e*/ 	.short	0x00ff


	//----- nvinfo : EIATTR_MERCURY_ISA_VERSION
	.align		4
        /*0090*/ 	.byte	0x03, 0x5f
        /*0092*/ 	.short	0x0101


	//----- nvinfo : EIATTR_VRC_CTA_INIT_COUNT
	.align		4
        /*0094*/ 	.byte	0x02, 0x4a
	.zero		1
	.zero		1


	//----- nvinfo : EIATTR_EXIT_INSTR_OFFSETS
	.align		4
        /*0098*/ 	.byte	0x04, 0x1c
        /*009a*/ 	.short	(.L_1700 - .L_1699)


	//   ....[0]....
.L_1699:
        /*009c*/ 	.word	0x00000070


	//   ....[1]....
        /*00a0*/ 	.word	0x00000e50


	//----- nvinfo : EIATTR_CBANK_PARAM_SIZE
	.align		4
.L_1700:
        /*00a4*/ 	.byte	0x03, 0x19
        /*00a6*/ 	.short	0x0038


	//----- nvinfo : EIATTR_PARAM_CBANK
	.align		4
        /*00a8*/ 	.byte	0x04, 0x0a
        /*00aa*/ 	.short	(.L_1702 - .L_1701)
	.align		4
.L_1701:
        /*00ac*/ 	.word	index@(.nv.constant0._Z21calculateBestDistanceILi16EEvPfS0_S0_PiS1_S1_ii)
        /*00b0*/ 	.short	0x0380
        /*00b2*/ 	.short	0x0038


	//----- nvinfo : EIATTR_SW_WAR
	.align		4
.L_1702:
        /*00b4*/ 	.byte	0x04, 0x36
        /*00b6*/ 	.short	(.L_1704 - .L_1703)
.L_1703:
        /*00b8*/ 	.word	0x00000008
.L_1704:


//--------------------- .nv.info._Z21calculateBestDistanceILi15EEvPfS0_S0_PiS1_S1_ii --------------------------
	.section	.nv.info._Z21calculateBestDistanceILi15EEvPfS0_S0_PiS1_S1_ii,"",@"SHT_CUDA_INFO"
	.sectionflags	@""
	.align	4


	//----- nvinfo : EIATTR_CUDA_API_VERSION
	.align		4
        /*0000*/ 	.byte	0x04, 0x37
        /*0002*/ 	.short	(.L_1706 - .L_1705)
.L_1705:
        /*0004*/ 	.word	0x00000082


	//----- nvinfo : EIATTR_KPARAM_INFO
	.align		4
.L_1706:
        /*0008*/ 	.byte	0x04, 0x17
        /*000a*/ 	.short	(.L_1708 - .L_1707)
.L_1707:
        /*000c*/ 	.word	0x00000000
        /*0010*/ 	.short	0x0007
        /*0012*/ 	.short	0x0034
        /*0014*/ 	.byte	0x00, 0xf0, 0x11, 0x00


	//----- nvinfo : EIATTR_KPARAM_INFO
	.align		4
.L_1708:
        /*0018*/ 	.byte	0x04, 0x17
        /*001a*/ 	.short	(.L_1710 - .L_1709)
.L_1709:
        /*001c*/ 	.word	0x00000000
        /*0020*/ 	.short	0x0006
        /*0022*/ 	.short	0x0030
        /*0024*/ 	.byte	0x00, 0xf0, 0x11, 0x00


	//----- nvinfo : EIATTR_KPARAM_INFO
	.align		4
.L_1710:
        /*0028*/ 	.byte	0x04, 0x17
        /*002a*/ 	.short	(.L_1712 - .L_1711)
.L_1711:
        /*002c*/ 	.word	0x00000000
        /*0030*/ 	.short	0x0005
        /*0032*/ 	.short	0x0028
        /*0034*/ 	.byte	0x00, 0xf5, 0x21, 0x00


	//----- nvinfo : EIATTR_KPARAM_INFO
	.align		4
.L_1712:
        /*0038*/ 	.byte	0x04, 0x17
        /*003a*/ 	.short	(.L_1714 - .L_1713)
.L_1713:
        /*003c*/ 	.word	0x00000000
        /*0040*/ 	.short	0x0004
        /*0042*/ 	.short	0x0020
        /*0044*/ 	.byte	0x00, 0xf5, 0x21, 0x00


	//----- nvinfo : EIATTR_KPARAM_INFO
	.align		4
.L_1714:
        /*0048*/ 	.byte	0x04, 0x17
        /*004a*/ 	.short	(.L_1716 - .L_1715)
.L_1715:
        /*004c*/ 	.word	0x00000000
        /*0050*/ 	.short	0x0003
        /*0052*/ 	.short	0x0018
        /*0054*/ 	.byte	0x00, 0xf5, 0x21, 0x00


	//----- nvinfo : EIATTR_KPARAM_INFO
	.align		4
.L_1716:
        /*0058*/ 	.byte	0x04, 0x17
        /*005a*/ 	.short	(.L_1718 - .L_1717)
.L_1717:
        /*005c*/ 	.word	0x00000000
        /*0060*/ 	.short	0x0002
        /*0062*/ 	.short	0x0010
        /*0064*/ 	.byte	0x00, 0xf5, 0x21, 0x00


	//----- nvinfo : EIATTR_KPARAM_INFO
	.align		4
.L_1718:
        /*0068*/ 	.byte	0x04, 0x17
        /*006a*/ 	.short	(.L_1720 - .L_1719)
.L_1719:
        /*006c*/ 	.word	0x00000000
        /*0070*/ 	.short	0x0001
        /*0072*/ 	.short	0x0008
        /*0074*/ 	.byte	0x00, 0xf5, 0x21, 0x00


	//----- nvinfo : EIATTR_KPARAM_INFO
	.align		4
.L_1720:
        /*0078*/ 	.byte	0x04, 0x17
        /*007a*/ 	.short	(.L_1722 - .L_1721)
.L_1721:
        /*007c*/ 	.word	0x00000000
        /*0080*/ 	.short	0x0000
        /*0082*/ 	.short	0x0000
        /*0084*/ 	.byte	0x00, 0xf5, 0x21, 0x00


	//----- nvinfo : EIATTR_SPARSE_MMA_MASK
	.align		4
.L_1722:
        /*0088*/ 	.byte	0x03, 0x50
        /*008a*/ 	.short	0x0000


	//----- nvinfo : EIATTR_MAXREG_COUNT
	.align		4
        /*008c*/ 	.byte	0x03, 0x1b
        /*008e*/ 	.short	0x00ff


	//----- nvinfo : EIATTR_MERCURY_ISA_VERSION
	.align		4
        /*0090*/ 	.byte	0x03, 0x5f
        /*0092*/ 	.short	0x0101


	//----- nvinfo : EIATTR_VRC_CTA_INIT_COUNT
	.align		4
        /*0094*/ 	.byte	0x02, 0x4a
	.zero		1
	.zero		1


	//----- nvinfo : EIATTR_EXIT_INSTR_OFFSETS
	.align		4
        /*0098*/ 	.byte	0x04, 0x1c
        /*009a*/ 	.short	(.L_1724 - .L_1723)


	//   ....[0]....
.L_1723:
        /*009c*/ 	.word	0x00000070


	//   ....[1]....
        /*00a0*/ 	.word	0x00000d90


	//----- nvinfo : EIATTR_CBANK_PARAM_SIZE
	.align		4
.L_1724:
        /*00a4*/ 	.byte	0x03, 0x19
        /*00a6*/ 	.short	0x0038


	//----- nvinfo : EIATTR_PARAM_CBANK
	.align		4
        /*00a8*/ 	.byte	0x04, 0x0a
        /*00aa*/ 	.short	(.L_1726 - .L_1725)
	.align		4
.L_1725:
        /*00ac*/ 	.word	index@(.nv.constant0._Z21calculateBestDistanceILi15EEvPfS0_S0_PiS1_S1_ii)
        /*00b0*/ 	.short	0x0380
        /*00b2*/ 	.short	0x0038


	//----- nvinfo : EIATTR_SW_WAR
	.align		4
.L_1726:
        /*00b4*/ 	.byte	0x04, 0x36
        /*00b6*/ 	.short	(.L_1728 - .L_1727)
.L_1727:
        /*00b8*/ 	.word	0x00000008
.L_1728:


//--------------------- .nv.info._Z21calculateBestDistanceILi14EEvPfS0_S0_PiS1_S1_ii --------------------------
	.section	.nv.info._Z21calculateBestDistanceILi14EEvPfS0_S0_PiS1_S1_ii,"",@"SHT_CUDA_INFO"
	.sectionflags	@""
	.align	4


	//----- nvinfo : EIATTR_CUDA_API_VERSION
	.align		4
        /*0000*/ 	.byte	0x04, 0x37
        /*0002*/ 	.short	(.L_1730 - .L_1729)
.L_1729:
        /*0004*/ 	.word	0x00000082


	//----- nvinfo : EIATTR_KPARAM_INFO
	.align		4
.L_1730:
        /*0008*/ 	.byte	0x04, 0x17
        /*000a*/ 	.short	(.L_1732 - .L_1731)
.L_1731:
        /*000c*/ 	.word	0x00000000
        /*0010*/ 	.short	0x0007
        /*0012*/ 	.short	0x0034
        /*0014*/ 	.byte	0x00, 0xf0, 0x11, 0x00


	//----- nvinfo : EIATTR_KPARAM_INFO
	.align		4
.L_1732:
        /*0018*/ 	.byte	0x04, 0x17
        /*001a*/ 	.short	(.L_1734 - .L_1733)
.L_1733:
        /*001c*/ 	.word	0x00000000
        /*0020*/ 	.short	0x0006
        /*0022*/ 	.short	0x0030
        /*0024*/ 	.byte	0x00, 0xf0, 0x11, 0x00


	//----- nvinfo : EIATTR_KPARAM_INFO
	.align		4
.L_1734:
        /*0028*/ 	.byte	0x04, 0x17
        /*002a*/ 	.short	(.L_1736 - .L_1735)
.L_1735:
        /*002c*/ 	.word	0x00000000
        /*0030*/ 	.short	0x0005
        /*0032*/ 	.short	0x0028
        /*0034*/ 	.byte	0x00, 0xf5, 0x21, 0x00


	//----- nvinfo : EIATTR_KPARAM_INFO
	.align		4
.L_1736:
        /*0038*/ 	.byte	0x04, 0x17
        /*003a*/ 	.short	(.L_1738 - .L_1737)
.L_1737:
        /*003c*/ 	.word	0x00000000
        /*0040*/ 	.short	0x0004
        /*0042*/ 	.short	0x0020
        /*0044*/ 	.byte	0x00, 0xf5, 0x21, 0x00


	//----- nvinfo : EIATTR_KPARAM_INFO
	.align		4
.L_1738:
        /*0048*/ 	.byte	0x04, 0x17
        /*004a*/ 	.short	(.L_1740 - .L_1739)
.L_1739:
        /*004c*/ 	.word	0x00000000
        /*0050*/ 	.short	0x0003
        /*0052*/ 	.short	0x0018
        /*0054*/ 	.byte	0x00, 0xf5, 0x21, 0x00


	//----- nvinfo : EIATTR_KPARAM_INFO
	.align		4
.L_1740:
        /*0058*/ 	.byte	0x04, 0x17
        /*005a*/ 	.short	(.L_1742 - .L_1741)
.L_1741:
        /*005c*/ 	.word	0x00000000
        /*0060*/ 	.short	0x0002
        /*0062*/ 	.short	0x0010
        /*0064*/ 	.byte	0x00, 0xf5, 0x21, 0x00


	//----- nvinfo : EIATTR_KPARAM_INFO
	.align		4
.L_1742:
        /*0068*/ 	.byte	0x04, 0x17
        /*006a*/ 	.short	(.L_1744 - .L_1743)
.L_1743:
        /*006c*/ 	.word	0x00000000
        /*0070*/ 	.short	0x0001
        /*0072*/ 	.short	0x0008
        /*0074*/ 	.byte	0x00, 0xf5, 0x21, 0x00


	//----- nvinfo : EIATTR_KPARAM_INFO
	.align		4
.L_1744:
        /*0078*/ 	.byte	0x04, 0x17
        /*007a*/ 	.short	(.L_1746 - .L_1745)
.L_1745:
        /*007c*/ 	.word	0x00000000
        /*0080*/ 	.short	0x0000
        /*0082*/ 	.short	0x0000
        /*0084*/ 	.byte	0x00, 0xf5, 0x21, 0x00


	//----- nvinfo : EIATTR_SPARSE_MMA_MASK
	.align		4
.L_1746:
        /*0088*/ 	.byte	0x03, 0x50
        /*008a*/ 	.short	0x0000


	//----- nvinfo : EIATTR_MAXREG_COUNT
	.align		4
        /*008c*/ 	.byte	0x03, 0x1b
        /*008e*/ 	.short	0x00ff


	//----- nvinfo : EIATTR_MERCURY_ISA_VERSION
	.align		4
        /*0090*/ 	.byte	0x03, 0x5f
        /*0092*/ 	.short	0x0101


	//----- nvinfo : EIATTR_VRC_CTA_INIT_COUNT
	.align		4
        /*0094*/ 	.byte	0x02, 0x4a
	.zero		1
	.zero		1


	//----- nvinfo : EIATTR_EXIT_INSTR_OFFSETS
	.align		4
        /*0098*/ 	.byte	0x04, 0x1c
        /*009a*/ 	.short	(.L_1748 - .L_1747)


	//   ....[0]....
.L_1747:
        /*009c*/ 	.word	0x00000070


	//   ....[1]....
        /*00a0*/ 	.word	0x00000f20


	//----- nvinfo : EIATTR_CBANK_PARAM_SIZE
	.align		4
.L_1748:
        /*00a4*/ 	.byte	0x03, 0x19
        /*00a6*/ 	.short	0x0038


	//----- nvinfo : EIATTR_PARAM_CBANK
	.align		4
        /*00a8*/ 	.byte	0x04, 0x0a
        /*00aa*/ 	.short	(.L_1750 - .L_1749)
	.align		4
.L_1749:
        /*00ac*/ 	.word	index@(.nv.constant0._Z21calculateBestDistanceILi14EEvPfS0_S0_PiS1_S1_ii)
        /*00b0*/ 	.short	0x0380
        /*00b2*/ 	.short	0x0038


	//----- nvinfo : EIATTR_SW_WAR
	.align		4
.L_1750:
        /*00b4*/ 	.byte	0x04, 0x36
        /*00b6*/ 	.short	(.L_1752 - .L_1751)
.L_1751:
        /*00b8*/ 	.word	0x00000008
.L_1752:


//--------------------- .nv.info._Z21calculateBestDistanceILi13EEvPfS0_S0_PiS1_S1_ii --------------------------
	.section	.nv.info._Z21calculateBestDistanceILi13EEvPfS0_S0_PiS1_S1_ii,"",@"SHT_CUDA_INFO"
	.sectionflags	@""
	.align	4


	//----- nvinfo : EIATTR_CUDA_API_VERSION
	.align		4
        /*0000*/ 	.byte	0x04, 0x37
        /*0002*/ 	.short	(.L_1754 - .L_1753)
.L_1753:
        /*0004*/ 	.word	0x00000082


	//----- nvinfo : EIATTR_KPARAM_INFO
	.align		4
.L_1754:
        /*0008*/ 	.byte	0x04, 0x17
        /*000a*/ 	.short	(.L_1756 - .L_1755)
.L_1755:
        /*000c*/ 	.word	0x00000000
        /*0010*/ 	.short	0x0007
        /*0012*/ 	.short	0x0034
        /*0014*/ 	.byte	0x00, 0xf0, 0x11, 0x00


	//----- nvinfo : EIATTR_KPARAM_INFO
	.align		4
.L_1756:
        /*0018*/ 	.byte	0x04, 0x17
        /*001a*/ 	.short	(.L_1758 - .L_1757)
.L_1757:
        /*001c*/ 	.word	0x00000000
        /*0020*/ 	.short	0x0006
        /*0022*/ 	.short	0x0030
        /*0024*/ 	.byte	0x00, 0xf0, 0x11, 0x00


	//----- nvinfo : EIATTR_KPARAM_INFO
	.align		4
.L_1758:
        /*0028*/ 	.byte	0x04, 0x17
        /*002a*/ 	.short	(.L_1760 - .L_1759)
.L_1759:
        /*002c*/ 	.word	0x00000000
        /*0030*/ 	.short	0x0005
        /*0032*/ 	.short	0x0028
        /*0034*/ 	.byte	0x00, 0xf5, 0x21, 0x00


	//----- nvinfo : EIATTR_KPARAM_INFO
	.align		4
.L_1760:
        /*0038*/ 	.byte	0x04, 0x17
        /*003a*/ 	.short	(.L_1762 - .L_1761)
.L_1761:
        /*003c*/ 	.word	0x00000000
        /*0040*/ 	.short	0x0004
        /*0042*/ 	.short	0x0020
        /*0044*/ 	.byte	0x00, 0xf5, 0x21, 0x00


	//----- nvinfo : EIATTR_KPARAM_INFO
	.align		4
.L_1762:
        /*0048*/ 	.byte	0x04, 0x17
        /*004a*/ 	.short	(.L_1764 - .L_1763)
.L_1763:
        /*004c*/ 	.word	0x00000000
        /*0050*/ 	.short	0x0003
        /*0052*/ 	.short	0x0018
        /*0054*/ 	.byte	0x00, 0xf5, 0x21, 0x00


	//----- nvinfo : EIATTR_KPARAM_INFO
	.align		4
.L_1764:
        /*0058*/ 	.byte	0x04, 0x17
        /*005a*/ 	.short	(.L_1766 - .L_1765)
.L_1765:
        /*005c*/ 	.word	0x00000000
        /*0060*/ 	.short	0x0002
        /*0062*/ 	.short	0x0010
        /*0064*/ 	.byte	0x00, 0xf5, 0x21, 0x00


	//----- nvinfo : EIATTR_KPARAM_INFO
	.align		4
.L_1766:
        /*0068*/ 	.byte	0x04, 0x17
        /*006a*/ 	.short	(.L_1768 - .L_1767)
.L_1767:
        /*006c*/ 	.word	0x00000000
        /*0070*/ 	.short	0x0001
        /*0072*/ 	.short	0x0008
        /*0074*/ 	.byte	0x00, 0xf5, 0x21, 0x00


	//----- nvinfo : EIATTR_KPARAM_INFO
	.align		4
.L_1768:
        /*0078*/ 	.byte	0x04, 0x17
        /*007a*/ 	.short	(.L_1770 - .L_1769)
.L_1769:
        /*007c*/ 	.word	0x00000000
        /*0080*/ 	.short	0x0000
        /*0082*/ 	.short	0x0000
        /*0084*/ 	.byte	0x00, 0xf5, 0x21, 0x00


	//----- nvinfo : EIATTR_SPARSE_MMA_MASK
	.align		4
.L_1770:
        /*0088*/ 	.byte	0x03, 0x50
        /*008a*/ 	.short	0x0000


	//----- nvinfo : EIATTR_MAXREG_COUNT
	.align		4
        /*008c*/ 	.byte	0x03, 0x1b
        /*008e*/ 	.short	0x00ff


	//----- nvinfo : EIATTR_MERCURY_ISA_VERSION
	.align		4
        /*0090*/ 	.byte	0x03, 0x5f
        /*0092*/ 	.short	0x0101


	//----- nvinfo : EIATTR_VRC_CTA_INIT_COUNT
	.align		4
        /*0094*/ 	.byte	0x02, 0x4a
	.zero		1
	.zero		1


	//----- nvinfo : EIATTR_EXIT_INSTR_OFFSETS
	.align		4
        /*0098*/ 	.byte	0x04, 0x1c
        /*009a*/ 	.short	(.L_1772 - .L_1771)


	//   ....[0]....
.L_1771:
        /*009c*/ 	.word	0x00000070


	//   ....[1]....
        /*00a0*/ 	.word	0x00000df0


	//----- nvinfo : EIATTR_CBANK_PARAM_SIZE
	.align		4
.L_1772:
        /*00a4*/ 	.byte	0x03, 0x19
        /*00a6*/ 	.short	0x0038


	//----- nvinfo : EIATTR_PARAM_CBANK
	.align		4
        /*00a8*/ 	.byte	0x04, 0x0a
        /*00aa*/ 	.short	(.L_1774 - .L_1773)
	.align		4
.L_1773:
        /*00ac*/ 	.word	index@(.nv.constant0._Z21calculateBestDistanceILi13EEvPfS0_S0_PiS1_S1_ii)
        /*00b0*/ 	.short	0x0380
        /*00b2*/ 	.short	0x0038


	//----- nvinfo : EIATTR_SW_WAR
	.align		4
.L_1774:
        /*00b4*/ 	.byte	0x04, 0x36
        /*00b6*/ 	.short	(.L_1776 - .L_1775)
.L_1775:
        /*00b8*/ 	.word	0x00000008
.L_1776:


//--------------------- .nv.info._Z21calculateBestDistanceILi12EEvPfS0_S0_PiS1_S1_ii --------------------------
	.section	.nv.info._Z21calculateBestDistanceILi12EEvPfS0_S0_PiS1_S1_ii,"",@"SHT_CUDA_INFO"
	.sectionflags	@""
	.align	4


	//----- nvinfo : EIATTR_CUDA_API_VERSION
	.align		4
        /*0000*/ 	.byte	0x04, 0x37
        /*0002*/ 	.short	(.L_1778 - .L_1777)
.L_1777:
        /*0004*/ 	.word	0x00000082


	//----- nvinfo : EIATTR_KPARAM_INFO
	.align		4
.L_1778:
        /*0008*/ 	.byte	0x04, 0x17
        /*000a*/ 	.short	(.L_1780 - .L_1779)
.L_1779:
        /*000c*/ 	.word	0x00000000
        /*0010*/ 	.short	0x0007
        /*0012*/ 	.short	0x0034
        /*0014*/ 	.byte	0x00, 0xf0, 0x11, 0x00


	//----- nvinfo : EIATTR_KPARAM_INFO
	.align		4
.L_1780:
        /*0018*/ 	.byte	0x04, 0x17
        /*001a*/ 	.short	(.L_1782 - .L_1781)
.L_1781:
        /*001c*/ 	.word	0x00000000
        /*0020*/ 	.short	0x0006
        /*0022*/ 	.short	0x0030
        /*0024*/ 	.byte	0x00, 0xf0, 0x11, 0x00


	//----- nvinfo : EIATTR_KPARAM_INFO
	.align		4
.L_1782:
        /*0028*/ 	.byte	0x04, 0x17
        /*002a*/ 	.short	(.L_1784 - .L_1783)
.L_1783:
        /*002c*/ 	.word	0x00000000
        /*0030*/ 	.short	0x0005
        /*0032*/ 	.short	0x0028
        /*0034*/ 	.byte	0x00, 0xf5, 0x21, 0x00


	//----- nvinfo : EIATTR_KPARAM_INFO
	.align		4
.L_1784:
        /*0038*/ 	.byte	0x04, 0x17
        /*003a*/ 	.short	(.L_1786 - .L_1785)
.L_1785:
        /*003c*/ 	.word	0x00000000
        /*0040*/ 	.short	0x0004
        /*0042*/ 	.short	0x0020
        /*0044*/ 	.byte	0x00, 0xf5, 0x21, 0x00


	//----- nvinfo : EIATTR_KPARAM_INFO
	.align		4
.L_1786:
        /*0048*/ 	.byte	0x04, 0x17
        /*004a*/ 	.short	(.L_1788 - .L_1787)
.L_1787:
        /*004c*/ 	.word	0x00000000
        /*0050*/ 	.short	0x0003
        /*0052*/ 	.short	0x0018
        /*0054*/ 	.byte	0x00, 0xf5, 0x21, 0x00


	//----- nvinfo : EIATTR_KPARAM_INFO
	.align		4
.L_1788:
        /*0058*/ 	.byte	0x04, 0x17
        /*005a*/ 	.short	(.L_1790 - .L_1789)
.L_1789:
        /*005c*/ 	.word	0x00000000
        /*0060*/ 	.short	0x0002
        /*0062*/ 	.short	0x0010
        /*0064*/ 	.byte	0x00, 0xf5, 0x21, 0x00


	//----- nvinfo : EIATTR_KPARAM_INFO
	.align		4
.L_1790:
        /*0068*/ 	.byte	0x04, 0x17
        /*006a*/ 	.short	(.L_1792 - .L_1791)
.L_1791:
        /*006c*/ 	.word	0x00000000
        /*0070*/ 	.short	0x0001
        /*0072*/ 	.short	0x0008
        /*0074*/ 	.byte	0x00, 0xf5, 0x21, 0x00


	//----- nvinfo : EIATTR_KPARAM_INFO
	.align		4
.L_1792:
        /*0078*/ 	.byte	0x04, 0x17
        /*007a*/ 	.short	(.L_1794 - .L_1793)
.L_1793:
        /*007c*/ 	.word	0x00000000
        /*0080*/ 	.short	0x0000
        /*0082*/ 	.short	0x0000
        /*0084*/ 	.byte	0x00, 0xf5, 0x21, 0x00


	//----- nvinfo : EIATTR_SPARSE_MMA_MASK
	.align		4
.L_1794:
        /*0088*/ 	.byte	0x03, 0x50
        /*008a*/ 	.short	0x0000


	//----- nvinfo : EIATTR_MAXREG_COUNT
	.align		4
        /*008c*/ 	.byte	0x03, 0x1b
        /*008e*/ 	.short	0x00ff


	//----- nvinfo : EIATTR_MERCURY_ISA_VERSION
	.align		4
        /*0090*/ 	.byte	0x03, 0x5f
        /*0092*/ 	.short	0x0101


	//----- nvinfo : EIATTR_VRC_CTA_INIT_COUNT
	.align		4
        /*0094*/ 	.byte	0x02, 0x4a
	.zero		1
	.zero		1


	//----- nvinfo : EIATTR_EXIT_INSTR_OFFSETS
	.align		4
        /*0098*/ 	.byte	0x04, 0x1c
        /*009a*/ 	.short	(.L_1796 - .L_1795)


	//   ....[0]....
.L_1795:
        /*009c*/ 	.word	0x00000070


	//   ....[1]....
        /*00a0*/ 	.word	0x00000d10


	//----- nvinfo : EIATTR_CBANK_PARAM_SIZE
	.align		4
.L_1796:
        /*00a4*/ 	.byte	0x03, 0x19
        /*00a6*/ 	.short	0x0038


	//----- nvinfo : EIATTR_PARAM_CBANK
	.align		4
        /*00a8*/ 	.byte	0x04, 0x0a
        /*00aa*/ 	.short	(.L_1798 - .L_1797)
	.align		4
.L_1797:
        /*00ac*/ 	.word	index@(.nv.constant0._Z21calculateBestDistanceILi12EEvPfS0_S0_PiS1_S1_ii)
        /*00b0*/ 	.short	0x0380
        /*00b2*/ 	.short	0x0038


	//----- nvinfo : EIATTR_SW_WAR
	.align		4
.L_1798:
        /*00b4*/ 	.byte	0x04, 0x36
        /*00b6*/ 	.short	(.L_1800 - .L_1799)
.L_1799:
        /*00b8*/ 	.word	0x00000008
.L_1800:


//--------------------- .nv.info._Z21calculateBestDistanceILi11EEvPfS0_S0_PiS1_S1_ii --------------------------
	.section	.nv.info._Z21calculateBestDistanceILi11EEvPfS0_S0_PiS1_S1_ii,"",@"SHT_CUDA_INFO"
	.sectionflags	@""
	.align	4


	//----- nvinfo : EIATTR_CUDA_API_VERSION
	.align		4
        /*0000*/ 	.byte	0x04, 0x37
        /*0002*/ 	.short	(.L_1802 - .L_1801)
.L_1801:
        /*0004*/ 	.word	0x00000082


	//----- nvinfo : EIATTR_KPARAM_INFO
	.align		4
.L_1802:
        /*0008*/ 	.byte	0x04, 0x17
        /*000a*/ 	.short	(.L_1804 - .L_1803)
.L_1803:
        /*000c*/ 	.word	0x00000000
        /*0010*/ 	.short	0x0007
        /*0012*/ 	.short	0x0034
        /*0014*/ 	.byte	0x00, 0xf0, 0x11, 0x00


	//----- nvinfo : EIATTR_KPARAM_INFO
	.align		4
.L_1804:
        /*0018*/ 	.byte	0x04, 0x17
        /*001a*/ 	.short	(.L_1806 - .L_1805)
.L_1805:
        /*001c*/ 	.word	0x00000000
        /*0020*/ 	.short	0x0006
        /*0022*/ 	.short	0x0030
        /*0024*/ 	.byte	0x00, 0xf0, 0x11, 0x00


	//----- nvinfo : EIATTR_KPARAM_INFO
	.align		4
.L_1806:
        /*0028*/ 	.byte	0x04, 0x17
        /*002a*/ 	.short	(.L_1808 - .L_1807)
.L_1807:
        /*002c*/ 	.word	0x00000000
        /*0030*/ 	.short	0x0005
        /*0032*/ 	.short	0x0028
        /*0034*/ 	.byte	0x00, 0xf5, 0x21, 0x00


	//----- nvinfo : EIATTR_KPARAM_INFO
	.align		4
.L_1808:
        /*0038*/ 	.byte	0x04, 0x17
        /*003a*/ 	.short	(.L_1810 - .L_1809)
.L_1809:
        /*003c*/ 	.word	0x00000000
        /*0040*/ 	.short	0x0004
        /*0042*/ 	.short	0x0020
        /*0044*/ 	.byte	0x00, 0xf5, 0x21, 0x00


	//----- nvinfo : EIATTR_KPARAM_INFO
	.align		4
.L_1810:
        /*0048*/ 	.byte	0x04, 0x17
        /*004a*/ 	.short	(.L_1812 - .L_1811)
.L_1811:
        /*004c*/ 	.word	0x00000000
        /*0050*/ 	.short	0x0003
        /*0052*/ 	.short	0x0018
        /*0054*/ 	.byte	0x00, 0xf5, 0x21, 0x00


	//----- nvinfo : EIATTR_KPARAM_INFO
	.align		4
.L_1812:
        /*0058*/ 	.byte	0x04, 0x17
        /*005a*/ 	.short	(.L_1814 - .L_1813)
.L_1813:
        /*005c*/ 	.word	0x00000000
        /*0060*/ 	.short	0x0002
        /*0062*/ 	.short	0x0010
        /*0064*/ 	.byte	0x00, 0xf5, 0x21, 0x00


	//----- nvinfo : EIATTR_KPARAM_INFO
	.align		4
.L_1814:
        /*0068*/ 	.byte	0x04, 0x17
        /*006a*/ 	.short	(.L_1816 - .L_1815)
.L_1815:
        /*006c*/ 	.word	0x00000000
        /*0070*/ 	.short	0x0001
        /*0072*/ 	.short	0x0008
        /*0074*/ 	.byte	0x00, 0xf5, 0x21, 0x00


	//----- nvinfo : EIATTR_KPARAM_INFO
	.align		4
.L_1816:
        /*0078*/ 	.byte	0x04, 0x17
        /*007a*/ 	.short	(.L_1818 - .L_1817)
.L_1817:
        /*007c*/ 	.word	0x00000000
        /*0080*/ 	.short	0x0000
        /*0082*/ 	.short	0x0000
        /*0084*/ 	.byte	0x00, 0xf5, 0x21, 0x00


	//----- nvinfo : EIATTR_SPARSE_MMA_MASK
	.align		4
.L_1818:
        /*0088*/ 	.byte	0x03, 0x50
        /*008a*/ 	.short	0x0000


	//----- nvinfo : EIATTR_MAXREG_COUNT
	.align		4
        /*008c*/ 	.byte	0x03, 0x1b
        /*008e*/ 	.short	0x00ff


	//----- nvinfo : EIATTR_MERCURY_ISA_VERSION
	.align		4
        /*0090*/ 	.byte	0x03, 0x5f
        /*0092*/ 	.short	0x0101


	//----- nvinfo : EIATTR_VRC_CTA_INIT_COUNT
	.align		4
        /*0094*/ 	.byte	0x02, 0x4a
	.zero		1
	.zero		1


	//----- nvinfo : EIATTR_EXIT_INSTR_OFFSETS
	.align		4
        /*0098*/ 	.byte	0x04, 0x1c
        /*009a*/ 	.short	(.L_1820 - .L_1819)


	//   ....[0]....
.L_1819:
        /*009c*/ 	.word	0x00000070


	//   ....[1]....
        /*00a0*/ 	.word	0x00000c30


	//----- nvinfo : EIATTR_CBANK_PARAM_SIZE
	.align		4
.L_1820:
        /*00a4*/ 	.byte	0x03, 0x19
        /*00a6*/ 	.short	0x0038


	//----- nvinfo : EIATTR_PARAM_CBANK
	.align		4
        /*00a8*/ 	.byte	0x04, 0x0a
        /*00aa*/ 	.short	(.L_1822 - .L_1821)
	.align		4
.L_1821:
        /*00ac*/ 	.word	index@(.nv.constant0._Z21calculateBestDistanceILi11EEvPfS0_S0_PiS1_S1_ii)
        /*00b0*/ 	.short	0x0380
        /*00b2*/ 	.short	0x0038


	//----- nvinfo : EIATTR_SW_WAR
	.align		4
.L_1822:
        /*00b4*/ 	.byte	0x04, 0x36
        /*00b6*/ 	.short	(.L_1824 - .L_1823)
.L_1823:
        /*00b8*/ 	.word	0x00000008
.L_1824:


//--------------------- .nv.info._Z21calculateBestDistanceILi10EEvPfS0_S0_PiS1_S1_ii --------------------------
	.section	.nv.info._Z21calculateBestDistanceILi10EEvPfS0_S0_PiS1_S1_ii,"",@"SHT_CUDA_INFO"
	.sectionflags	@""
	.align	4


	//----- nvinfo : EIATTR_CUDA_API_VERSION
	.align		4
        /*0000*/ 	.byte	0x04, 0x37
        /*0002*/ 	.short	(.L_1826 - .L_1825)
.L_1825:
        /*0004*/ 	.word	0x00000082


	//----- nvinfo : EIATTR_KPARAM_INFO
	.align		4
.L_1826:
        /*0008*/ 	.byte	0x04, 0x17
        /*000a*/ 	.short	(.L_1828 - .L_1827)
.L_1827:
        /*000c*/ 	.word	0x00000000
        /*0010*/ 	.short	0x0007
        /*0012*/ 	.short	0x0034
        /*0014*/ 	.byte	0x00, 0xf0, 0x11, 0x00


	//----- nvinfo : EIATTR_KPARAM_INFO
	.align		4
.L_1828:
        /*0018*/ 	.byte	0x04, 0x17
        /*001a*/ 	.short	(.L_1830 - .L_1829)
.L_1829:
        /*001c*/ 	.word	0x00000000
        /*0020*/ 	.short	0x0006
        /*0022*/ 	.short	0x0030
        /*0024*/ 	.byte	0x00, 0xf0, 0x11, 0x00


	//----- nvinfo : EIATTR_KPARAM_INFO
	.align		4
.L_1830:
        /*0028*/ 	.byte	0x04, 0x17
        /*002a*/ 	.short	(.L_1832 - .L_1831)
.L_1831:
        /*002c*/ 	.word	0x00000000
        /*0030*/ 	.short	0x0005
        /*0032*/ 	.short	0x0028
        /*0034*/ 	.byte	0x00, 0xf5, 0x21, 0x00


	//----- nvinfo : EIATTR_KPARAM_INFO
	.align		4
.L_1832:
        /*0038*/ 	.byte	0x04, 0x17
        /*003a*/ 	.short	(.L_1834 - .L_1833)
.L_1833:
        /*003c*/ 	.word	0x00000000
        /*0040*/ 	.short	0x0004
        /*0042*/ 	.short	0x0020
        /*0044*/ 	.byte	0x00, 0xf5, 0x21, 0x00


	//----- nvinfo : EIATTR_KPARAM_INFO
	.align		4
.L_1834:
        /*0048*/ 	.byte	0x04, 0x17
        /*004a*/ 	.short	(.L_1836 - .L_1835)
.L_1835:
        /*004c*/ 	.word	0x00000000
        /*0050*/ 	.short	0x0003
        /*0052*/ 	.short	0x0018
        /*0054*/ 	.byte	0x00, 0xf5, 0x21, 0x00


	//----- nvinfo : EIATTR_KPARAM_INFO
	.align		4
.L_1836:
        /*0058*/ 	.byte	0x04, 0x17
        /*005a*/ 	.short	(.L_1838 - .L_1837)
.L_1837:
        /*005c*/ 	.word	0x00000000
        /*0060*/ 	.short	0x0002
        /*0062*/ 	.short	0x0010
        /*0064*/ 	.byte	0x00, 0xf5, 0x21, 0x00


	//----- nvinfo : EIATTR_KPARAM_INFO
	.align		4
.L_1838:
        /*0068*/ 	.byte	0x04, 0x17
        /*006a*/ 	.short	(.L_1840 - .L_1839)
.L_1839:
        /*006c*/ 	.word	0x00000000
        /*0070*/ 	.short	0x0001
        /*0072*/ 	.short	0x0008
        /*0074*/ 	.byte	0x00, 0xf5, 0x21, 0x00


	//----- nvinfo : EIATTR_KPARAM_INFO
	.align		4
.L_1840:
        /*0078*/ 	.byte	0x04, 0x17
        /*007a*/ 	.short	(.L_1842 - .L_1841)
.L_1841:
        /*007c*/ 	.word	0x00000000
        /*0080*/ 	.short	0x0000
        /*0082*/ 	.short	0x0000
        /*0084*/ 	.byte	0x00, 0xf5, 0x21, 0x00


	//----- nvinfo : EIATTR_SPARSE_MMA_MASK
	.align		4
.L_1842:
        /*0088*/ 	.byte	0x03, 0x50
        /*008a*/ 	.short	0x0000


	//----- nvinfo : EIATTR_MAXREG_COUNT
	.align		4
        /*008c*/ 	.byte	0x03, 0x1b
        /*008e*/ 	.short	0x00ff


	//----- nvinfo : EIATTR_MERCURY_ISA_VERSION
	.align		4
        /*0090*/ 	.byte	0x03, 0x5f
        /*0092*/ 	.short	0x0101


	//----- nvinfo : EIATTR_VRC_CTA_INIT_COUNT
	.align		4
        /*0094*/ 	.byte	0x02, 0x4a
	.zero		1
	.zero		1


	//----- nvinfo : EIATTR_EXIT_INSTR_OFFSETS
	.align		4
        /*0098*/ 	.byte	0x04, 0x1c
        /*009a*/ 	.short	(.L_1844 - .L_1843)


	//   ....[0]....
.L_1843:
        /*009c*/ 	.word	0x00000070


	//   ....[1]....
        /*00a0*/ 	.word	0x00000b90


	//----- nvinfo : EIATTR_CBANK_PARAM_SIZE
	.align		4
.L_1844:
        /*00a4*/ 	.byte	0x03, 0x19
        /*00a6*/ 	.short	0x0038


	//----- nvinfo : EIATTR_PARAM_CBANK
	.align		4
        /*00a8*/ 	.byte	0x04, 0x0a
        /*00aa*/ 	.short	(.L_1846 - .L_1845)
	.align		4
.L_1845:
        /*00ac*/ 	.word	index@(.nv.constant0._Z21calculateBestDistanceILi10EEvPfS0_S0_PiS1_S1_ii)
        /*00b0*/ 	.short	0x0380
        /*00b2*/ 	.short	0x0038


	//----- nvinfo : EIATTR_SW_WAR
	.align		4
.L_1846:
        /*00b4*/ 	.byte	0x04, 0x36
        /*00b6*/ 	.short	(.L_1848 - .L_1847)
.L_1847:
        /*00b8*/ 	.word	0x00000008
.L_1848:


//--------------------- .nv.info._Z21calculateBestDistanceILi9EEvPfS0_S0_PiS1_S1_ii --------------------------
	.section	.nv.info._Z21calculateBestDistanceILi9EEvPfS0_S0_PiS1_S1_ii,"",@"SHT_CUDA_INFO"
	.sectionflags	@""
	.align	4


	//----- nvinfo : EIATTR_CUDA_API_VERSION
	.align		4
        /*0000*/ 	.byte	0x04, 0x37
        /*0002*/ 	.short	(.L_1850 - .L_1849)
.L_1849:
        /*0004*/ 	.word	0x00000082


	//----- nvinfo : EIATTR_KPARAM_INFO
	.align		4
.L_1850:
        /*0008*/ 	.byte	0x04, 0x17
        /*000a*/ 	.short	(.L_1852 - .L_1851)
.L_1851:
        /*000c*/ 	.word	0x00000000
        /*0010*/ 	.short	0x0007
        /*0012*/ 	.short	0x0034
        /*0014*/ 	.byte	0x00, 0xf0, 0x11, 0x00


	//----- nvinfo : EIATTR_KPARAM_INFO
	.align		4
.L_1852:
        /*0018*/ 	.byte	0x04, 0x17
        /*001a*/ 	.short	(.L_1854 - .L_1853)
.L_1853:
        /*001c*/ 	.word	0x00000000
        /*0020*/ 	.short	0x0006
        /*0022*/ 	.short	0x0030
        /*0024*/ 	.byte	0x00, 0xf0, 0x11, 0x00


	//----- nvinfo : EIATTR_KPARAM_INFO
	.align		4
.L_1854:
        /*0028*/ 	.byte	0x04, 0x17
        /*002a*/ 	.short	(.L_1856 - .L_1855)
.L_1855:
        /*002c*/ 	.word	0x00000000
        /*0030*/ 	.short	0x0005
        /*0032*/ 	.short	0x0028
        /*0034*/ 	.byte	0x00, 0xf5, 0x21, 0x00


	//----- nvinfo : EIATTR_KPARAM_INFO
	.align		4
.L_1856:
        /*0038*/ 	.byte	0x04, 0x17
        /*003a*/ 	.short	(.L_1858 - .L_1857)
.L_1857:
        /*003c*/ 	.word	0x00000000
        /*0040*/ 	.short	0x0004
        /*0042*/ 	.short	0x0020
        /*0044*/ 	.byte	0x00, 0xf5, 0x21, 0x00


	//----- nvinfo : EIATTR_KPARAM_INFO
	.align		4
.L_1858:
        /*0048*/ 	.byte	0x04, 0x17
        /*004a*/ 	.short	(.L_1860 - .L_1859)
.L_1859:
        /*004c*/ 	.word	0x00000000
        /*0050*/ 	.short	0x0003
        /*0052*/ 	.short	0x0018
        /*0054*/ 	.byte	0x00, 0xf5, 0x21, 0x00


	//----- nvinfo : EIATTR_KPARAM_INFO
	.align		4
.L_1860:
        /*0058*/ 	.byte	0x04, 0x17
        /*005a*/ 	.short	(.L_1862 - .L_1861)
.L_1861:
        /*005c*/ 	.word	0x00000000
        /*0060*/ 	.short	0x0002
        /*0062*/ 	.short	0x0010
        /*0064*/ 	.byte	0x00, 0xf5, 0x21, 0x00


	//----- nvinfo : EIATTR_KPARAM_INFO
	.align		4
.L_1862:
        /*0068*/ 	.byte	0x04, 0x17
        /*006a*/ 	.short	(.L_1864 - .L_1863)
.L_1863:
        /*006c*/ 	.word	0x00000000
        /*0070*/ 	.short	0x0001
        /*0072*/ 	.short	0x0008
        /*0074*/ 	.byte	0x00, 0xf5, 0x21, 0x00


	//----- nvinfo : EIATTR_KPARAM_INFO
	.align		4
.L_1864:
        /*0078*/ 	.byte	0x04, 0x17
        /*007a*/ 	.short	(.L_1866 - .L_1865)
.L_1865:
        /*007c*/ 	.word	0x00000000
        /*0080*/ 	.short	0x0000
        /*0082*/ 	.short	0x0000
        /*0084*/ 	.byte	0x00, 0xf5, 0x21, 0x00


	//----- nvinfo : EIATTR_SPARSE_MMA_MASK
	.align		4
.L_1866:
        /*0088*/ 	.byte	0x03, 0x50
        /*008a*/ 	.short	0x0000


	//----- nvinfo : EIATTR_MAXREG_COUNT
	.align		4
        /*008c*/ 	.byte	0x03, 0x1b
        /*008e*/ 	.short	0x00ff


	//----- nvinfo : EIATTR_MERCURY_ISA_VERSION
	.align		4
        /*0090*/ 	.byte	0x03, 0x5f
        /*0092*/ 	.short	0x0101


	//----- nvinfo : EIATTR_VRC_CTA_INIT_COUNT
	.align		4
        /*0094*/ 	.byte	0x02, 0x4a
	.zero		1
	.zero		1


	//----- nvinfo : EIATTR_EXIT_INSTR_OFFSETS
	.align		4
        /*0098*/ 	.byte	0x04, 0x1c
        /*009a*/ 	.short	(.L_1868 - .L_1867)


	//   ....[0]....
.L_1867:
        /*009c*/ 	.word	0x00000070


	//   ....[1]....
        /*00a0*/ 	.word	0x00000a70


	//----- nvinfo : EIATTR_CBANK_PARAM_SIZE
	.align		4
.L_1868:
        /*00a4*/ 	.byte	0x03, 0x19
        /*00a6*/ 	.short	0x0038


	//----- nvinfo : EIATTR_PARAM_CBANK
	.align		4
        /*00a8*/ 	.byte	0x04, 0x0a
        /*00aa*/ 	.short	(.L_1870 - .L_1869)
	.align		4
.L_1869:
        /*00ac*/ 	.word	index@(.nv.constant0._Z21calculateBestDistanceILi9EEvPfS0_S0_PiS1_S1_ii)
        /*00b0*/ 	.short	0x0380
        /*00b2*/ 	.short	0x0038


	//----- nvinfo : EIATTR_SW_WAR
	.align		4
.L_1870:
        /*00b4*/ 	.byte	0x04, 0x36
        /*00b6*/ 	.short	(.L_1872 - .L_1871)
.L_1871:
        /*00b8*/ 	.word	0x00000008
.L_1872:


//--------------------- .nv.info._Z21calculateBestDistanceILi8EEvPfS0_S0_PiS1_S1_ii --------------------------
	.section	.nv.info._Z21calculateBestDistanceILi8EEvPfS0_S0_PiS1_S1_ii,"",@"SHT_CUDA_INFO"
	.sectionflags	@""
	.align	4


	//----- nvinfo : EIATTR_CUDA_API_VERSION
	.align		4
        /*0000*/ 	.byte	0x04, 0x37
        /*0002*/ 	.short	(.L_1874 - .L_1873)
.L_1873:
        /*0004*/ 	.word	0x00000082


	//----- nvinfo : EIATTR_KPARAM_INFO
	.align		4
.L_1874:
        /*0008*/ 	.byte	0x04, 0x17
        /*000a*/ 	.short	(.L_1876 - .L_1875)
.L_1875:
        /*000c*/ 	.word	0x00000000
        /*0010*/ 	.short	0x0007
        /*0012*/ 	.short	0x0034
        /*0014*/ 	.byte	0x00, 0xf0, 0x11, 0x00


	//----- nvinfo : EIATTR_KPARAM_INFO
	.align		4
.L_1876:
        /*0018*/ 	.byte	0x04, 0x17
        /*001a*/ 	.short	(.L_1878 - .L_1877)
.L_1877:
        /*001c*/ 	.word	0x00000000
        /*0020*/ 	.short	0x0006
        /*0022*/ 	.short	0x0030
        /*0024*/ 	.byte	0x00, 0xf0, 0x11, 0x00


	//----- nvinfo : EIATTR_KPARAM_INFO
	.align		4
.L_1878:
        /*0028*/ 	.byte	0x04, 0x17
        /*002a*/ 	.short	(.L_1880 - .L_1879)
.L_1879:
        /*002c*/ 	.word	0x00000000
        /*0030*/ 	.short	0x0005
        /*0032*/ 	.short	0x0028
        /*0034*/ 	.byte	0x00, 0xf5, 0x21, 0x00


	//----- nvinfo : EIATTR_KPARAM_INFO
	.align		4
.L_1880:
        /*0038*/ 	.byte	0x04, 0x17
        /*003a*/ 	.short	(.L_1882 - .L_1881)
.L_1881:
        /*003c*/ 	.word	0x00000000
        /*0040*/ 	.short	0x0004
        /*0042*/ 	.short	0x0020
        /*0044*/ 	.byte	0x00, 0xf5, 0x21, 0x00


	//----- nvinfo : EIATTR_KPARAM_INFO
	.align		4
.L_1882:
        /*0048*/ 	.byte	0x04, 0x17
        /*004a*/ 	.short	(.L_1884 - .L_1883)
.L_1883:
        /*004c*/ 	.word	0x00000000
        /*0050*/ 	.short	0x0003
        /*0052*/ 	.short	0x0018
        /*0054*/ 	.byte	0x00, 0xf5, 0x21, 0x00


	//----- nvinfo : EIATTR_KPARAM_INFO
	.align		4
.L_1884:
        /*0058*/ 	.byte	0x04, 0x17
        /*005a*/ 	.short	(.L_1886 - .L_1885)
.L_1885:
        /*005c*/ 	.word	0x00000000
        /*0060*/ 	.short	0x0002
        /*0062*/ 	.short	0x0010
        /*0064*/ 	.byte	0x00, 0xf5, 0x21, 0x00


	//----- nvinfo : EIATTR_KPARAM_INFO
	.align		4
.L_1886:
        /*0068*/ 	.byte	0x04, 0x17
        /*006a*/ 	.short	(.L_1888 - .L_1887)
.L_1887:
        /*006c*/ 	.word	0x00000000
        /*0070*/ 	.short	0x0001
        /*0072*/ 	.short	0x0008
        /*0074*/ 	.byte	0x00, 0xf5, 0x21, 0x00


	//----- nvinfo : EIATTR_KPARAM_INFO
	.align		4
.L_1888:
        /*0078*/ 	.byte	0x04, 0x17
        /*007a*/ 	.short	(.L_1890 - .L_1889)
.L_1889:
        /*007c*/ 	.word	0x00000000
        /*0080*/ 	.short	0x0000
        /*0082*/ 	.short	0x0000
        /*0084*/ 	.byte	0x00, 0xf5, 0x21, 0x00


	//----- nvinfo : EIATTR_SPARSE_MMA_MASK
	.align		4
.L_1890:
        /*0088*/ 	.byte	0x03, 0x50
        /*008a*/ 	.short	0x0000


	//----- nvinfo : EIATTR_MAXREG_COUNT
	.align		4
        /*008c*/ 	.byte	0x03, 0x1b
        /*008e*/ 	.short	0x00ff


	//----- nvinfo : EIATTR_MERCURY_ISA_VERSION
	.align		4
        /*0090*/ 	.byte	0x03, 0x5f
        /*0092*/ 	.short	0x0101


	//----- nvinfo : EIATTR_VRC_CTA_INIT_COUNT
	.align		4
        /*0094*/ 	.byte	0x02, 0x4a
	.zero		1
	.zero		1


	//----- nvinfo : EIATTR_EXIT_INSTR_OFFSETS
	.align		4
        /*0098*/ 	.byte	0x04, 0x1c
        /*009a*/ 	.short	(.L_1892 - .L_1891)


	//   ....[0]....
.L_1891:
        /*009c*/ 	.word	0x00000070


	//   ....[1]....
        /*00a0*/ 	.word	0x00001fd0


	//----- nvinfo : EIATTR_CBANK_PARAM_SIZE
	.align		4
.L_1892:
        /*00a4*/ 	.byte	0x03, 0x19
        /*00a6*/ 	.short	0x0038


	//----- nvinfo : EIATTR_PARAM_CBANK
	.align		4
        /*00a8*/ 	.byte	0x04, 0x0a
        /*00aa*/ 	.short	(.L_1894 - .L_1893)
	.align		4
.L_1893:
        /*00ac*/ 	.word	index@(.nv.constant0._Z21calculateBestDistanceILi8EEvPfS0_S0_PiS1_S1_ii)
        /*00b0*/ 	.short	0x0380
        /*00b2*/ 	.short	0x0038


	//----- nvinfo : EIATTR_SW_WAR
	.align		4
.L_1894:
        /*00b4*/ 	.byte	0x04, 0x36
        /*00b6*/ 	.short	(.L_1896 - .L_1895)
.L_1895:
        /*00b8*/ 	.word	0x00000008
.L_1896:


//--------------------- .nv.info._Z21calculateBestDistanceILi7EEvPfS0_S0_PiS1_S1_ii --------------------------
	.section	.nv.info._Z21calculateBestDistanceILi7EEvPfS0_S0_PiS1_S1_ii,"",@"SHT_CUDA_INFO"
	.sectionflags	@""
	.align	4


	//----- nvinfo : EIATTR_CUDA_API_VERSION
	.align		4
        /*0000*/ 	.byte	0x04, 0x37
        /*0002*/ 	.short	(.L_1898 - .L_1897)
.L_1897:
        /*0004*/ 	.word	0x00000082


	//----- nvinfo : EIATTR_KPARAM_INFO
	.align		4
.L_1898:
        /*0008*/ 	.byte	0x04, 0x17
        /*000a*/ 	.short	(.L_1900 - .L_1899)
.L_1899:
        /*000c*/ 	.word	0x00000000
        /*0010*/ 	.short	0x0007
        /*0012*/ 	.short	0x0034
        /*0014*/ 	.byte	0x00, 0xf0, 0x11, 0x00


	//----- nvinfo : EIATTR_KPARAM_INFO
	.align		4
.L_1900:
        /*0018*/ 	.byte	0x04, 0x17
        /*001a*/ 	.short	(.L_1902 - .L_1901)
.L_1901:
        /*001c*/ 	.word	0x00000000
        /*0020*/ 	.short	0x0006
        /*0022*/ 	.short	0x0030
        /*0024*/ 	.byte	0x00, 0xf0, 0x11, 0x00


	//----- nvinfo : EIATTR_KPARAM_INFO
	.align		4
.L_1902:
        /*0028*/ 	.byte	0x04, 0x17
        /*002a*/ 	.short	(.L_1904 - .L_1903)
.L_1903:
        /*002c*/ 	.word	0x00000000
        /*0030*/ 	.short	0x0005
        /*0032*/ 	.short	0x0028
        /*0034*/ 	.byte	0x00, 0xf5, 0x21, 0x00


	//----- nvinfo : EIATTR_KPARAM_INFO
	.align		4
.L_1904:
        /*0038*/ 	.byte	0x04, 0x17
        /*003a*/ 	.short	(.L_1906 - .L_1905)
.L_1905:
        /*003c*/ 	.word	0x00000000
        /*0040*/ 	.short	0x0004
        /*0042*/ 	.short	0x0020
        /*0044*/ 	.byte	0x00, 0xf5, 0x21, 0x00


	//----- nvinfo : EIATTR_KPARAM_INFO
	.align		4
.L_1906:
        /*0048*/ 	.byte	0x04, 0x17
        /*004a*/ 	.short	(.L_1908 - .L_1907)
.L_1907:
        /*004c*/ 	.word	0x00000000
        /*0050*/ 	.short	0x0003
        /*0052*/ 	.short	0x0018
        /*0054*/ 	.byte	0x00, 0xf5, 0x21, 0x00


	//----- nvinfo : EIATTR_KPARAM_INFO
	.align		4
.L_1908:
        /*0058*/ 	.byte	0x04, 0x17
        /*005a*/ 	.short	(.L_1910 - .L_1909)
.L_1909:
        /*005c*/ 	.word	0x00000000
        /*0060*/ 	.short	0x0002
        /*0062*/ 	.short	0x0010
        /*0064*/ 	.byte	0x00, 0xf5, 0x21, 0x00


	//----- nvinfo : EIATTR_KPARAM_INFO
	.align		4
.L_1910:
        /*0068*/ 	.byte	0x04, 0x17
        /*006a*/ 	.short	(.L_1912 - .L_1911)
.L_1911:
        /*006c*/ 	.word	0x00000000
        /*0070*/ 	.short	0x0001
        /*0072*/ 	.short	0x0008
        /*0074*/ 	.byte	0x00, 0xf5, 0x21, 0x00


	//----- nvinfo : EIATTR_KPARAM_INFO
	.align		4
.L_1912:
        /*0078*/ 	.byte	0x04, 0x17
        /*007a*/ 	.short	(.L_1914 - .L_1913)
.L_1913:
        /*007c*/ 	.word	0x00000000
        /*0080*/ 	.short	0x0000
        /*0082*/ 	.short	0x0000
        /*0084*/ 	.byte	0x00, 0xf5, 0x21, 0x00


	//----- nvinfo : EIATTR_SPARSE_MMA_MASK
	.align		4
.L_1914:
        /*0088*/ 	.byte	0x03, 0x50
        /*008a*/ 	.short	0x0000


	//----- nvinfo : EIATTR_MAXREG_COUNT
	.align		4
        /*008c*/ 	.byte	0x03, 0x1b
        /*008e*/ 	.short	0x00ff


	//----- nvinfo : EIATTR_MERCURY_ISA_VERSION
	.align		4
        /*0090*/ 	.byte	0x03, 0x5f
        /*0092*/ 	.short	0x0101


	//----- nvinfo : EIATTR_VRC_CTA_INIT_COUNT
	.align		4
        /*0094*/ 	.byte	0x02, 0x4a
	.zero		1
	.zero		1


	//----- nvinfo : EIATTR_EXIT_INSTR_OFFSETS
	.align		4
        /*0098*/ 	.byte	0x04, 0x1c
        /*009a*/ 	.short	(.L_1916 - .L_1915)


	//   ....[0]....
.L_1915:
        /*009c*/ 	.word	0x00000070


	//   ....[1]....
        /*00a0*/ 	.word	0x00000ec0


	//----- nvinfo : EIATTR_CBANK_PARAM_SIZE
	.align		4
.L_1916:
        /*00a4*/ 	.byte	0x03, 0x19
        /*00a6*/ 	.short	0x0038


	//----- nvinfo : EIATTR_PARAM_CBANK
	.align		4
        /*00a8*/ 	.byte	0x04, 0x0a
        /*00aa*/ 	.short	(.L_1918 - .L_1917)
	.align		4
.L_1917:
        /*00ac*/ 	.word	index@(.nv.constant0._Z21calculateBestDistanceILi7EEvPfS0_S0_PiS1_S1_ii)
        /*00b0*/ 	.short	0x0380
        /*00b2*/ 	.short	0x0038


	//----- nvinfo : EIATTR_SW_WAR
	.align		4
.L_1918:
        /*00b4*/ 	.byte	0x04, 0x36
        /*00b6*/ 	.short	(.L_1920 - .L_1919)
.L_1919:
        /*00b8*/ 	.word	0x00000008
.L_1920:


//--------------------- .nv.info._Z21calculateBestDistanceILi6EEvPfS0_S0_PiS1_S1_ii --------------------------
	.section	.nv.info._Z21calculateBestDistanceILi6EEvPfS0_S0_PiS1_S1_ii,"",@"SHT_CUDA_INFO"
	.sectionflags	@""
	.align	4


	//----- nvinfo : EIATTR_CUDA_API_VERSION
	.align		4
        /*0000*/ 	.byte	0x04, 0x37
        /*0002*/ 	.short	(.L_1922 - .L_1921)
.L_1921:
        /*0004*/ 	.word	0x00000082


	//----- nvinfo : EIATTR_KPARAM_INFO
	.align		4
.L_1922:
        /*0008*/ 	.byte	0x04, 0x17
        /*000a*/ 	.short	(.L_1924 - .L_1923)
.L_1923:
        /*000c*/ 	.word	0x00000000
        /*0010*/ 	.short	0x0007
        /*0012*/ 	.short	0x0034
        /*0014*/ 	.byte	0x00, 0xf0, 0x11, 0x00


	//----- nvinfo : EIATTR_KPARAM_INFO
	.align		4
.L_1924:
        /*0018*/ 	.byte	0x04, 0x17
        /*001a*/ 	.short	(.L_1926 - .L_1925)
.L_1925:
        /*001c*/ 	.word	0x00000000
        /*0020*/ 	.short	0x0006
        /*0022*/ 	.short	0x0030
        /*0024*/ 	.byte	0x00, 0xf0, 0x11, 0x00


	//----- nvinfo : EIATTR_KPARAM_INFO
	.align		4
.L_1926:
        /*0028*/ 	.byte	0x04, 0x17
        /*002a*/ 	.short	(.L_1928 - .L_1927)
.L_1927:
        /*002c*/ 	.word	0x00000000
        /*0030*/ 	.short	0x0005
        /*0032*/ 	.short	0x0028
        /*0034*/ 	.byte	0x00, 0xf5, 0x21, 0x00


	//----- nvinfo : EIATTR_KPARAM_INFO
	.align		4
.L_1928:
        /*0038*/ 	.byte	0x04, 0x17
        /*003a*/ 	.short	(.L_1930 - .L_1929)
.L_1929:
        /*003c*/ 	.word	0x00000000
        /*0040*/ 	.short	0x0004
        /*0042*/ 	.short	0x0020
        /*0044*/ 	.byte	0x00, 0xf5, 0x21, 0x00


	//----- nvinfo : EIATTR_KPARAM_INFO
	.align		4
.L_1930:
        /*0048*/ 	.byte	0x04, 0x17
        /*004a*/ 	.short	(.L_1932 - .L_1931)
.L_1931:
        /*004c*/ 	.word	0x00000000
        /*0050*/ 	.short	0x0003
        /*0052*/ 	.short	0x0018
        /*0054*/ 	.byte	0x00, 0xf5, 0x21, 0x00


	//----- nvinfo : EIATTR_KPARAM_INFO
	.align		4
.L_1932:
        /*0058*/ 	.byte	0x04, 0x17
        /*005a*/ 	.short	(.L_1934 - .L_1933)
.L_1933:
        /*005c*/ 	.word	0x00000000
        /*0060*/ 	.short	0x0002
        /*0062*/ 	.short	0x0010
        /*0064*/ 	.byte	0x00, 0xf5, 0x21, 0x00


	//----- nvinfo : EIATTR_KPARAM_INFO
	.align		4
.L_1934:
        /*0068*/ 	.byte	0x04, 0x17
        /*006a*/ 	.short	(.L_1936 - .L_1935)
.L_1935:
        /*006c*/ 	.word	0x00000000
        /*0070*/ 	.short	0x0001
        /*0072*/ 	.short	0x0008
        /*0074*/ 	.byte	0x00, 0xf5, 0x21, 0x00


	//----- nvinfo : EIATTR_KPARAM_INFO
	.align		4
.L_1936:
        /*0078*/ 	.byte	0x04, 0x17
        /*007a*/ 	.short	(.L_1938 - .L_1937)
.L_1937:
        /*007c*/ 	.word	0x00000000
        /*0080*/ 	.short	0x0000
        /*0082*/ 	.short	0x0000
        /*0084*/ 	.byte	0x00, 0xf5, 0x21, 0x00


	//----- nvinfo : EIATTR_SPARSE_MMA_MASK
	.align		4
.L_1938:
        /*0088*/ 	.byte	0x03, 0x50
        /*008a*/ 	.short	0x0000


	//----- nvinfo : EIATTR_MAXREG_COUNT
	.align		4
        /*008c*/ 	.byte	0x03, 0x1b
        /*008e*/ 	.short	0x00ff


	//----- nvinfo : EIATTR_MERCURY_ISA_VERSION
	.align		4
        /*0090*/ 	.byte	0x03, 0x5f
        /*0092*/ 	.short	0x0101


	//----- nvinfo : EIATTR_VRC_CTA_INIT_COUNT
	.align		4
        /*0094*/ 	.byte	0x02, 0x4a
	.zero		1
	.zero		1


	//----- nvinfo : EIATTR_EXIT_INSTR_OFFSETS
	.align		4
        /*0098*/ 	.byte	0x04, 0x1c
        /*009a*/ 	.short	(.L_1940 - .L_1939)


	//   ....[0]....
.L_1939:
        /*009c*/ 	.word	0x00000070


	//   ....[1]....
        /*00a0*/ 	.word	0x00000de0


	//----- nvinfo : EIATTR_CBANK_PARAM_SIZE
	.align		4
.L_1940:
        /*00a4*/ 	.byte	0x03, 0x19
        /*00a6*/ 	.short	0x0038


	//----- nvinfo : EIATTR_PARAM_CBANK
	.align		4
        /*00a8*/ 	.byte	0x04, 0x0a
        /*00aa*/ 	.short	(.L_1942 - .L_1941)
	.align		4
.L_1941:
        /*00ac*/ 	.word	index@(.nv.constant0._Z21calculateBestDistanceILi6EEvPfS0_S0_PiS1_S1_ii)
        /*00b0*/ 	.short	0x0380
        /*00b2*/ 	.short	0x0038


	//----- nvinfo : EIATTR_SW_WAR
	.align		4
.L_1942:
        /*00b4*/ 	.byte	0x04, 0x36
        /*00b6*/ 	.short	(.L_1944 - .L_1943)
.L_1943:
        /*00b8*/ 	.word	0x00000008
.L_1944:


//--------------------- .nv.info._Z21calculateBestDistanceILi5EEvPfS0_S0_PiS1_S1_ii --------------------------
	.section	.nv.info._Z21calculateBestDistanceILi5EEvPfS0_S0_PiS1_S1_ii,"",@"SHT_CUDA_INFO"
	.sectionflags	@""
	.align	4


	//----- nvinfo : EIATTR_CUDA_API_VERSION
	.align		4
        /*0000*/ 	.byte	0x04, 0x37
        /*0002*/ 	.short	(.L_1946 - .L_1945)
.L_1945:
        /*0004*/ 	.word	0x00000082


	//----- nvinfo : EIATTR_KPARAM_INFO
	.align		4
.L_1946:
        /*0008*/ 	.byte	0x04, 0x17
        /*000a*/ 	.short	(.L_1948 - .L_1947)
.L_1947:
        /*000c*/ 	.word	0x00000000
        /*0010*/ 	.short	0x0007
        /*0012*/ 	.short	0x0034
        /*0014*/ 	.byte	0x00, 0xf0, 0x11, 0x00


	//----- nvinfo : EIATTR_KPARAM_INFO
	.align		4
.L_1948:
        /*0018*/ 	.byte	0x04, 0x17
        /*001a*/ 	.short	(.L_1950 - .L_1949)
.L_1949:
        /*001c*/ 	.word	0x00000000
        /*0020*/ 	.short	0x0006
        /*0022*/ 	.short	0x0030
        /*0024*/ 	.byte	0x00, 0xf0, 0x11, 0x00


	//----- nvinfo : EIATTR_KPARAM_INFO
	.align		4
.L_1950:
        /*0028*/ 	.byte	0x04, 0x17
        /*002a*/ 	.short	(.L_1952 - .L_1951)
.L_1951:
        /*002c*/ 	.word	0x00000000
        /*0030*/ 	.short	0x0005
        /*0032*/ 	.short	0x0028
        /*0034*/ 	.byte	0x00, 0xf5, 0x21, 0x00


	//----- nvinfo : EIATTR_KPARAM_INFO
	.align		4
.L_1952:
        /*0038*/ 	.byte	0x04, 0x17
        /*003a*/ 	.short	(.L_1954 - .L_1953)
.L_1953:
        /*003c*/ 	.word	0x00000000
        /*0040*/ 	.short	0x0004
        /*0042*/ 	.short	0x0020
        /*0044*/ 	.byte	0x00, 0xf5, 0x21, 0x00


	//----- nvinfo : EIATTR_KPARAM_INFO
	.align		4
.L_1954:
        /*0048*/ 	.byte	0x04, 0x17
        /*004a*/ 	.short	(.L_1956 - .L_1955)
.L_1955:
        /*004c*/ 	.word	0x00000000
        /*0050*/ 	.short	0x0003
        /*0052*/ 	.short	0x0018
        /*0054*/ 	.byte	0x00, 0xf5, 0x21, 0x00


	//----- nvinfo : EIATTR_KPARAM_INFO
	.align		4
.L_1956:
        /*0058*/ 	.byte	0x04, 0x17
        /*005a*/ 	.short	(.L_1958 - .L_1957)
.L_1957:
        /*005c*/ 	.word	0x00000000
        /*0060*/ 	.short	0x0002
        /*0062*/ 	.short	0x0010
        /*0064*/ 	.byte	0x00, 0xf5, 0x21, 0x00


	//----- nvinfo : EIATTR_KPARAM_INFO
	.align		4
.L_1958:
        /*0068*/ 	.byte	0x04, 0x17
        /*006a*/ 	.short	(.L_1960 - .L_1959)
.L_1959:
        /*006c*/ 	.word	0x00000000
        /*0070*/ 	.short	0x0001
        /*0072*/ 	.short	0x0008
        /*0074*/ 	.byte	0x00, 0xf5, 0x21, 0x00


	//----- nvinfo : EIATTR_KPARAM_INFO
	.align		4
.L_1960:
        /*0078*/ 	.byte	0x04, 0x17
        /*007a*/ 	.short	(.L_1962 - .L_1961)
.L_1961:
        /*007c*/ 	.word	0x00000000
        /*0080*/ 	.short	0x0000
        /*0082*/ 	.short	0x0000
        /*0084*/ 	.byte	0x00, 0xf5, 0x21, 0x00


	//----- nvinfo : EIATTR_SPARSE_MMA_MASK
	.align		4
.L_1962:
        /*0088*/ 	.byte	0x03, 0x50
        /*008a*/ 	.short	0x0000


	//----- nvinfo : EIATTR_MAXREG_COUNT
	.align		4
        /*008c*/ 	.byte	0x03, 0x1b
        /*008e*/ 	.short	0x00ff


	//----- nvinfo : EIATTR_MERCURY_ISA_VERSION
	.align		4
        /*0090*/ 	.byte	0x03, 0x5f
        /*0092*/ 	.short	0x0101


	//----- nvinfo : EIATTR_VRC_CTA_INIT_COUNT
	.align		4
        /*0094*/ 	.byte	0x02, 0x4a
	.zero		1
	.zero		1


	//----- nvinfo : EIATTR_EXIT_INSTR_OFFSETS
	.align		4
        /*0098*/ 	.byte	0x04, 0x1c
        /*009a*/ 	.short	(.L_1964 - .L_1963)


	//   ....[0]....
.L_1963:
        /*009c*/ 	.word	0x00000070


	//   ....[1]....
        /*00a0*/ 	.word	0x00000ba0


	//----- nvinfo : EIATTR_CBANK_PARAM_SIZE
	.align		4
.L_1964:
        /*00a4*/ 	.byte	0x03, 0x19
        /*00a6*/ 	.short	0x0038


	//----- nvinfo : EIATTR_PARAM_CBANK
	.align		4
        /*00a8*/ 	.byte	0x04, 0x0a
        /*00aa*/ 	.short	(.L_1966 - .L_1965)
	.align		4
.L_1965:
        /*00ac*/ 	.word	index@(.nv.constant0._Z21calculateBestDistanceILi5EEvPfS0_S0_PiS1_S1_ii)
        /*00b0*/ 	.short	0x0380
        /*00b2*/ 	.short	0x0038


	//----- nvinfo : EIATTR_SW_WAR
	.align		4
.L_1966:
        /*00b4*/ 	.byte	0x04, 0x36
        /*00b6*/ 	.short	(.L_1968 - .L_1967)
.L_1967:
        /*00b8*/ 	.word	0x00000008
.L_1968:


//--------------------- .nv.info._Z21calculateBestDistanceILi4EEvPfS0_S0_PiS1_S1_ii --------------------------
	.section	.nv.info._Z21calculateBestDistanceILi4EEvPfS0_S0_PiS1_S1_ii,"",@"SHT_CUDA_INFO"
	.sectionflags	@""
	.align	4


	//----- nvinfo : EIATTR_CUDA_API_VERSION
	.align		4
        /*0000*/ 	.byte	0x04, 0x37
        /*0002*/ 	.short	(.L_1970 - .L_1969)
.L_1969:
        /*0004*/ 	.word	0x00000082


	//----- nvinfo : EIATTR_KPARAM_INFO
	.align		4
.L_1970:
        /*0008*/ 	.byte	0x04, 0x17
        /*000a*/ 	.short	(.L_1972 - .L_1971)
.L_1971:
        /*000c*/ 	.word	0x00000000
        /*0010*/ 	.short	0x0007
        /*0012*/ 	.short	0x0034
        /*0014*/ 	.byte	0x00, 0xf0, 0x11, 0x00


	//----- nvinfo : EIATTR_KPARAM_INFO
	.align		4
.L_1972:
        /*0018*/ 	.byte	0x04, 0x17
        /*001a*/ 	.short	(.L_1974 - .L_1973)
.L_1973:
        /*001c*/ 	.word	0x00000000
        /*0020*/ 	.short	0x0006
        /*0022*/ 	.short	0x0030
        /*0024*/ 	.byte	0x00, 0xf0, 0x11, 0x00


	//----- nvinfo : EIATTR_KPARAM_INFO
	.align		4
.L_1974:
        /*0028*/ 	.byte	0x04, 0x17
        /*002a*/ 	.short	(.L_1976 - .L_1975)
.L_1975:
        /*002c*/ 	.word	0x00000000
        /*0030*/ 	.short	0x0005
        /*0032*/ 	.short	0x0028
        /*0034*/ 	.byte	0x00, 0xf5, 0x21, 0x00


	//----- nvinfo : EIATTR_KPARAM_INFO
	.align		4
.L_1976:
        /*0038*/ 	.byte	0x04, 0x17
        /*003a*/ 	.short	(.L_1978 - .L_1977)
.L_1977:
        /*003c*/ 	.word	0x00000000
        /*0040*/ 	.short	0x0004
        /*0042*/ 	.short	0x0020
        /*0044*/ 	.byte	0x00, 0xf5, 0x21, 0x00


	//----- nvinfo : EIATTR_KPARAM_INFO
	.align		4
.L_1978:
        /*0048*/ 	.byte	0x04, 0x17
        /*004a*/ 	.short	(.L_1980 - .L_1979)
.L_1979:
        /*004c*/ 	.word	0x00000000
        /*0050*/ 	.short	0x0003
        /*0052*/ 	.short	0x0018
        /*0054*/ 	.byte	0x00, 0xf5, 0x21, 0x00


	//----- nvinfo : EIATTR_KPARAM_INFO
	.align		4
.L_1980:
        /*0058*/ 	.byte	0x04, 0x17
        /*005a*/ 	.short	(.L_1982 - .L_1981)
.L_1981:
        /*005c*/ 	.word	0x00000000
        /*0060*/ 	.short	0x0002
        /*0062*/ 	.short	0x0010
        /*0064*/ 	.byte	0x00, 0xf5, 0x21, 0x00


	//----- nvinfo : EIATTR_KPARAM_INFO
	.align		4
.L_1982:
        /*0068*/ 	.byte	0x04, 0x17
        /*006a*/ 	.short	(.L_1984 - .L_1983)
.L_1983:
        /*006c*/ 	.word	0x00000000
        /*0070*/ 	.short	0x0001
        /*0072*/ 	.short	0x0008
        /*0074*/ 	.byte	0x00, 0xf5, 0x21, 0x00


	//----- nvinfo : EIATTR_KPARAM_INFO
	.align		4
.L_1984:
        /*0078*/ 	.byte	0x04, 0x17
        /*007a*/ 	.short	(.L_1986 - .L_1985)
.L_1985:
        /*007c*/ 	.word	0x00000000
        /*0080*/ 	.short	0x0000
        /*0082*/ 	.short	0x0000
        /*0084*/ 	.byte	0x00, 0xf5, 0x21, 0x00


	//----- nvinfo : EIATTR_SPARSE_MMA_MASK
	.align		4
.L_1986:
        /*0088*/ 	.byte	0x03, 0x50
        /*008a*/ 	.short	0x0000


	//----- nvinfo : EIATTR_MAXREG_COUNT
	.align		4
        /*008c*/ 	.byte	0x03, 0x1b
        /*008e*/ 	.short	0x00ff


	//----- nvinfo : EIATTR_MERCURY_ISA_VERSION
	.align		4
        /*0090*/ 	.byte	0x03, 0x5f
        /*0092*/ 	.short	0x0101


	//----- nvinfo : EIATTR_VRC_CTA_INIT_COUNT
	.align		4
        /*0094*/ 	.byte	0x02, 0x4a
	.zero		1
	.zero		1


	//----- nvinfo : EIATTR_EXIT_INSTR_OFFSETS
	.align		4
        /*0098*/ 	.byte	0x04, 0x1c
        /*009a*/ 	.short	(.L_1988 - .L_1987)


	//   ....[0]....
.L_1987:
        /*009c*/ 	.word	0x00000070


	//   ....[1]....
        /*00a0*/ 	.word	0x00001120


	//----- nvinfo : EIATTR_CBANK_PARAM_SIZE
	.align		4
.L_1988:
        /*00a4*/ 	.byte	0x03, 0x19
        /*00a6*/ 	.short	0x0038


	//----- nvinfo : EIATTR_PARAM_CBANK
	.align		4
        /*00a8*/ 	.byte	0x04, 0x0a
        /*00aa*/ 	.short	(.L_1990 - .L_1989)
	.align		4
.L_1989:
        /*00ac*/ 	.word	index@(.nv.constant0._Z21calculateBestDistanceILi4EEvPfS0_S0_PiS1_S1_ii)
        /*00b0*/ 	.short	0x0380
        /*00b2*/ 	.short	0x0038


	//----- nvinfo : EIATTR_SW_WAR
	.align		4
.L_1990:
        /*00b4*/ 	.byte	0x04, 0x36
        /*00b6*/ 	.short	(.L_1992 - .L_1991)
.L_1991:
        /*00b8*/ 	.word	0x00000008
.L_1992:


//--------------------- .nv.info._Z21calculateBestDistanceILi3EEvPfS0_S0_PiS1_S1_ii --------------------------
	.section	.nv.info._Z21calculateBestDistanceILi3EEvPfS0_S0_PiS1_S1_ii,"",@"SHT_CUDA_INFO"
	.sectionflags	@""
	.align	4


	//----- nvinfo : EIATTR_CUDA_API_VERSION
	.align		4
        /*0000*/ 	.byte	0x04, 0x37
        /*0002*/ 	.short	(.L_1994 - .L_1993)
.L_1993:
        /*0004*/ 	.word	0x00000082


	//----- nvinfo : EIATTR_KPARAM_INFO
	.align		4
.L_1994:
        /*0008*/ 	.byte	0x04, 0x17
        /*000a*/ 	.short	(.L_1996 - .L_1995)
.L_1995:
        /*000c*/ 	.word	0x00000000
        /*0010*/ 	.short	0x0007
        /*0012*/ 	.short	0x0034
        /*0014*/ 	.byte	0x00, 0xf0, 0x11, 0x00


	//----- nvinfo : EIATTR_KPARAM_INFO
	.align		4
.L_1996:
        /*0018*/ 	.byte	0x04, 0x17
        /*001a*/ 	.short	(.L_1998 - .L_1997)
.L_1997:
        /*001c*/ 	.word	0x00000000
        /*0020*/ 	.short	0x0006
        /*0022*/ 	.short	0x0030
        /*0024*/ 	.byte	0x00, 0xf0, 0x11, 0x00


	//----- nvinfo : EIATTR_KPARAM_INFO
	.align		4
.L_1998:
        /*0028*/ 	.byte	0x04, 0x17
        /*002a*/ 	.short	(.L_2000 - .L_1999)
.L_1999:
        /*002c*/ 	.word	0x00000000
        /*0030*/ 	.short	0x0005
        /*0032*/ 	.short	0x0028
        /*0034*/ 	.byte	0x00, 0xf5, 0x21, 0x00


	//----- nvinfo : EIATTR_KPARAM_INFO
	.align		4
.L_2000:
        /*0038*/ 	.byte	0x04, 0x17
        /*003a*/ 	.short	(.L_2002 - .L_2001)
.L_2001:
        /*003c*/ 	.word	0x00000000
        /*0040*/ 	.short	0x0004
        /*0042*/ 	.short	0x0020
        /*0044*/ 	.byte	0x00, 0xf5, 0x21, 0x00


	//----- nvinfo : EIATTR_KPARAM_INFO
	.align		4
.L_2002:
        /*0048*/ 	.byte	0x04, 0x17
        /*004a*/ 	.short	(.L_2004 - .L_2003)
.L_2003:
        /*004c*/ 	.word	0x00000000
        /*0050*/ 	.short	0x0003
        /*0052*/ 	.short	0x0018
        /*0054*/ 	.byte	0x00, 0xf5, 0x21, 0x00


	//----- nvinfo : EIATTR_KPARAM_INFO
	.align		4
.L_2004:
        /*0058*/ 	.byte	0x04, 0x17
        /*005a*/ 	.short	(.L_2006 - .L_2005)
.L_2005:
        /*005c*/ 	.word	0x00000000
        /*0060*/ 	.short	0x0002
        /*0062*/ 	.short	0x0010
        /*0064*/ 	.byte	0x00, 0xf5, 0x21, 0x00


	//----- nvinfo : EIATTR_KPARAM_INFO
	.align		4
.L_2006:
        /*0068*/ 	.byte	0x04, 0x17
        /*006a*/ 	.short	(.L_2008 - .L_2007)
.L_2007:
        /*006c*/ 	.word	0x00000000
        /*0070*/ 	.short	0x0001
        /*0072*/ 	.short	0x0008
        /*0074*/ 	.byte	0x00, 0xf5, 0x21, 0x00


	//----- nvinfo : EIATTR_KPARAM_INFO
	.align		4
.L_2008:
        /*0078*/ 	.byte	0x04, 0x17
        /*007a*/ 	.short	(.L_2010 - .L_2009)
.L_2009:
        /*007c*/ 	.word	0x00000000
        /*0080*/ 	.short	0x0000
        /*0082*/ 	.short	0x0000
        /*0084*/ 	.byte	0x00, 0xf5, 0x21, 0x00


	//----- nvinfo : EIATTR_SPARSE_MMA_MASK
	.align		4
.L_2010:
        /*0088*/ 	.byte	0x03, 0x50
        /*008a*/ 	.short	0x0000


	//----- nvinfo : EIATTR_MAXREG_COUNT
	.align		4
        /*008c*/ 	.byte	0x03, 0x1b
        /*008e*/ 	.short	0x00ff


	//----- nvinfo : EIATTR_MERCURY_ISA_VERSION
	.align		4
        /*0090*/ 	.byte	0x03, 0x5f
        /*0092*/ 	.short	0x0101


	//----- nvinfo : EIATTR_VRC_CTA_INIT_COUNT
	.align		4
        /*0094*/ 	.byte	0x02, 0x4a
	.zero		1
	.zero		1


	//----- nvinfo : EIATTR_EXIT_INSTR_OFFSETS
	.align		4
        /*0098*/ 	.byte	0x04, 0x1c
        /*009a*/ 	.short	(.L_2012 - .L_2011)


	//   ....[0]....
.L_2011:
        /*009c*/ 	.word	0x00000070


	//   ....[1]....
        /*00a0*/ 	.word	0x00000b70


	//----- nvinfo : EIATTR_CBANK_PARAM_SIZE
	.align		4
.L_2012:
        /*00a4*/ 	.byte	0x03, 0x19
        /*00a6*/ 	.short	0x0038


	//----- nvinfo : EIATTR_PARAM_CBANK
	.align		4
        /*00a8*/ 	.byte	0x04, 0x0a
        /*00aa*/ 	.short	(.L_2014 - .L_2013)
	.align		4
.L_2013:
        /*00ac*/ 	.word	index@(.nv.constant0._Z21calculateBestDistanceILi3EEvPfS0_S0_PiS1_S1_ii)
        /*00b0*/ 	.short	0x0380
        /*00b2*/ 	.short	0x0038


	//----- nvinfo : EIATTR_SW_WAR
	.align		4
.L_2014:
        /*00b4*/ 	.byte	0x04, 0x36
        /*00b6*/ 	.short	(.L_2016 - .L_2015)
.L_2015:
        /*00b8*/ 	.word	0x00000008
.L_2016:


//--------------------- .nv.info._Z21calculateBestDistanceILi2EEvPfS0_S0_PiS1_S1_ii --------------------------
	.section	.nv.info._Z21calculateBestDistanceILi2EEvPfS0_S0_PiS1_S1_ii,"",@"SHT_CUDA_INFO"
	.sectionflags	@""
	.align	4


	//----- nvinfo : EIATTR_CUDA_API_VERSION
	.align		4
        /*0000*/ 	.byte	0x04, 0x37
        /*0002*/ 	.short	(.L_2018 - .L_2017)
.L_2017:
        /*0004*/ 	.word	0x00000082


	//----- nvinfo : EIATTR_KPARAM_INFO
	.align		4
.L_2018:
        /*0008*/ 	.byte	0x04, 0x17
        /*000a*/ 	.short	(.L_2020 - .L_2019)
.L_2019:
        /*000c*/ 	.word	0x00000000
        /*0010*/ 	.short	0x0007
        /*0012*/ 	.short	0x0034
        /*0014*/ 	.byte	0x00, 0xf0, 0x11, 0x00


	//----- nvinfo : EIATTR_KPARAM_INFO
	.align		4
.L_2020:
        /*0018*/ 	.byte	0x04, 0x17
        /*001a*/ 	.short	(.L_2022 - .L_2021)
.L_2021:
        /*001c*/ 	.word	0x00000000
        /*0020*/ 	.short	0x0006
        /*0022*/ 	.short	0x0030
        /*0024*/ 	.byte	0x00, 0xf0, 0x11, 0x00


	//----- nvinfo : EIATTR_KPARAM_INFO
	.align		4
.L_2022:
        /*0028*/ 	.byte	0x04, 0x17
        /*002a*/ 	.short	(.L_2024 - .L_2023)
.L_2023:
        /*002c*/ 	.word	0x00000000
        /*0030*/ 	.short	0x0005
        /*0032*/ 	.short	0x0028
        /*0034*/ 	.byte	0x00, 0xf5, 0x21, 0x00


	//----- nvinfo : EIATTR_KPARAM_INFO
	.align		4
.L_2024:
        /*0038*/ 	.byte	0x04, 0x17
        /*003a*/ 	.short	(.L_2026 - .L_2025)
.L_2025:
        /*003c*/ 	.word	0x00000000
        /*0040*/ 	.short	0x0004
        /*0042*/ 	.short	0x0020
        /*0044*/ 	.byte	0x00, 0xf5, 0x21, 0x00


	//----- nvinfo : EIATTR_KPARAM_INFO
	.align		4
.L_2026:
        /*0048*/ 	.byte	0x04, 0x17
        /*004a*/ 	.short	(.L_2028 - .L_2027)
.L_2027:
        /*004c*/ 	.word	0x00000000
        /*0050*/ 	.short	0x0003
        /*0052*/ 	.short	0x0018
        /*0054*/ 	.byte	0x00, 0xf5, 0x21, 0x00


	//----- nvinfo : EIATTR_KPARAM_INFO
	.align		4
.L_2028:
        /*0058*/ 	.byte	0x04, 0x17
        /*005a*/ 	.short	(.L_2030 - .L_2029)
.L_2029:
        /*005c*/ 	.word	0x00000000
        /*0060*/ 	.short	0x0002
        /*0062*/ 	.short	0x0010
        /*0064*/ 	.byte	0x00, 0xf5, 0x21, 0x00


	//----- nvinfo : EIATTR_KPARAM_INFO
	.align		4
.L_2030:
        /*0068*/ 	.byte	0x04, 0x17
        /*006a*/ 	.short	(.L_2032 - .L_2031)
.L_2031:
        /*006c*/ 	.word	0x00000000
        /*0070*/ 	.short	0x0001
        /*0072*/ 	.short	0x0008
        /*0074*/ 	.byte	0x00, 0xf5, 0x21, 0x00


	//----- nvinfo : EIATTR_KPARAM_INFO
	.align		4
.L_2032:
        /*0078*/ 	.byte	0x04, 0x17
        /*007a*/ 	.short	(.L_2034 - .L_2033)
.L_2033:
        /*007c*/ 	.word	0x00000000
        /*0080*/ 	.short	0x0000
        /*0082*/ 	.short	0x0000
        /*0084*/ 	.byte	0x00, 0xf5, 0x21, 0x00


	//----- nvinfo : EIATTR_SPARSE_MMA_MASK
	.align		4
.L_2034:
        /*0088*/ 	.byte	0x03, 0x50
        /*008a*/ 	.short	0x0000


	//----- nvinfo : EIATTR_MAXREG_COUNT
	.align		4
        /*008c*/ 	.byte	0x03, 0x1b
        /*008e*/ 	.short	0x00ff


	//----- nvinfo : EIATTR_MERCURY_ISA_VERSION
	.align		4
        /*0090*/ 	.byte	0x03, 0x5f
        /*0092*/ 	.short	0x0101


	//----- nvinfo : EIATTR_VRC_CTA_INIT_COUNT
	.align		4
        /*0094*/ 	.byte	0x02, 0x4a
	.zero		1
	.zero		1


	//----- nvinfo : EIATTR_EXIT_INSTR_OFFSETS
	.align		4
        /*0098*/ 	.byte	0x04, 0x1c
        /*009a*/ 	.short	(.L_2036 - .L_2035)


	//   ....[0]....
.L_2035:
        /*009c*/ 	.word	0x00000070


	//   ....[1]....
        /*00a0*/ 	.word	0x00000e20


	//----- nvinfo : EIATTR_CBANK_PARAM_SIZE
	.align		4
.L_2036:
        /*00a4*/ 	.byte	0x03, 0x19
        /*00a6*/ 	.short	0x0038


	//----- nvinfo : EIATTR_PARAM_CBANK
	.align		4
        /*00a8*/ 	.byte	0x04, 0x0a
        /*00aa*/ 	.short	(.L_2038 - .L_2037)
	.align		4
.L_2037:
        /*00ac*/ 	.word	index@(.nv.constant0._Z21calculateBestDistanceILi2EEvPfS0_S0_PiS1_S1_ii)
        /*00b0*/ 	.short	0x0380
        /*00b2*/ 	.short	0x0038


	//----- nvinfo : EIATTR_SW_WAR
	.align		4
.L_2038:
        /*00b4*/ 	.byte	0x04, 0x36
        /*00b6*/ 	.short	(.L_2040 - .L_2039)
.L_2039:
        /*00b8*/ 	.word	0x00000008
.L_2040:


//--------------------- .nv.info._Z21calculateBestDistanceILi1EEvPfS0_S0_PiS1_S1_ii --------------------------
	.section	.nv.info._Z21calculateBestDistanceILi1EEvPfS0_S0_PiS1_S1_ii,"",@"SHT_CUDA_INFO"
	.sectionflags	@""
	.align	4


	//----- nvinfo : EIATTR_CUDA_API_VERSION
	.align		4
        /*0000*/ 	.byte	0x04, 0x37
        /*0002*/ 	.short	(.L_2042 - .L_2041)
.L_2041:
        /*0004*/ 	.word	0x00000082


	//----- nvinfo : EIATTR_KPARAM_INFO
	.align		4
.L_2042:
        /*0008*/ 	.byte	0x04, 0x17
        /*000a*/ 	.short	(.L_2044 - .L_2043)
.L_2043:
        /*000c*/ 	.word	0x00000000
        /*0010*/ 	.short	0x0007
        /*0012*/ 	.short	0x0034
        /*0014*/ 	.byte	0x00, 0xf0, 0x11, 0x00


	//----- nvinfo : EIATTR_KPARAM_INFO
	.align		4
.L_2044:
        /*0018*/ 	.byte	0x04, 0x17
        /*001a*/ 	.short	(.L_2046 - .L_2045)
.L_2045:
        /*001c*/ 	.word	0x00000000
        /*0020*/ 	.short	0x0006
        /*0022*/ 	.short	0x0030
        /*0024*/ 	.byte	0x00, 0xf0, 0x11, 0x00


	//----- nvinfo : EIATTR_KPARAM_INFO
	.align		4
.L_2046:
        /*0028*/ 	.byte	0x04, 0x17
        /*002a*/ 	.short	(.L_2048 - .L_2047)
.L_2047:
        /*002c*/ 	.word	0x00000000
        /*0030*/ 	.short	0x0005
        /*0032*/ 	.short	0x0028
        /*0034*/ 	.byte	0x00, 0xf5, 0x21, 0x00


	//----- nvinfo : EIATTR_KPARAM_INFO
	.align		4
.L_2048:
        /*0038*/ 	.byte	0x04, 0x17
        /*003a*/ 	.short	(.L_2050 - .L_2049)
.L_2049:
        /*003c*/ 	.word	0x00000000
        /*0040*/ 	.short	0x0004
        /*0042*/ 	.short	0x0020
        /*0044*/ 	.byte	0x00, 0xf5, 0x21, 0x00


	//----- nvinfo : EIATTR_KPARAM_INFO
	.align		4
.L_2050:
        /*0048*/ 	.byte	0x04, 0x17
        /*004a*/ 	.short	(.L_2052 - .L_2051)
.L_2051:
        /*004c*/ 	.word	0x00000000
        /*0050*/ 	.short	0x0003
        /*0052*/ 	.short	0x0018
        /*0054*/ 	.byte	0x00, 0xf5, 0x21, 0x00


	//----- nvinfo : EIATTR_KPARAM_INFO
	.align		4
.L_2052:
        /*0058*/ 	.byte	0x04, 0x17
        /*005a*/ 	.short	(.L_2054 - .L_2053)
.L_2053:
        /*005c*/ 	.word	0x00000000
        /*0060*/ 	.short	0x0002
        /*0062*/ 	.short	0x0010
        /*0064*/ 	.byte	0x00, 0xf5, 0x21, 0x00


	//----- nvinfo : EIATTR_KPARAM_INFO
	.align		4
.L_2054:
        /*0068*/ 	.byte	0x04, 0x17
        /*006a*/ 	.short	(.L_2056 - .L_2055)
.L_2055:
        /*006c*/ 	.word	0x00000000
        /*0070*/ 	.short	0x0001
        /*0072*/ 	.short	0x0008
        /*0074*/ 	.byte	0x00, 0xf5, 0x21, 0x00


	//----- nvinfo : EIATTR_KPARAM_INFO
	.align		4
.L_2056:
        /*0078*/ 	.byte	0x04, 0x17
        /*007a*/ 	.short	(.L_2058 - .L_2057)
.L_2057:
        /*007c*/ 	.word	0x00000000
        /*0080*/ 	.short	0x0000
        /*0082*/ 	.short	0x0000
        /*0084*/ 	.byte	0x00, 0xf5, 0x21, 0x00


	//----- nvinfo : EIATTR_SPARSE_MMA_MASK
	.align		4
.L_2058:
        /*0088*/ 	.byte	0x03, 0x50
        /*008a*/ 	.short	0x0000


	//----- nvinfo : EIATTR_MAXREG_COUNT
	.align		4
        /*008c*/ 	.byte	0x03, 0x1b
        /*008e*/ 	.short	0x00ff


	//----- nvinfo : EIATTR_MERCURY_ISA_VERSION
	.align		4
        /*0090*/ 	.byte	0x03, 0x5f
        /*0092*/ 	.short	0x0101


	//----- nvinfo : EIATTR_VRC_CTA_INIT_COUNT
	.align		4
        /*0094*/ 	.byte	0x02, 0x4a
	.zero		1
	.zero		1


	//----- nvinfo : EIATTR_EXIT_INSTR_OFFSETS
	.align		4
        /*0098*/ 	.byte	0x04, 0x1c
        /*009a*/ 	.short	(.L_2060 - .L_2059)


	//   ....[0]....
.L_2059:
        /*009c*/ 	.word	0x00000070


	//   ....[1]....
        /*00a0*/ 	.word	0x00001010


	//----- nvinfo : EIATTR_CBANK_PARAM_SIZE
	.align		4
.L_2060:
        /*00a4*/ 	.byte	0x03, 0x19
        /*00a6*/ 	.short	0x0038


	//----- nvinfo : EIATTR_PARAM_CBANK
	.align		4
        /*00a8*/ 	.byte	0x04, 0x0a
        /*00aa*/ 	.short	(.L_2062 - .L_2061)
	.align		4
.L_2061:
        /*00ac*/ 	.word	index@(.nv.constant0._Z21calculateBestDistanceILi1EEvPfS0_S0_PiS1_S1_ii)
        /*00b0*/ 	.short	0x0380
        /*00b2*/ 	.short	0x0038


	//----- nvinfo : EIATTR_SW_WAR
	.align		4
.L_2062:
        /*00b4*/ 	.byte	0x04, 0x36
        /*00b6*/ 	.short	(.L_2064 - .L_2063)
.L_2063:
        /*00b8*/ 	.word	0x00000008
.L_2064:


//--------------------- .nv.info._Z29resetIndicesAndCopyMembershipPiS_S_i --------------------------
	.section	.nv.info._Z29resetIndicesAndCopyMembershipPiS_S_i,"",@"SHT_CUDA_INFO"
	.sectionflags	@""
	.align	4


	//----- nvinfo : EIATTR_CUDA_API_VERSION
	.align		4
        /*0000*/ 	.byte	0x04, 0x37
        /*0002*/ 	.short	(.L_2066 - .L_2065)
.L_2065:
        /*0004*/ 	.word	0x00000082


	//----- nvinfo : EIATTR_KPARAM_INFO
	.align		4
.L_2066:
        /*0008*/ 	.byte	0x04, 0x17
        /*000a*/ 	.short	(.L_2068 - .L_2067)
.L_2067:
        /*000c*/ 	.word	0x00000000
        /*0010*/ 	.short	0x0003
        /*0012*/ 	.short	0x0018
        /*0014*/ 	.byte	0x00, 0xf0, 0x11, 0x00


	//----- nvinfo : EIATTR_KPARAM_INFO
	.align		4
.L_2068:
        /*0018*/ 	.byte	0x04, 0x17
        /*001a*/ 	.short	(.L_2070 - .L_2069)
.L_2069:
        /*001c*/ 	.word	0x00000000
        /*0020*/ 	.short	0x0002
        /*0022*/ 	.short	0x0010
        /*0024*/ 	.byte	0x00, 0xf5, 0x21, 0x00


	//----- nvinfo : EIATTR_KPARAM_INFO
	.align		4
.L_2070:
        /*0028*/ 	.byte	0x04, 0x17
        /*002a*/ 	.short	(.L_2072 - .L_2071)
.L_2071:
        /*002c*/ 	.word	0x00000000
        /*0030*/ 	.short	0x0001
        /*0032*/ 	.short	0x0008
        /*0034*/ 	.byte	0x00, 0xf5, 0x21, 0x00


	//----- nvinfo : EIATTR_KPARAM_INFO
	.align		4
.L_2072:
        /*0038*/ 	.byte	0x04, 0x17
        /*003a*/ 	.short	(.L_2074 - .L_2073)
.L_2073:
        /*003c*/ 	.word	0x00000000
        /*0040*/ 	.short	0x0000
        /*0042*/ 	.short	0x0000
        /*0044*/ 	.byte	0x00, 0xf5, 0x21, 0x00


	//----- nvinfo : EIATTR_SPARSE_MMA_MASK
	.align		4
.L_2074:
        /*0048*/ 	.byte	0x03, 0x50
        /*004a*/ 	.short	0x0000


	//----- nvinfo : EIATTR_MAXREG_COUNT
	.align		4
        /*004c*/ 	.byte	0x03, 0x1b
        /*004e*/ 	.short	0x00ff


	//----- nvinfo : EIATTR_MERCURY_ISA_VERSION
	.align		4
        /*0050*/ 	.byte	0x03, 0x5f
        /*0052*/ 	.short	0x0101


	//----- nvinfo : EIATTR_VRC_CTA_INIT_COUNT
	.align		4
        /*0054*/ 	.byte	0x02, 0x4a
	.zero		1
	.zero		1


	//----- nvinfo : EIATTR_EXIT_INSTR_OFFSETS
	.align		4
        /*0058*/ 	.byte	0x04, 0x1c
        /*005a*/ 	.short	(.L_2076 - .L_2075)


	//   ....[0]....
.L_2075:
        /*005c*/ 	.word	0x00000070


	//   ....[1]....
        /*0060*/ 	.word	0x00000120


	//----- nvinfo : EIATTR_CBANK_PARAM_SIZE
	.align		4
.L_2076:
        /*0064*/ 	.byte	0x03, 0x19
        /*0066*/ 	.short	0x001c


	//----- nvinfo : EIATTR_PARAM_CBANK
	.align		4
        /*0068*/ 	.byte	0x04, 0x0a
        /*006a*/ 	.short	(.L_2078 - .L_2077)
	.align		4
.L_2077:
        /*006c*/ 	.word	index@(.nv.constant0._Z29resetIndicesAndCopyMembershipPiS_S_i)
        /*0070*/ 	.short	0x0380
        /*0072*/ 	.short	0x001c


	//----- nvinfo : EIATTR_SW_WAR
	.align		4
.L_2078:
        /*0074*/ 	.byte	0x04, 0x36
        /*0076*/ 	.short	(.L_2080 - .L_2079)
.L_2079:
        /*0078*/ 	.word	0x00000008
.L_2080:


//--------------------- .nv.info._Z16prepareCellStartPiS_i --------------------------
	.section	.nv.info._Z16prepareCellStartPiS_i,"",@"SHT_CUDA_INFO"
	.sectionflags	@""
	.align	4


	//----- nvinfo : EIATTR_CUDA_API_VERSION
	.align		4
        /*0000*/ 	.byte	0x04, 0x37
        /*0002*/ 	.short	(.L_2082 - .L_2081)
.L_2081:
        /*0004*/ 	.word	0x00000082


	//----- nvinfo : EIATTR_KPARAM_INFO
	.align		4
.L_2082:
        /*0008*/ 	.byte	0x04, 0x17
        /*000a*/ 	.short	(.L_2084 - .L_2083)
.L_2083:
        /*000c*/ 	.word	0x00000000
        /*0010*/ 	.short	0x0002
        /*0012*/ 	.short	0x0010
        /*0014*/ 	.byte	0x00, 0xf0, 0x11, 0x00


	//----- nvinfo : EIATTR_KPARAM_INFO
	.align		4
.L_2084:
        /*0018*/ 	.byte	0x04, 0x17
        /*001a*/ 	.short	(.L_2086 - .L_2085)
.L_2085:
        /*001c*/ 	.word	0x00000000
        /*0020*/ 	.short	0x0001
        /*0022*/ 	.short	0x0008
        /*0024*/ 	.byte	0x00, 0xf5, 0x21, 0x00


	//----- nvinfo : EIATTR_KPARAM_INFO
	.align		4
.L_2086:
        /*0028*/ 	.byte	0x04, 0x17
        /*002a*/ 	.short	(.L_2088 - .L_2087)
.L_2087:
        /*002c*/ 	.word	0x00000000
        /*0030*/ 	.short	0x0000
        /*0032*/ 	.short	0x0000
        /*0034*/ 	.byte	0x00, 0xf5, 0x21, 0x00


	//----- nvinfo : EIATTR_SPARSE_MMA_MASK
	.align		4
.L_2088:
        /*0038*/ 	.byte	0x03, 0x50
        /*003a*/ 	.short	0x0000


	//----- nvinfo : EIATTR_MAXREG_COUNT
	.align		4
        /*003c*/ 	.byte	0x03, 0x1b
        /*003e*/ 	.short	0x00ff


	//----- nvinfo : EIATTR_MERCURY_ISA_VERSION
	.align		4
        /*0040*/ 	.byte	0x03, 0x5f
        /*0042*/ 	.short	0x0101


	//----- nvinfo : EIATTR_VRC_CTA_INIT_COUNT
	.align		4
        /*0044*/ 	.byte	0x02, 0x4a
	.zero		1
	.zero		1


	//----- nvinfo : EIATTR_EXIT_INSTR_OFFSETS
	.align		4
        /*0048*/ 	.byte	0x04, 0x1c
        /*004a*/ 	.short	(.L_2090 - .L_2089)


	//   ....[0]....
.L_2089:
        /*004c*/ 	.word	0x00000070


	//   ....[1]....
        /*0050*/ 	.word	0x00000100


	//   ....[2]....
        /*0054*/ 	.word	0x00000180


	//   ....[3]....
        /*0058*/ 	.word	0x000001c0


	//----- nvinfo : EIATTR_CRS_STACK_SIZE
	.align		4
.L_2090:
        /*005c*/ 	.byte	0x04, 0x1e
        /*005e*/ 	.short	(.L_2092 - .L_2091)
.L_2091:
        /*0060*/ 	.word	0x00000000


	//----- nvinfo : EIATTR_CBANK_PARAM_SIZE
	.align		4
.L_2092:
        /*0064*/ 	.byte	0x03, 0x19
        /*0066*/ 	.short	0x0014


	//----- nvinfo : EIATTR_PARAM_CBANK
	.align		4
        /*0068*/ 	.byte	0x04, 0x0a
        /*006a*/ 	.short	(.L_2094 - .L_2093)
	.align		4
.L_2093:
        /*006c*/ 	.word	index@(.nv.constant0._Z16prepareCellStartPiS_i)
        /*0070*/ 	.short	0x0380
        /*0072*/ 	.short	0x0014


	//----- nvinfo : EIATTR_SW_WAR
	.align		4
.L_2094:
        /*0074*/ 	.byte	0x04, 0x36
        /*0076*/ 	.short	(.L_2096 - .L_2095)
.L_2095:
        /*0078*/ 	.word	0x00000008
.L_2096:


//--------------------- .nv.callgraph             --------------------------
	.section	.nv.callgraph,"",@"SHT_CUDA_CALLGRAPH"
	.align	4
	.sectionentsize	8
	.align		4
        /*0000*/ 	.word	0x00000000
	.align		4
        /*0004*/ 	.word	0xffffffff
	.align		4
        /*0008*/ 	.word	0x00000000
	.align		4
        /*000c*/ 	.word	0xfffffffe
	.align		4
        /*0010*/ 	.word	0x00000000
	.align		4
        /*0014*/ 	.word	0xfffffffd
	.align		4
        /*0018*/ 	.word	0x00000000
	.align		4
        /*001c*/ 	.word	0xfffffffc


//--------------------- .nv.constant4             --------------------------
	.section	.nv.constant4,"a",@progbits
	.align	8
	.align		8
.nv.constant4:
        /*0000*/ 	.dword	_ZN34_INTERNAL_7ac92b2d_4_k_cu_55b00f634cuda3std3__45__cpo5beginE
	.align		8
        /*0008*/ 	.dword	_ZN34_INTERNAL_7ac92b2d_4_k_cu_55b00f634cuda3std3__45__cpo3endE
	.align		8
        /*0010*/ 	.dword	_ZN34_INTERNAL_7ac92b2d_4_k_cu_55b00f634cuda3std3__45__cpo6cbeginE
	.align		8
        /*0018*/ 	.dword	_ZN34_INTERNAL_7ac92b2d_4_k_cu_55b00f634cuda3std3__45__cpo4cendE
	.align		8
        /*0020*/ 	.dword	_ZN34_INTERNAL_7ac92b2d_4_k_cu_55b00f634cuda3std3__45__cpo6rbeginE
	.align		8
        /*0028*/ 	.dword	_ZN34_INTERNAL_7ac92b2d_4_k_cu_55b00f634cuda3std3__45__cpo4rendE
	.align		8
        /*0030*/ 	.dword	_ZN34_INTERNAL_7ac92b2d_4_k_cu_55b00f634cuda3std3__45__cpo7crbeginE
	.align		8
        /*0038*/ 	.dword	_ZN34_INTERNAL_7ac92b2d_4_k_cu_55b00f634cuda3std3__45__cpo5crendE
	.align		8
        /*0040*/ 	.dword	_ZN34_INTERNAL_7ac92b2d_4_k_cu_55b00f634cuda3std3__436_GLOBAL__N__7ac92b2d_4_k_cu_55b00f636ignoreE
	.align		8
        /*0048*/ 	.dword	_ZN34_INTERNAL_7ac92b2d_4_k_cu_55b00f634cuda3std3__419piecewise_constructE
	.align		8
        /*0050*/ 	.dword	_ZN34_INTERNAL_7ac92b2d_4_k_cu_55b00f634cuda3std3__48in_placeE
	.align		8
        /*0058*/ 	.dword	_ZN34_INTERNAL_7ac92b2d_4_k_cu_55b00f634cuda3std3__420unreachable_sentinelE
	.align		8
        /*0060*/ 	.dword	_ZN34_INTERNAL_7ac92b2d_4_k_cu_55b00f634cuda3std3__47nulloptE
	.align		8
        /*0068*/ 	.dword	_ZN34_INTERNAL_7ac92b2d_4_k_cu_55b00f634cuda3std3__48unexpectE
	.align		8
        /*0070*/ 	.dword	_ZN34_INTERNAL_7ac92b2d_4_k_cu_55b00f634cuda3std6ranges3__45__cpo4swapE
	.align		8
        /*0078*/ 	.dword	_ZN34_INTERNAL_7ac92b2d_4_k_cu_55b00f634cuda3std6ranges3__45__cpo9iter_moveE
	.align		8
        /*0080*/ 	.dword	_ZN34_INTERNAL_7ac92b2d_4_k_cu_55b00f634cuda3std6ranges3__45__cpo5beginE
	.align		8
        /*0088*/ 	.dword	_ZN34_INTERNAL_7ac92b2d_4_k_cu_55b00f634cuda3std6ranges3__45__cpo3endE
	.align		8
        /*0090*/ 	.dword	_ZN34_INTERNAL_7ac92b2d_4_k_cu_55b00f634cuda3std6ranges3__45__cpo6cbeginE
	.align		8
        /*0098*/ 	.dword	_ZN34_INTERNAL_7ac92b2d_4_k_cu_55b00f634cuda3std6ranges3__45__cpo4cendE
	.align		8
        /*00a0*/ 	.dword	_ZN34_INTERNAL_7ac92b2d_4_k_cu_55b00f634cuda3std6ranges3__45__cpo7advanceE
	.align		8
        /*00a8*/ 	.dword	_ZN34_INTERNAL_7ac92b2d_4_k_cu_55b00f634cuda3std6ranges3__45__cpo9iter_swapE
	.align		8
        /*00b0*/ 	.dword	_ZN34_INTERNAL_7ac92b2d_4_k_cu_55b00f634cuda3std6ranges3__45__cpo4nextE
	.align		8
        /*00b8*/ 	.dword	_ZN34_INTERNAL_7ac92b2d_4_k_cu_55b00f634cuda3std6ranges3__45__cpo4prevE
	.align		8
        /*00c0*/ 	.dword	_ZN34_INTERNAL_7ac92b2d_4_k_cu_55b00f634cuda3std6ranges3__45__cpo4dataE
	.align		8
        /*00c8*/ 	.dword	_ZN34_INTERNAL_7ac92b2d_4_k_cu_55b00f634cuda3std6ranges3__45__cpo5cdataE
	.align		8
        /*00d0*/ 	.dword	_ZN34_INTERNAL_7ac92b2d_4_k_cu_55b00f634cuda3std6ranges3__45__cpo4sizeE
	.align		8
        /*00d8*/ 	.dword	_ZN34_INTERNAL_7ac92b2d_4_k_cu_55b00f634cuda3std6ranges3__45__cpo5ssizeE
	.align		8
        /*00e0*/ 	.dword	_ZN34_INTERNAL_7ac92b2d_4_k_cu_55b00f634cuda3std6ranges3__45__cpo8distanceE
	.align		8
        /*00e8*/ 	.dword	_ZN34_INTERNAL_7ac92b2d_4_k_cu_55b00f636thrust24THRUST_300001_SM_1000_NS8cuda_cub3parE
	.align		8
        /*00f0*/ 	.dword	_ZN34_INTERNAL_7ac92b2d_4_k_cu_55b00f636thrust24THRUST_300001_SM_1000_NS8cuda_cub10par_nosyncE
	.align		8
        /*00f8*/ 	.dword	_ZN34_INTERNAL_7ac92b2d_4_k_cu_55b00f636thrust24THRUST_300001_SM_1000_NS6system6detail10sequential3seqE
	.align		8
        /*0100*/ 	.dword	_ZN34_INTERNAL_7ac92b2d_4_k_cu_55b00f636thrust24THRUST_300001_SM_1000_NS6system3cpp3parE
	.align		8
        /*0108*/ 	.dword	_ZN34_INTERNAL_7ac92b2d_4_k_cu_55b00f636thrust24THRUST_300001_SM_1000_NS12placeholders2_1E
	.align		8
        /*0110*/ 	.dword	_ZN34_INTERNAL_7ac92b2d_4_k_cu_55b00f636thrust24THRUST_300001_SM_1000_NS12placeholders2_2E
	.align		8
        /*0118*/ 	.dword	_ZN34_INTERNAL_7ac92b2d_4_k_cu_55b00f636thrust24THRUST_300001_SM_1000_NS12placeholders2_3E
	.align		8
        /*0120*/ 	.dword	_ZN34_INTERNAL_7ac92b2d_4_k_cu_55b00f636thrust24THRUST_300001_SM_1000_NS12placeholders2_4E
	.align		8
        /*0128*/ 	.dword	_ZN34_INTERNAL_7ac92b2d_4_k_cu_55b00f636thrust24THRUST_300001_SM_1000_NS12placeholders2_5E
	.align		8
        /*0130*/ 	.dword	_ZN34_INTERNAL_7ac92b2d_4_k_cu_55b00f636thrust24THRUST_300001_SM_1000_NS12placeholders2_6E
	.align		8
        /*0138*/ 	.dword	_ZN34_INTERNAL_7ac92b2d_4_k_cu_55b00f636thrust24THRUST_300001_SM_1000_NS12placeholders2_7E
	.align		8
        /*0140*/ 	.dword	_ZN34_INTERNAL_7ac92b2d_4_k_cu_55b00f636thrust24THRUST_300001_SM_1000_NS12placeholders2_8E
	.align		8
        /*0148*/ 	.dword	_ZN34_INTERNAL_7ac92b2d_4_k_cu_55b00f636thrust24THRUST_300001_SM_1000_NS12placeholders2_9E
	.align		8
        /*0150*/ 	.dword	_ZN34_INTERNAL_7ac92b2d_4_k_cu_55b00f636thrust24THRUST_300001_SM_1000_NS12placeholders3_10E
	.align		8
        /*0158*/ 	.dword	_ZN34_INTERNAL_7ac92b2d_4_k_cu_55b00f636thrust24THRUST_300001_SM_1000_NS3seqE
	.align		8
        /*0160*/ 	.dword	_ZN34_INTERNAL_7ac92b2d_4_k_cu_55b00f636thrust24THRUST_300001_SM_1000_NS6deviceE


//--------------------- .text._ZN3cub18CUB_300001_SM_10006detail6reduce28DeviceReduceSingleTileKernelINS2_10policy_hubIiyN4cuda3std3__44plusIiEEE10Policy1000EPiSC_iS9_iiNS7_10__identityEEEvT0_T1_T2_T3_T4_T6_ --------------------------
	.section	.text._ZN3cub18CUB_300001_SM_10006detail6reduce28DeviceReduceSingleTileKernelINS2_10policy_hubIiyN4cuda3std3__44plusIiEEE10Policy1000EPiSC_iS9_iiNS7_10__identityEEEvT0_T1_T2_T3_T4_T6_,"ax",@progbits
	.align	128
        .global         _ZN3cub18CUB_300001_SM_10006detail6reduce28DeviceReduceSingleTileKernelINS2_10policy_hubIiyN4cuda3std3__44plusIiEEE10Policy1000EPiSC_iS9_iiNS7_10__identityEEEvT0_T1_T2_T3_T4_T6_
        .type           _ZN3cub18CUB_300001_SM_10006detail6reduce28DeviceReduceSingleTileKernelINS2_10policy_hubIiyN4cuda3std3__44plusIiEEE10Policy1000EPiSC_iS9_iiNS7_10__identityEEEvT0_T1_T2_T3_T4_T6_,@function
        .size           _ZN3cub18CUB_300001_SM_10006detail6reduce28DeviceReduceSingleTileKernelINS2_10policy_hubIiyN4cuda3std3__44plusIiEEE10Policy1000EPiSC_iS9_iiNS7_10__identityEEEvT0_T1_T2_T3_T4_T6_,(.L_x_913 - _ZN3cub18CUB_300001_SM_10006detail6reduce28DeviceReduceSingleTileKernelINS2_10policy_hubIiyN4cuda3std3__44plusIiEEE10Policy1000EPiSC_iS9_iiNS7_10__identityEEEvT0_T1_T2_T3_T4_T6_)
        .other          _ZN3cub18CUB_300001_SM_10006detail6reduce28DeviceReduceSingleTileKernelINS2_10policy_hubIiyN4cuda3std3__44plusIiEEE10Policy1000EPiSC_iS9_iiNS7_10__identityEEEvT0_T1_T2_T3_T4_T6_,@"STO_CUDA_ENTRY STV_DEFAULT"
_ZN3cub18CUB_300001_SM_10006detail6reduce28DeviceReduceSingleTileKernelINS2_10policy_hubIiyN4cuda3std3__44plusIiEEE10Policy1000EPiSC_iS9_iiNS7_10__identityEEEvT0_T1_T2_T3_T4_T6_:
.text._ZN3cub18CUB_300001_SM_10006detail6reduce28DeviceReduceSingleTileKernelINS2_10policy_hubIiyN4cuda3std3__44plusIiEEE10Policy1000EPiSC_iS9_iiNS7_10__identityEEEvT0_T1_T2_T3_T4_T6_:
[----:B------:R-:W-:Y:S01]  /*0000*/  LDC R1, c[0x0][0x37c] ;  /* 0x0000df00ff017b82 */ /* 0x000fe20000000800 */
[----:B------:R-:W0:Y:S01]  /*0010*/  LDCU UR4, c[0x0][0x390] ;  /* 0x00007200ff0477ac */ /* 0x000e220008000800 */
[----:B------:R-:W1:Y:S01]  /*0020*/  LDCU.64 UR6, c[0x0][0x358] ;  /* 0x00006b00ff0677ac */ /* 0x000e620008000a00 */
[----:B0-----:R-:W-:-:S05]  /*0030*/  IMAD.U32 R20, RZ, RZ, UR4 ;  /* 0x00000004ff147e24 */ /* 0x001fca000f8e00ff */
[----:B------:R-:W-:-:S13]  /*0040*/  ISETP.NE.AND P0, PT, R20, RZ, PT ;  /* 0x000000ff1400720c */ /* 0x000fda0003f05270 */
[----:B-1----:R-:W-:Y:S05]  /*0050*/  @P0 BRA `(.L_x_0) ;  /* 0x00000000001c0947 */ /* 0x002fea0003800000 */
[----:B------:R-:W0:Y:S02]  /*0060*/  S2R R0, SR_TID.X ;  /* 0x0000000000007919 */ /* 0x000e240000002100 */
[----:B0-----:R-:W-:-:S13]  /*0070*/  ISETP.NE.AND P0, PT, R0, RZ, PT ;  /* 0x000000ff0000720c */ /* 0x001fda0003f05270 */
[----:B------:R-:W-:Y:S05]  /*0080*/  @P0 EXIT ;  /* 0x000000000000094d */ /* 0x000fea0003800000 */
[----:B------:R-:W0:Y:S08]  /*0090*/  LDC R5, c[0x0][0x398] ;  /* 0x0000e600ff057b82 */ /* 0x000e300000000800 */
[----:B------:R-:W0:Y:S02]  /*00a0*/  LDC.64 R2, c[0x0][0x388] ;  /* 0x0000e200ff027b82 */ /* 0x000e240000000a00 */
[----:B0-----:R-:W-:Y:S01]  /*00b0*/  STG.E desc[UR6][R2.64], R5 ;  /* 0x0000000502007986 */ /* 0x001fe2000c101906 */
[----:B------:R-:W-:Y:S05]  /*00c0*/  EXIT ;  /* 0x000000000000794d */ /* 0x000fea0003800000 */
.L_x_0:
[----:B------:R-:W0:Y:S01]  /*00d0*/  LDCU UR4, c[0x0][0x380] ;  /* 0x00007000ff0477ac */ /* 0x000e220008000800 */
[----:B------:R-:W-:Y:S01]  /*00e0*/  BSSY.RECONVERGENT B0, `(.L_x_1) ;  /* 0x0000385000007945 */ /* 0x000fe20003800200 */
[----:B0-----:R-:W-:-:S09]  /*00f0*/  ULOP3.LUT UP0, URZ, UR4, 0xf, URZ, 0xc0, !UPT ;  /* 0x0000000f04ff7892 */ /* 0x001fd2000f80c0ff */
[----:B------:R-:W-:Y:S05]  /*0100*/  BRA.U UP0, `(.L_x_2) ;  /* 0x0000001900d87547 */ /* 0x000fea000b800000 */
[----:B------:R-:W-:-:S13]  /*0110*/  ISETP.GT.AND P0, PT, R20, 0xfff, PT ;  /* 0x00000fff1400780c */ /* 0x000fda0003f04270 */
[----:B------:R-:W-:Y:S05]  /*0120*/  @P0 BRA `(.L_x_3) ;  /* 0x0000000c008c0947 */ /* 0x000fea0003800000 */
[----:B------:R-:W0:Y:S01]  /*0130*/  S2R R9, SR_TID.X ;  /* 0x0000000000097919 */ /* 0x000e220000002100 */
[----:B------:R-:W-:Y:S01]  /*0140*/  BSSY.RECONVERGENT B1, `(.L_x_4) ;  /* 0x0000009000017945 */ /* 0x000fe20003800200 */
[----:B------:R-:W-:Y:S01]  /*0150*/  IMAD.MOV.U32 R0, RZ, RZ, RZ ;  /* 0x000000ffff007224 */ /* 0x000fe200078e00ff */
[----:B0-----:R-:W-:Y:S01]  /*0160*/  ISETP.GE.AND P0, PT, R9, R20, PT ;  /* 0x000000140900720c */ /* 0x001fe20003f06270 */
[----:B------:R-:W-:-:S12]  /*0170*/  IMAD.MOV.U32 R11, RZ, RZ, R9 ;  /* 0x000000ffff0b7224 */ /* 0x000fd800078e0009 */
[----:B------:R-:W-:Y:S05]  /*0180*/  @P0 BRA `(.L_x_5) ;  /* 0x0000000000100947 */ /* 0x000fea0003800000 */
[----:B------:R-:W0:Y:S02]  /*0190*/  LDC.64 R2, c[0x0][0x380] ;  /* 0x0000e000ff027b82 */ /* 0x000e240000000a00 */
[----:B0-----:R-:W-:-:S05]  /*01a0*/  IMAD.WIDE.U32 R2, R9, 0x4, R2 ;  /* 0x0000000409027825 */ /* 0x001fca00078e0002 */
[----:B------:R0:W5:Y:S01]  /*01b0*/  LDG.E.CONSTANT R0, desc[UR6][R2.64] ;  /* 0x0000000602007981 */ /* 0x000162000c1e9900 */
[----:B------:R-:W-:-:S07]  /*01c0*/  VIADD R11, R9, 0x100 ;  /* 0x00000100090b7836 */ /* 0x000fce0000000000 */
.L_x_5:
[----:B------:R-:W-:Y:S05]  /*01d0*/  BSYNC.RECONVERGENT B1 ;  /* 0x0000000000017941 */ /* 0x000fea0003800200 */
.L_x_4:
[----:B------:R-:W-:Y:S01]  /*01e0*/  ISETP.GE.AND P0, PT, R11, R20, PT ;  /* 0x000000140b00720c */ /* 0x000fe20003f06270 */
[----:B------:R-:W-:-:S12]  /*01f0*/  BSSY.RECONVERGENT B1, `(.L_x_6) ;  /* 0x0000066000017945 */ /* 0x000fd80003800200 */
[----:B------:R-:W-:Y:S05]  /*0200*/  @P0 BRA `(.L_x_7) ;  /* 0x0000000400900947 */ /* 0x000fea0003800000 */
[----:B0-----:R-:W-:Y:S01]  /*0210*/  LOP3.LUT R3, RZ, R11, RZ, 0x33, !PT ;  /* 0x0000000bff037212 */ /* 0x001fe200078e33ff */
[----:B------:R-:W-:Y:S04]  /*0220*/  BSSY.RECONVERGENT B2, `(.L_x_8) ;  /* 0x0000015000027945 */ /* 0x000fe80003800200 */
[----:B------:R-:W-:-:S05]  /*0230*/  IMAD.IADD R4, R3, 0x1, R20 ;  /* 0x0000000103047824 */ /* 0x000fca00078e0214 */
[C---:B------:R-:W-:Y:S02]  /*0240*/  LOP3.LUT R2, R4.reuse, 0x300, RZ, 0xc0, !PT ;  /* 0x0000030004027812 */ /* 0x040fe400078ec0ff */
[----:B------:R-:W-:Y:S02]  /*0250*/  ISETP.GE.U32.AND P1, PT, R4, 0x300, PT ;  /* 0x000003000400780c */ /* 0x000fe40003f26070 */
[----:B------:R-:W-:-:S13]  /*0260*/  ISETP.NE.AND P0, PT, R2, 0x300, PT ;  /* 0x000003000200780c */ /* 0x000fda0003f05270 */
[----:B------:R-:W-:Y:S05]  /*0270*/  @!P0 BRA `(.L_x_9) ;  /* 0x00000000003c8947 */ /* 0x000fea0003800000 */
[----:B------:R-:W0:Y:S01]  /*0280*/  LDC.64 R2, c[0x0][0x380] ;  /* 0x0000e000ff027b82 */ /* 0x000e220000000a00 */
[----:B------:R-:W-:-:S04]  /*0290*/  LEA.HI R4, R4, 0x1, RZ, 0x18 ;  /* 0x0000000104047811 */ /* 0x000fc800078fc0ff */
[----:B------:R-:W-:-:S05]  /*02a0*/  LOP3.LUT R4, R4, 0x3, RZ, 0xc0, !PT ;  /* 0x0000000304047812 */ /* 0x000fca00078ec0ff */
[----:B------:R-:W-:Y:S02]  /*02b0*/  IMAD.MOV R4, RZ, RZ, -R4 ;  /* 0x000000ffff047224 */ /* 0x000fe400078e0a04 */
[----:B0-----:R-:W-:-:S04]  /*02c0*/  IMAD.WIDE.U32 R2, R11, 0x4, R2 ;  /* 0x000000040b027825 */ /* 0x001fc800078e0002 */
[----:B------:R-:W-:-:S07]  /*02d0*/  IMAD.MOV.U32 R5, RZ, RZ, R3 ;  /* 0x000000ffff057224 */ /* 0x000fce00078e0003 */
.L_x_10:
[----:B------:R-:W-:-:S06]  /*02e0*/  IMAD.MOV.U32 R3, RZ, RZ, R5 ;  /* 0x000000ffff037224 */ /* 0x000fcc00078e0005 */
[----:B------:R0:W2:Y:S01]  /*02f0*/  LDG.E.CONSTANT R3, desc[UR6][R2.64] ;  /* 0x0000000602037981 */ /* 0x0000a2000c1e9900 */
[----:B------:R-:W-:Y:S02]  /*0300*/  VIADD R4, R4, 0x1 ;  /* 0x0000000104047836 */ /* 0x000fe40000000000 */
[----:B------:R-:W-:-:S03]  /*0310*/  VIADD R11, R11, 0x100 ;  /* 0x000001000b0b7836 */ /* 0x000fc60000000000 */
[----:B------:R-:W-:Y:S02]  /*0320*/  ISETP.NE.AND P0, PT, R4, RZ, PT ;  /* 0x000000ff0400720c */ /* 0x000fe40003f05270 */
[----:B0-----:R-:W-:-:S05]  /*0330*/  IADD3 R2, P2, PT, R2, 0x400, RZ ;  /* 0x0000040002027810 */ /* 0x001fca0007f5e0ff */
[----:B------:R-:W-:Y:S02]  /*0340*/  IMAD.X R5, RZ, RZ, R5, P2 ;  /* 0x000000ffff057224 */ /* 0x000fe400010e0605 */
[----:B--2--5:R-:W-:-:S04]  /*0350*/  IMAD.IADD R0, R3, 0x1, R0 ;  /* 0x0000000103007824 */ /* 0x024fc800078e0200 */
[----:B------:R-:W-:Y:S05]  /*0360*/  @P0 BRA `(.L_x_10) ;  /* 0xfffffffc00dc0947 */ /* 0x000fea000383ffff */
.L_x_9:
[----:B------:R-:W-:Y:S05]  /*0370*/  BSYNC.RECONVERGENT B2 ;  /* 0x0000000000027941 */ /* 0x000fea0003800200 */
.L_x_8:
[----:B------:R-:W-:Y:S05]  /*0380*/  @!P1 BRA `(.L_x_7) ;  /* 0x0000000400309947 */ /* 0x000fea0003800000 */
[----:B------:R-:W-:Y:S01]  /*0390*/  IMAD.IADD R2, R20, 0x1, -R11 ;  /* 0x0000000114027824 */ /* 0x000fe200078e0a0b */
[----:B------:R-:W-:Y:S01]  /*03a0*/  BSSY.RECONVERGENT B2, `(.L_x_11) ;  /* 0x0000029000027945 */ /* 0x000fe20003800200 */
[----:B------:R-:W-:-:S03]  /*03b0*/  PLOP3.LUT P0, PT, PT, PT, PT, 0x80, 0x8 ;  /* 0x000000000008781c */ /* 0x000fc60003f0f070 */
[----:B------:R-:W-:-:S13]  /*03c0*/  ISETP.GT.AND P1, PT, R2, 0xc00, PT ;  /* 0x00000c000200780c */ /* 0x000fda0003f24270 */
[----:B------:R-:W-:Y:S05]  /*03d0*/  @!P1 BRA `(.L_x_12) ;  /* 0x0000000000949947 */ /* 0x000fea0003800000 */
[----:B------:R-:W-:Y:S01]  /*03e0*/  PLOP3.LUT P0, PT, PT, PT, PT, 0x8, 0x80 ;  /* 0x000000000080781c */ /* 0x000fe20003f0e170 */
[----:B------:R-:W-:-:S12]  /*03f0*/  VIADD R8, R20, 0xfffff400 ;  /* 0xfffff40014087836 */ /* 0x000fd80000000000 */
.L_x_13:
[----:B------:R-:W0:Y:S01]  /*0400*/  LDC.64 R4, c[0x0][0x380] ;  /* 0x0000e000ff047b82 */ /* 0x000e220000000a00 */
[C---:B------:R-:W-:Y:S02]  /*0410*/  VIADD R7, R11.reuse, 0x400 ;  /* 0x000004000b077836 */ /* 0x040fe40000000000 */
[C---:B------:R-:W-:Y:S02]  /*0420*/  VIADD R3, R11.reuse, 0x800 ;  /* 0x000008000b037836 */ /* 0x040fe40000000000 */
[----:B0-----:R-:W-:-:S05]  /*0430*/  IMAD.WIDE R22, R11, 0x4, R4 ;  /* 0x000000040b167825 */ /* 0x001fca00078e0204 */
[----:B------:R-:W2:Y:S01]  /*0440*/  LDG.E.CONSTANT R13, desc[UR6][R22.64] ;  /* 0x00000006160d7981 */ /* 0x000ea2000c1e9900 */
[----:B------:R-:W-:-:S03]  /*0450*/  IMAD.WIDE R6, R7, 0x4, R4 ;  /* 0x0000000407067825 */ /* 0x000fc600078e0204 */
[----:B------:R-:W2:Y:S04]  /*0460*/  LDG.E.CONSTANT R10, desc[UR6][R22.64+0x400] ;  /* 0x00040006160a7981 */ /* 0x000ea8000c1e9900 */
[----:B------:R-:W3:Y:S04]  /*0470*/  LDG.E.CONSTANT R12, desc[UR6][R22.64+0x800] ;  /* 0x00080006160c7981 */ /* 0x000ee8000c1e9900 */
[----:B------:R-:W3:Y:S01]  /*0480*/  LDG.E.CONSTANT R19, desc[UR6][R22.64+0xc00] ;  /* 0x000c000616137981 */ /* 0x000ee2000c1e9900 */
[----:B------:R-:W-:-:S03]  /*0490*/  IMAD.WIDE R2, R3, 0x4, R4 ;  /* 0x0000000403027825 */ /* 0x000fc600078e0204 */
[----:B------:R-:W4:Y:S04]  /*04a0*/  LDG.E.CONSTANT R16, desc[UR6][R6.64] ;  /* 0x0000000606107981 */ /* 0x000f28000c1e9900 */
[----:B------:R-:W4:Y:S01]  /*04b0*/  LDG.E.CONSTANT R15, desc[UR6][R6.64+0x400] ;  /* 0x00040006060f7981 */ /* 0x000f22000c1e9900 */
[----:B------:R-:W-:-:S03]  /*04c0*/  VIADD R25, R11, 0xc00 ;  /* 0x00000c000b197836 */ /* 0x000fc60000000000 */
[----:B------:R-:W4:Y:S04]  /*04d0*/  LDG.E.CONSTANT R14, desc[UR6][R6.64+0x800] ;  /* 0x00080006060e7981 */ /* 0x000f28000c1e9900 */
[----:B------:R-:W4:Y:S01]  /*04e0*/  LDG.E.CONSTANT R21, desc[UR6][R6.64+0xc00] ;  /* 0x000c000606157981 */ /* 0x000f22000c1e9900 */
[----:B------:R-:W-:-:S03]  /*04f0*/  IMAD.WIDE R4, R25, 0x4, R4 ;  /* 0x0000000419047825 */ /* 0x000fc600078e0204 */
[----:B------:R-:W4:Y:S04]  /*0500*/  LDG.E.CONSTANT R18, desc[UR6][R2.64] ;  /* 0x0000000602127981 */ /* 0x000f28000c1e9900 */
[----:B------:R-:W4:Y:S04]  /*0510*/  LDG.E.CONSTANT R17, desc[UR6][R2.64+0x400] ;  /* 0x0004000602117981 */ /* 0x000f28000c1e9900 */
[----:B------:R-:W4:Y:S04]  /*0520*/  LDG.E.CONSTANT R23, desc[UR6][R2.64+0x800] ;  /* 0x0008000602177981 */ /* 0x000f28000c1e9900 */
[----:B------:R-:W4:Y:S04]  /*0530*/  LDG.E.CONSTANT R24, desc[UR6][R2.64+0xc00] ;  /* 0x000c000602187981 */ /* 0x000f28000c1e9900 */
[----:B------:R-:W4:Y:S04]  /*0540*/  LDG.E.CONSTANT R25, desc[UR6][R4.64] ;  /* 0x0000000604197981 */ /* 0x000f28000c1e9900 */
[----:B------:R-:W4:Y:S04]  /*0550*/  LDG.E.CONSTANT R26, desc[UR6][R4.64+0x400] ;  /* 0x00040006041a7981 */ /* 0x000f28000c1e9900 */
[----:B------:R-:W4:Y:S04]  /*0560*/  LDG.E.CONSTANT R22, desc[UR6][R4.64+0x800] ;  /* 0x0008000604167981 */ /* 0x000f28000c1e9900 */
[----:B------:R-:W4:Y:S01]  /*0570*/  LDG.E.CONSTANT R27, desc[UR6][R4.64+0xc00] ;  /* 0x000c0006041b7981 */ /* 0x000f22000c1e9900 */
[----:B------:R-:W-:-:S05]  /*0580*/  VIADD R11, R11, 0x1000 ;  /* 0x000010000b0b7836 */ /* 0x000fca0000000000 */
[----:B------:R-:W-:Y:S02]  /*0590*/  ISETP.GE.AND P1, PT, R11, R8, PT ;  /* 0x000000080b00720c */ /* 0x000fe40003f26270 */
[----:B--2--5:R-:W-:-:S04]  /*05a0*/  IADD3 R10, PT, PT, R10, R13, R0 ;  /* 0x0000000d0a0a7210 */ /* 0x024fc80007ffe000 */
[----:B---3--:R-:W-:-:S04]  /*05b0*/  IADD3 R10, PT, PT, R19, R12, R10 ;  /* 0x0000000c130a7210 */ /* 0x008fc80007ffe00a */
[----:B----4-:R-:W-:-:S04]  /*05c0*/  IADD3 R10, PT, PT, R15, R16, R10 ;  /* 0x000000100f0a7210 */ /* 0x010fc80007ffe00a */
[----:B------:R-:W-:-:S04]  /*05d0*/  IADD3 R10, PT, PT, R21, R14, R10 ;  /* 0x0000000e150a7210 */ /* 0x000fc80007ffe00a */
[----:B------:R-:W-:-:S04]  /*05e0*/  IADD3 R10, PT, PT, R17, R18, R10 ;  /* 0x00000012110a7210 */ /* 0x000fc80007ffe00a */
[----:B------:R-:W-:-:S04]  /*05f0*/  IADD3 R10, PT, PT, R24, R23, R10 ;  /* 0x00000017180a7210 */ /* 0x000fc80007ffe00a */
[----:B------:R-:W-:-:S04]  /*0600*/  IADD3 R25, PT, PT, R26, R25, R10 ;  /* 0x000000191a197210 */ /* 0x000fc80007ffe00a */
[----:B------:R-:W-:Y:S01]  /*0610*/  IADD3 R0, PT, PT, R27, R22, R25 ;  /* 0x000000161b007210 */ /* 0x000fe20007ffe019 */
[----:B------:R-:W-:Y:S06]  /*0620*/  @!P1 BRA `(.L_x_13) ;  /* 0xfffffffc00749947 */ /* 0x000fec000383ffff */
.L_x_12:
[----:B------:R-:W-:Y:S05]  /*0630*/  BSYNC.RECONVERGENT B2 ;  /* 0x0000000000027941 */ /* 0x000fea0003800200 */
.L_x_11:
[----:B------:R-:W-:Y:S01]  /*0640*/  IMAD.IADD R2, R20, 0x1, -R11 ;  /* 0x0000000114027824 */ /* 0x000fe200078e0a0b */
[----:B------:R-:W-:Y:S04]  /*0650*/  BSSY.RECONVERGENT B2, `(.L_x_14) ;  /* 0x0000015000027945 */ /* 0x000fe80003800200 */
[----:B------:R-:W-:-:S13]  /*0660*/  ISETP.GT.AND P1, PT, R2, 0x400, PT ;  /* 0x000004000200780c */ /* 0x000fda0003f24270 */
[----:B------:R-:W-:Y:S05]  /*0670*/  @!P1 BRA `(.L_x_15) ;  /* 0x0000000000489947 */ /* 0x000fea0003800000 */
[----:B------:R-:W0:Y:S01]  /*0680*/  LDC.64 R4, c[0x0][0x380] ;  /* 0x0000e000ff047b82 */ /* 0x000e220000000a00 */
[C---:B------:R-:W-:Y:S02]  /*0690*/  VIADD R13, R11.reuse, 0x400 ;  /* 0x000004000b0d7836 */ /* 0x040fe40000000000 */
[----:B0-----:R-:W-:-:S05]  /*06a0*/  IMAD.WIDE R2, R11, 0x4, R4 ;  /* 0x000000040b027825 */ /* 0x001fca00078e0204 */
[----:B------:R-:W2:Y:S01]  /*06b0*/  LDG.E.CONSTANT R7, desc[UR6][R2.64] ;  /* 0x0000000602077981 */ /* 0x000ea2000c1e9900 */
[----:B------:R-:W-:-:S03]  /*06c0*/  IMAD.WIDE R4, R13, 0x4, R4 ;  /* 0x000000040d047825 */ /* 0x000fc600078e0204 */
[----:B------:R-:W2:Y:S04]  /*06d0*/  LDG.E.CONSTANT R6, desc[UR6][R2.64+0x400] ;  /* 0x0004000602067981 */ /* 0x000ea8000c1e9900 */
[----:B------:R-:W3:Y:S04]  /*06e0*/  LDG.E.CONSTANT R13, desc[UR6][R2.64+0x800] ;  /* 0x00080006020d7981 */ /* 0x000ee8000c1e9900 */
[----:B------:R-:W3:Y:S04]  /*06f0*/  LDG.E.CONSTANT R8, desc[UR6][R2.64+0xc00] ;  /* 0x000c000602087981 */ /* 0x000ee8000c1e9900 */
[----:B------:R-:W4:Y:S04]  /*0700*/  LDG.E.CONSTANT R15, desc[UR6][R4.64] ;  /* 0x00000006040f7981 */ /* 0x000f28000c1e9900 */
[----:B------:R-:W4:Y:S04]  /*0710*/  LDG.E.CONSTANT R10, desc[UR6][R4.64+0x400] ;  /* 0x00040006040a7981 */ /* 0x000f28000c1e9900 */
[----:B------:R-:W4:Y:S04]  /*0720*/  LDG.E.CONSTANT R17, desc[UR6][R4.64+0x800] ;  /* 0x0008000604117981 */ /* 0x000f28000c1e9900 */
[----:B------:R-:W4:Y:S01]  /*0730*/  LDG.E.CONSTANT R12, desc[UR6][R4.64+0xc00] ;  /* 0x000c0006040c7981 */ /* 0x000f22000c1e9900 */
[----:B------:R-:W-:Y:S01]  /*0740*/  PLOP3.LUT P0, PT, PT, PT, PT, 0x8, 0x80 ;  /* 0x000000000080781c */ /* 0x000fe20003f0e170 */
[----:B------:R-:W-:Y:S01]  /*0750*/  VIADD R11, R11, 0x800 ;  /* 0x000008000b0b7836 */ /* 0x000fe20000000000 */
[----:B--2--5:R-:W-:-:S04]  /*0760*/  IADD3 R6, PT, PT, R6, R7, R0 ;  /* 0x0000000706067210 */ /* 0x024fc80007ffe000 */
[----:B---3--:R-:W-:-:S04]  /*0770*/  IADD3 R6, PT, PT, R8, R13, R6 ;  /* 0x0000000d08067210 */ /* 0x008fc80007ffe006 */
[----:B----4-:R-:W-:-:S04]  /*0780*/  IADD3 R6, PT, PT, R10, R15, R6 ;  /* 0x0000000f0a067210 */ /* 0x010fc80007ffe006 */
[----:B------:R-:W-:-:S07]  /*0790*/  IADD3 R0, PT, PT, R12, R17, R6 ;  /* 0x000000110c007210 */ /* 0x000fce0007ffe006 */
.L_x_15:
[----:B------:R-:W-:Y:S05]  /*07a0*/  BSYNC.RECONVERGENT B2 ;  /* 0x0000000000027941 */ /* 0x000fea0003800200 */
.L_x_14:
[----:B------:R-:W-:-:S13]  /*07b0*/  ISETP.LT.OR P0, PT, R11, R20, P0 ;  /* 0x000000140b00720c */ /* 0x000fda0000701670 */
[----:B------:R-:W-:Y:S05]  /*07c0*/  @!P0 BRA `(.L_x_7) ;  /* 0x0000000000208947 */ /* 0x000fea0003800000 */
[----:B------:R-:W0:Y:S02]  /*07d0*/  LDC.64 R2, c[0x0][0x380] ;  /* 0x0000e000ff027b82 */ /* 0x000e240000000a00 */
[----:B0-----:R-:W-:-:S05]  /*07e0*/  IMAD.WIDE R2, R11, 0x4, R2 ;  /* 0x000000040b027825 */ /* 0x001fca00078e0202 */
[----:B------:R-:W2:Y:S04]  /*07f0*/  LDG.E.CONSTANT R5, desc[UR6][R2.64] ;  /* 0x0000000602057981 */ /* 0x000ea8000c1e9900 */
[----:B------:R-:W2:Y:S04]  /*0800*/  LDG.E.CONSTANT R4, desc[UR6][R2.64+0x400] ;  /* 0x0004000602047981 */ /* 0x000ea8000c1e9900 */
[----:B------:R-:W3:Y:S04]  /*0810*/  LDG.E.CONSTANT R7, desc[UR6][R2.64+0x800] ;  /* 0x0008000602077981 */ /* 0x000ee8000c1e9900 */
[----:B------:R-:W3:Y:S01]  /*0820*/  LDG.E.CONSTANT R6, desc[UR6][R2.64+0xc00] ;  /* 0x000c000602067981 */ /* 0x000ee2000c1e9900 */
[----:B--2--5:R-:W-:-:S04]  /*0830*/  IADD3 R0, PT, PT, R4, R5, R0 ;  /* 0x0000000504007210 */ /* 0x024fc80007ffe000 */
[----:B---3--:R-:W-:-:S07]  /*0840*/  IADD3 R0, PT, PT, R6, R7, R0 ;  /* 0x0000000706007210 */ /* 0x008fce0007ffe000 */
.L_x_7:
[----:B------:R-:W-:Y:S05]  /*0850*/  BSYNC.RECONVERGENT B1 ;  /* 0x0000000000017941 */ /* 0x000fea0003800200 */
.L_x_6:
[----:B------:R-:W-:-:S13]  /*0860*/  ISETP.GE.AND P0, PT, R20, 0x100, PT ;  /* 0x000001001400780c */ /* 0x000fda0003f06270 */
[----:B------:R-:W-:Y:S05]  /*0870*/  @!P0 BRA `(.L_x_16) ;  /* 0x0000000000ac8947 */ /* 0x000fea0003800000 */
[----:B------:R-:W1:Y:S01]  /*0880*/  S2R R6, SR_LANEID ;  /* 0x0000000000067919 */ /* 0x000e620000000000 */
[----:B0----5:R-:W0:Y:S01]  /*0890*/  SHFL.DOWN PT, R2, R0, 0x1, 0x1f ;  /* 0x08201f0000027f89 */ /* 0x021e2200000e0000 */
[C---:B-1----:R-:W-:Y:S02]  /*08a0*/  ISETP.GT.AND P0, PT, R6.reuse, 0x1e, PT ;  /* 0x0000001e0600780c */ /* 0x042fe40003f04270 */
[----:B------:R-:W-:Y:S02]  /*08b0*/  ISETP.NE.AND P1, PT, R6, RZ, PT ;  /* 0x000000ff0600720c */ /* 0x000fe40003f25270 */
[----:B0-----:R-:W-:Y:S02]  /*08c0*/  SEL R3, R2, RZ, !P0 ;  /* 0x000000ff02037207 */ /* 0x001fe40004000000 */
[----:B------:R-:W-:-:S03]  /*08d0*/  ISETP.GT.AND P0, PT, R6, 0x1d, PT ;  /* 0x0000001d0600780c */ /* 0x000fc60003f04270 */
[----:B------:R-:W-:-:S05]  /*08e0*/  IMAD.IADD R3, R3, 0x1, R0 ;  /* 0x0000000103037824 */ /* 0x000fca00078e0200 */
[----:B------:R-:W0:Y:S01]  /*08f0*/  SHFL.DOWN PT, R2, R3, 0x2, 0x1f ;  /* 0x08401f0003027f89 */ /* 0x000e2200000e0000 */
[----:B------:R-:W1:Y:S01]  /*0900*/  @!P1 S2R R7, SR_CgaCtaId ;  /* 0x0000000000079919 */ /* 0x000e620000008800 */
[----:B0-----:R-:W-:Y:S02]  /*0910*/  SEL R2, R2, RZ, !P0 ;  /* 0x000000ff02027207 */ /* 0x001fe40004000000 */
[----:B------:R-:W-:-:S03]  /*0920*/  ISETP.GT.AND P0, PT, R6, 0x1b, PT ;  /* 0x0000001b0600780c */ /* 0x000fc60003f04270 */
[----:B------:R-:W-:-:S05]  /*0930*/  IMAD.IADD R2, R3, 0x1, R2 ;  /* 0x0000000103027824 */ /* 0x000fca00078e0202 */
[----:B------:R-:W0:Y:S02]  /*0940*/  SHFL.DOWN PT, R4, R2, 0x4, 0x1f ;  /* 0x08801f0002047f89 */ /* 0x000e2400000e0000 */
[----:B0-----:R-:W-:Y:S02]  /*0950*/  SEL R5, R4, RZ, !P0 ;  /* 0x000000ff04057207 */ /* 0x001fe40004000000 */
[----:B------:R-:W-:Y:S02]  /*0960*/  ISETP.GT.AND P0, PT, R6, 0x17, PT ;  /* 0x000000170600780c */ /* 0x000fe40003f04270 */
[----:B------:R-:W-:Y:S01]  /*0970*/  @!P1 MOV R4, 0x400 ;  /* 0x0000040000049802 */ /* 0x000fe20000000f00 */
[----:B------:R-:W-:Y:S01]  /*0980*/  IMAD.IADD R5, R2, 0x1, R5 ;  /* 0x0000000102057824 */ /* 0x000fe200078e0205 */
[----:B------:R-:W-:Y:S02]  /*0990*/  @!P1 SHF.R.U32.HI R2, RZ, 0x3, R9 ;  /* 0x00000003ff029819 */ /* 0x000fe40000011609 */
[----:B-1----:R-:W-:-:S02]  /*09a0*/  @!P1 LEA R7, R7, R4, 0x18 ;  /* 0x0000000407079211 */ /* 0x002fc400078ec0ff */
[----:B------:R-:W0:Y:S01]  /*09b0*/  SHFL.DOWN PT, R0, R5, 0x8, 0x1f ;  /* 0x09001f0005007f89 */ /* 0x000e2200000e0000 */
[----:B------:R-:W-:-:S05]  /*09c0*/  @!P1 LOP3.LUT R2, R2, 0x7c, RZ, 0xc0, !PT ;  /* 0x0000007c02029812 */ /* 0x000fca00078ec0ff */
[----:B------:R-:W-:Y:S01]  /*09d0*/  @!P1 IMAD.IADD R2, R2, 0x1, R7 ;  /* 0x0000000102029824 */ /* 0x000fe200078e0207 */
[----:B0-----:R-:W-:Y:S02]  /*09e0*/  SEL R0, R0, RZ, !P0 ;  /* 0x000000ff00007207 */ /* 0x001fe40004000000 */
[----:B------:R-:W-:-:S03]  /*09f0*/  ISETP.GT.AND P0, PT, R6, 0xf, PT ;  /* 0x0000000f0600780c */ /* 0x000fc60003f04270 */
[----:B------:R-:W-:-:S05]  /*0a00*/  IMAD.IADD R0, R5, 0x1, R0 ;  /* 0x0000000105007824 */ /* 0x000fca00078e0200 */
[----:B------:R-:W0:Y:S02]  /*0a10*/  SHFL.DOWN PT, R3, R0, 0x10, 0x1f ;  /* 0x0a001f0000037f89 */ /* 0x000e2400000e0000 */
[----:B0-----:R-:W-:Y:S02]  /*0a20*/  SEL R3, R3, RZ, !P0 ;  /* 0x000000ff03037207 */ /* 0x001fe40004000000 */
[----:B------:R-:W-:-:S03]  /*0a30*/  ISETP.NE.AND P0, PT, R9, RZ, PT ;  /* 0x000000ff0900720c */ /* 0x000fc60003f05270 */
[----:B------:R-:W-:-:S05]  /*0a40*/  IMAD.IADD R3, R0, 0x1, R3 ;  /* 0x0000000100037824 */ /* 0x000fca00078e0203 */
[----:B------:R0:W-:Y:S01]  /*0a50*/  @!P1 STS [R2+0x8], R3 ;  /* 0x0000080302009388 */ /* 0x0001e20000000800 */
[----:B------:R-:W-:Y:S06]  /*0a60*/  BAR.SYNC.DEFER_BLOCKING 0x0 ;  /* 0x0000000000007b1d */ /* 0x000fec0000010000 */
[----:B------:R-:W-:Y:S05]  /*0a70*/  @P0 BRA `(.L_x_17) ;  /* 0x0000002c00ac0947 */ /* 0x000fea0003800000 */
[----:B------:R-:W1:Y:S01]  /*0a80*/  S2UR UR5, SR_CgaCtaId ;  /* 0x00000000000579c3 */ /* 0x000e620000008800 */
[----:B------:R-:W-:Y:S02]  /*0a90*/  UMOV UR4, 0x400 ;  /* 0x0000040000047882 */ /* 0x000fe40000000000 */
[----:B-1----:R-:W-:-:S09]  /*0aa0*/  ULEA UR4, UR5, UR4, 0x18 ;  /* 0x0000000405047291 */ /* 0x002fd2000f8ec0ff */
[----:B------:R-:W-:Y:S04]  /*0ab0*/  LDS R0, [UR4+0xc] ;  /* 0x00000c04ff007984 */ /* 0x000fe80008000800 */
[----:B------:R-:W1:Y:S04]  /*0ac0*/  LDS.128 R4, [UR4+0x10] ;  /* 0x00001004ff047984 */ /* 0x000e680008000c00 */
[----:B------:R-:W2:Y:S01]  /*0ad0*/  LDS.64 R8, [UR4+0x20] ;  /* 0x00002004ff087984 */ /* 0x000ea20008000a00 */
[----:B-1----:R-:W-:-:S04]  /*0ae0*/  IADD3 R0, PT, PT, R4, R0, R3 ;  /* 0x0000000004007210 */ /* 0x002fc80007ffe003 */
[----:B------:R-:W-:-:S04]  /*0af0*/  IADD3 R0, PT, PT, R6, R0, R5 ;  /* 0x0000000006007210 */ /* 0x000fc80007ffe005 */
[----:B--2---:R-:W-:-:S05]  /*0b00*/  IADD3 R0, PT, PT, R8, R0, R7 ;  /* 0x0000000008007210 */ /* 0x004fca0007ffe007 */
[----:B0-----:R-:W-:Y:S01]  /*0b10*/  IMAD.IADD R3, R0, 0x1, R9 ;  /* 0x0000000100037824 */ /* 0x001fe200078e0209 */
[----:B------:R-:W-:Y:S06]  /*0b20*/  BRA `(.L_x_17) ;  /* 0x0000002c00807947 */ /* 0x000fec0003800000 */
.L_x_16:
[----:B0-----:R-:W-:Y:S01]  /*0b30*/  LOP3.LUT R2, R9, 0x3e0, RZ, 0xc0, !PT ;  /* 0x000003e009027812 */ /* 0x001fe200078ec0ff */
[----:B------:R-:W0:Y:S03]  /*0b40*/  S2R R8, SR_LANEID ;  /* 0x0000000000087919 */ /* 0x000e260000000000 */
[----:B------:R-:W-:Y:S01]  /*0b50*/  LOP3.LUT R5, RZ, R2, RZ, 0x33, !PT ;  /* 0x00000002ff057212 */ /* 0x000fe200078e33ff */
[----:B------:R-:W-:-:S04]  /*0b60*/  VIADD R3, R2, 0x20 ;  /* 0x0000002002037836 */ /* 0x000fc80000000000 */
[----:B------:R-:W-:Y:S01]  /*0b70*/  IMAD.IADD R5, R5, 0x1, R20 ;  /* 0x0000000105057824 */ /* 0x000fe200078e0214 */
[----:B------:R-:W-:-:S04]  /*0b80*/  ISETP.GT.AND P0, PT, R3, R20, PT ;  /* 0x000000140300720c */ /* 0x000fc80003f04270 */
[----:B------:R-:W-:-:S05]  /*0b90*/  SEL R5, R5, 0x1f, P0 ;  /* 0x0000001f05057807 */ /* 0x000fca0000000000 */
[----:B-----5:R-:W1:Y:S01]  /*0ba0*/  SHFL.DOWN PT, R2, R0, 0x1, R5 ;  /* 0x0820000000027989 */ /* 0x020e6200000e0005 */
[CC--:B0-----:R-:W-:Y:S01]  /*0bb0*/  ISETP.GE.AND P0, PT, R8.reuse, R5.reuse, PT ;  /* 0x000000050800720c */ /* 0x0c1fe20003f06270 */
[C---:B------:R-:W-:Y:S01]  /*0bc0*/  VIADD R4, R8.reuse, 0x2 ;  /* 0x0000000208047836 */ /* 0x040fe20000000000 */
[C---:B------:R-:W-:Y:S01]  /*0bd0*/  ISETP.NE.AND P1, PT, R8.reuse, RZ, PT ;  /* 0x000000ff0800720c */ /* 0x040fe20003f25270 */
[----:B------:R-:W-:Y:S01]  /*0be0*/  VIADD R6, R8, 0x4 ;  /* 0x0000000408067836 */ /* 0x000fe20000000000 */
[----:B-1----:R-:W-:Y:S02]  /*0bf0*/  SEL R3, R2, RZ, !P0 ;  /* 0x000000ff02037207 */ /* 0x002fe40004000000 */
[----:B------:R-:W-:-:S03]  /*0c00*/  ISETP.GT.AND P0, PT, R4, R5, PT ;  /* 0x000000050400720c */ /* 0x000fc60003f04270 */
[----:B------:R-:W-:-:S06]  /*0c10*/  IMAD.IADD R2, R3, 0x1, R0 ;  /* 0x0000000103027824 */ /* 0x000fcc00078e0200 */
[----:B------:R-:W0:Y:S01]  /*0c20*/  @!P1 S2R R10, SR_CgaCtaId ;  /* 0x00000000000a9919 */ /* 0x000e220000008800 */
[----:B------:R-:W-:Y:S01]  /*0c30*/  @!P1 MOV R7, 0x400 ;  /* 0x0000040000079802 */ /* 0x000fe20000000f00 */
[----:B------:R-:W1:Y:S02]  /*0c40*/  SHFL.DOWN PT, R3, R2, 0x2, R5 ;  /* 0x0840000002037989 */ /* 0x000e6400000e0005 */
[----:B-1----:R-:W-:Y:S02]  /*0c50*/  SEL R3, R3, RZ, !P0 ;  /* 0x000000ff03037207 */ /* 0x002fe40004000000 */
[----:B------:R-:W-:Y:S02]  /*0c60*/  ISETP.GT.AND P0, PT, R6, R5, PT ;  /* 0x000000050600720c */ /* 0x000fe40003f04270 */
[----:B------:R-:W-:Y:S01]  /*0c70*/  @!P1 SHF.R.U32.HI R6, RZ, 0x3, R9 ;  /* 0x00000003ff069819 */ /* 0x000fe20000011609 */
[----:B------:R-:W-:Y:S01]  /*0c80*/  IMAD.IADD R4, R2, 0x1, R3 ;  /* 0x0000000102047824 */ /* 0x000fe200078e0203 */
[----:B0-----:R-:W-:Y:S01]  /*0c90*/  @!P1 LEA R7, R10, R7, 0x18 ;  /* 0x000000070a079211 */ /* 0x001fe200078ec0ff */
[----:B------:R-:W-:Y:S01]  /*0ca0*/  VIADD R2, R8, 0x8 ;  /* 0x0000000808027836 */ /* 0x000fe20000000000 */
[----:B------:R-:W-:-:S02]  /*0cb0*/  @!P1 LOP3.LUT R6, R6, 0x7c, RZ, 0xc0, !PT ;  /* 0x0000007c06069812 */ /* 0x000fc400078ec0ff */
[----:B------:R-:W0:Y:S03]  /*0cc0*/  SHFL.DOWN PT, R3, R4, 0x4, R5 ;  /* 0x0880000004037989 */ /* 0x000e2600000e0005 */
[----:B------:R-:W-:Y:S01]  /*0cd0*/  @!P1 IMAD.IADD R6, R6, 0x1, R7 ;  /* 0x0000000106069824 */ /* 0x000fe200078e0207 */
[----:B0-----:R-:W-:Y:S02]  /*0ce0*/  SEL R3, R3, RZ, !P0 ;  /* 0x000000ff03037207 */ /* 0x001fe40004000000 */
[----:B------:R-:W-:-:S03]  /*0cf0*/  ISETP.GT.AND P0, PT, R2, R5, PT ;  /* 0x000000050200720c */ /* 0x000fc60003f04270 */
[----:B------:R-:W-:Y:S02]  /*0d00*/  IMAD.IADD R0, R4, 0x1, R3 ;  /* 0x0000000104007824 */ /* 0x000fe400078e0203 */
[----:B------:R-:W-:-:S03]  /*0d10*/  VIADD R4, R8, 0x10 ;  /* 0x0000001008047836 */ /* 0x000fc60000000000 */
[----:B------:R-:W0:Y:S02]  /*0d20*/  SHFL.DOWN PT, R3, R0, 0x8, R5 ;  /* 0x0900000000037989 */ /* 0x000e2400000e0005 */
[----:B0-----:R-:W-:Y:S02]  /*0d30*/  SEL R3, R3, RZ, !P0 ;  /* 0x000000ff03037207 */ /* 0x001fe40004000000 */
[----:B------:R-:W-:-:S03]  /*0d40*/  ISETP.GT.AND P0, PT, R4, R5, PT ;  /* 0x000000050400720c */ /* 0x000fc60003f04270 */
[----:B------:R-:W-:-:S05]  /*0d50*/  IMAD.IADD R2, R0, 0x1, R3 ;  /* 0x0000000100027824 */ /* 0x000fca00078e0203 */
[----:B------:R-:W0:Y:S02]  /*0d60*/  SHFL.DOWN PT, R3, R2, 0x10, R5 ;  /* 0x0a00000002037989 */ /* 0x000e2400000e0005 */
[----:B0-----:R-:W-:Y:S02]  /*0d70*/  SEL R3, R3, RZ, !P0 ;  /* 0x000000ff03037207 */ /* 0x001fe40004000000 */
[----:B------:R-:W-:-:S03]  /*0d80*/  ISETP.NE.AND P0, PT, R9, RZ, PT ;  /* 0x000000ff0900720c */ /* 0x000fc60003f05270 */
[----:B------:R-:W-:-:S05]  /*0d90*/  IMAD.IADD R3, R2, 0x1, R3 ;  /* 0x0000000102037824 */ /* 0x000fca00078e0203 */
[----:B------:R4:W-:Y:S01]  /*0da0*/  @!P1 STS [R6+0x8], R3 ;  /* 0x0000080306009388 */ /* 0x0009e20000000800 */
[----:B------:R-:W-:Y:S06]  /*0db0*/  BAR.SYNC.DEFER_BLOCKING 0x0 ;  /* 0x0000000000007b1d */ /* 0x000fec0000010000 */
[----:B------:R-:W-:Y:S05]  /*0dc0*/  @P0 BRA `(.L_x_17) ;  /* 0x0000002800d80947 */ /* 0x000fea0003800000 */
[----:B------:R-:W0:Y:S01]  /*0dd0*/  S2UR UR5, SR_CgaCtaId ;  /* 0x00000000000579c3 */ /* 0x000e220000008800 */
[----:B------:R-:W-:Y:S01]  /*0de0*/  UMOV UR4, 0x400 ;  /* 0x0000040000047882 */ /* 0x000fe20000000000 */
[C---:B------:R-:W-:Y:S02]  /*0df0*/  ISETP.GT.AND P2, PT, R20.reuse, 0x40, PT ;  /* 0x000000401400780c */ /* 0x040fe40003f44270 */
[C---:B------:R-:W-:Y:S02]  /*0e00*/  ISETP.GT.AND P1, PT, R20.reuse, 0x20, PT ;  /* 0x000000201400780c */ /* 0x040fe40003f24270 */
[----:B------:R-:W-:Y:S01]  /*0e10*/  ISETP.GT.AND P3, PT, R20, 0x80, PT ;  /* 0x000000801400780c */ /* 0x000fe20003f64270 */
[----:B0-----:R-:W-:-:S09]  /*0e20*/  ULEA UR4, UR5, UR4, 0x18 ;  /* 0x0000000405047291 */ /* 0x001fd2000f8ec0ff */
[----:B----4-:R-:W0:Y:S04]  /*0e30*/  LDS.128 R4, [UR4+0x10] ;  /* 0x00001004ff047984 */ /* 0x010e280008000c00 */
[----:B------:R-:W1:Y:S04]  /*0e40*/  LDS R0, [UR4+0xc] ;  /* 0x00000c04ff007984 */ /* 0x000e680008000800 */
[----:B------:R-:W2:Y:S01]  /*0e50*/  LDS.64 R8, [UR4+0x20] ;  /* 0x00002004ff087984 */ /* 0x000ea20008000a00 */
[----:B0-----:R-:W-:Y:S02]  /*0e60*/  SEL R4, R4, RZ, P2 ;  /* 0x000000ff04047207 */ /* 0x001fe40001000000 */
[----:B------:R-:W-:-:S02]  /*0e70*/  ISETP.GT.AND P2, PT, R20, 0x60, PT ;  /* 0x000000601400780c */ /* 0x000fc40003f44270 */
[----:B-1----:R-:W-:Y:S02]  /*0e80*/  SEL R0, R0, RZ, P1 ;  /* 0x000000ff00007207 */ /* 0x002fe40000800000 */
[----:B------:R-:W-:Y:S02]  /*0e90*/  SEL R5, R5, RZ, P2 ;  /* 0x000000ff05057207 */ /* 0x000fe40001000000 */
[----:B------:R-:W-:Y:S02]  /*0ea0*/  IADD3 R0, PT, PT, R4, R0, R3 ;  /* 0x0000000004007210 */ /* 0x000fe40007ffe003 */
[----:B------:R-:W-:Y:S02]  /*0eb0*/  ISETP.GT.AND P1, PT, R20, 0xa0, PT ;  /* 0x000000a01400780c */ /* 0x000fe40003f24270 */
[----:B------:R-:W-:Y:S02]  /*0ec0*/  SEL R6, R6, RZ, P3 ;  /* 0x000000ff06067207 */ /* 0x000fe40001800000 */
[----:B------:R-:W-:-:S02]  /*0ed0*/  ISETP.GT.AND P2, PT, R20, 0xc0, PT ;  /* 0x000000c01400780c */ /* 0x000fc40003f44270 */
[----:B------:R-:W-:Y:S02]  /*0ee0*/  ISETP.GT.AND P3, PT, R20, 0xe0, PT ;  /* 0x000000e01400780c */ /* 0x000fe40003f64270 */
[----:B------:R-:W-:Y:S02]  /*0ef0*/  SEL R7, R7, RZ, P1 ;  /* 0x000000ff07077207 */ /* 0x000fe40000800000 */
[----:B------:R-:W-:Y:S02]  /*0f00*/  IADD3 R0, PT, PT, R6, R0, R5 ;  /* 0x0000000006007210 */ /* 0x000fe40007ffe005 */
[----:B--2---:R-:W-:Y:S02]  /*0f10*/  SEL R8, R8, RZ, P2 ;  /* 0x000000ff08087207 */ /* 0x004fe40001000000 */
[----:B------:R-:W-:Y:S02]  /*0f20*/  SEL R9, R9, RZ, P3 ;  /* 0x000000ff09097207 */ /* 0x000fe40001800000 */
[----:B------:R-:W-:-:S05]  /*0f30*/  IADD3 R0, PT, PT, R8, R0, R7 ;  /* 0x0000000008007210 */ /* 0x000fca0007ffe007 */
[----:B------:R-:W-:Y:S01]  /*0f40*/  IMAD.IADD R3, R0, 0x1, R9 ;  /* 0x0000000100037824 */ /* 0x000fe200078e0209 */
[----:B------:R-:W-:Y:S06]  /*0f50*/  BRA `(.L_x_17) ;  /* 0x0000002800747947 */ /* 0x000fec0003800000 */
.L_x_3:
[----:B------:R-:W0:Y:S01]  /*0f60*/  S2R R0, SR_TID.X ;  /* 0x0000000000007919 */ /* 0x000e220000002100 */
[----:B------:R-:W1:Y:S01]  /*0f70*/  LDC.64 R2, c[0x0][0x380] ;  /* 0x0000e000ff027b82 */ /* 0x000e620000000a00 */
[----:B0-----:R-:W-:-:S04]  /*0f80*/  IMAD.SHL.U32 R5, R0, 0x4, RZ ;  /* 0x0000000400057824 */ /* 0x001fc800078e00ff */
[----:B-1----:R-:W-:-:S05]  /*0f90*/  IMAD.WIDE.U32 R2, R5, 0x4, R2 ;  /* 0x0000000405027825 */ /* 0x002fca00078e0002 */
[----:B------:R-:W2:Y:S04]  /*0fa0*/  LDG.E.128.CONSTANT R4, desc[UR6][R2.64] ;  /* 0x0000000602047981 */ /* 0x000ea8000c1e9d00 */
[----:B------:R-:W3:Y:S04]  /*0fb0*/  LDG.E.128.CONSTANT R8, desc[UR6][R2.64+0x1000] ;  /* 0x0010000602087981 */ /* 0x000ee8000c1e9d00 */
[----:B------:R-:W4:Y:S04]  /*0fc0*/  LDG.E.128.CONSTANT R12, desc[UR6][R2.64+0x2000] ;  /* 0x00200006020c7981 */ /* 0x000f28000c1e9d00 */
[----:B------:R-:W5:Y:S01]  /*0fd0*/  LDG.E.128.CONSTANT R16, desc[UR6][R2.64+0x3000] ;  /* 0x0030000602107981 */ /* 0x000f62000c1e9d00 */
[----:B------:R-:W-:Y:S01]  /*0fe0*/  ISETP.GE.U32.AND P0, PT, R20, 0x2000, PT ;  /* 0x000020001400780c */ /* 0x000fe20003f06070 */
[----:B------:R-:W-:Y:S01]  /*0ff0*/  IMAD.MOV.U32 R23, RZ, RZ, 0x1000 ;  /* 0x00001000ff177424 */ /* 0x000fe200078e00ff */
[----:B--2---:R-:W-:-:S04]  /*1000*/  IADD3 R5, PT, PT, R6, R5, R4 ;  /* 0x0000000506057210 */ /* 0x004fc80007ffe004 */
[----:B---3--:R-:W-:-:S04]  /*1010*/  IADD3 R5, PT, PT, R8, R7, R5 ;  /* 0x0000000708057210 */ /* 0x008fc80007ffe005 */
[----:B------:R-:W-:-:S04]  /*1020*/  IADD3 R5, PT, PT, R10, R9, R5 ;  /* 0x000000090a057210 */ /* 0x000fc80007ffe005 */
[----:B----4-:R-:W-:-:S04]  /*1030*/  IADD3 R5, PT, PT, R12, R11, R5 ;  /* 0x0000000b0c057210 */ /* 0x010fc80007ffe005 */
[----:B------:R-:W-:-:S04]  /*1040*/  IADD3 R5, PT, PT, R14, R13, R5 ;  /* 0x0000000d0e057210 */ /* 0x000fc80007ffe005 */
[----:B-----5:R-:W-:-:S04]  /*1050*/  IADD3 R5, PT, PT, R16, R15, R5 ;  /* 0x0000000f10057210 */ /* 0x020fc80007ffe005 */
[----:B------:R-:W-:-:S05]  /*1060*/  IADD3 R5, PT, PT, R18, R17, R5 ;  /* 0x0000001112057210 */ /* 0x000fca0007ffe005 */
[----:B------:R-:W-:Y:S01]  /*1070*/  IMAD.IADD R21, R19, 0x1, R5 ;  /* 0x0000000113157824 */ /* 0x000fe200078e0205 */
[----:B------:R-:W-:Y:S06]  /*1080*/  @!P0 BRA `(.L_x_18) ;  /* 0x00000000005c8947 */ /* 0x000fec0003800000 */
[----:B------:R-:W0:Y:S01]  /*1090*/  LDC R24, c[0x0][0x390] ;  /* 0x0000e400ff187b82 */ /* 0x000e220000000800 */
[----:B------:R-:W-:Y:S02]  /*10a0*/  VIADD R22, R20, 0xfffff000 ;  /* 0xfffff00014167836 */ /* 0x000fe40000000000 */
[----:B------:R-:W-:-:S07]  /*10b0*/  IMAD.MOV.U32 R23, RZ, RZ, 0x1000 ;  /* 0x00001000ff177424 */ /* 0x000fce00078e00ff */
.L_x_20:
[----:B------:R-:W-:-:S05]  /*10c0*/  IMAD.WIDE R26, R23, 0x4, R2 ;  /* 0x00000004171a7825 */ /* 0x000fca00078e0202 */
[----:B------:R-:W2:Y:S04]  /*10d0*/  LDG.E.128.CONSTANT R12, desc[UR6][R26.64] ;  /* 0x000000061a0c7981 */ /* 0x000ea8000c1e9d00 */
[----:B------:R-:W3:Y:S04]  /*10e0*/  LDG.E.128.CONSTANT R16, desc[UR6][R26.64+0x1000] ;  /* 0x001000061a107981 */ /* 0x000ee8000c1e9d00 */
[----:B------:R-:W4:Y:S04]  /*10f0*/  LDG.E.128.CONSTANT R4, desc[UR6][R26.64+0x2000] ;  /* 0x002000061a047981 */ /* 0x000f28000c1e9d00 */
[----:B------:R-:W5:Y:S01]  /*1100*/  LDG.E.128.CONSTANT R8, desc[UR6][R26.64+0x3000] ;  /* 0x003000061a087981 */ /* 0x000f62000c1e9d00 */
[----:B0-----:R-:W-:Y:S01]  /*1110*/  IMAD.MOV.U32 R20, RZ, RZ, R24 ;  /* 0x000000ffff147224 */ /* 0x001fe200078e0018 */
[----:B--2---:R-:W-:-:S04]  /*1120*/  IADD3 R13, PT, PT, R13, R12, R21 ;  /* 0x0000000c0d0d7210 */ /* 0x004fc80007ffe015 */
[----:B------:R-:W-:-:S04]  /*1130*/  IADD3 R13, PT, PT, R15, R14, R13 ;  /* 0x0000000e0f0d7210 */ /* 0x000fc80007ffe00d */
[----:B---3--:R-:W-:-:S04]  /*1140*/  IADD3 R13, PT, PT, R17, R16, R13 ;  /* 0x00000010110d7210 */ /* 0x008fc80007ffe00d */
[----:B------:R-:W-:-:S04]  /*1150*/  IADD3 R13, PT, PT, R19, R18, R13 ;  /* 0x00000012130d7210 */ /* 0x000fc80007ffe00d */
[----:B----4-:R-:W-:Y:S01]  /*1160*/  IADD3 R13, PT, PT, R5, R4, R13 ;  /* 0x00000004050d7210 */ /* 0x010fe20007ffe00d */
[----:B------:R-:W-:-:S03]  /*1170*/  IMAD.IADD R4, R20, 0x1, -R23 ;  /* 0x0000000114047824 */ /* 0x000fc600078e0a17 */
[----:B------:R-:W-:Y:S02]  /*1180*/  IADD3 R13, PT, PT, R7, R6, R13 ;  /* 0x00000006070d7210 */ /* 0x000fe40007ffe00d */
[----:B------:R-:W-:Y:S02]  /*1190*/  ISETP.GE.AND P0, PT, R4, 0x1000, PT ;  /* 0x000010000400780c */ /* 0x000fe40003f06270 */
[----:B-----5:R-:W-:-:S04]  /*11a0*/  IADD3 R13, PT, PT, R9, R8, R13 ;  /* 0x00000008090d7210 */ /* 0x020fc80007ffe00d */
[----:B------:R-:W-:-:S07]  /*11b0*/  IADD3 R21, PT, PT, R11, R10, R13 ;  /* 0x0000000a0b157210 */ /* 0x000fce0007ffe00d */
[----:B------:R-:W-:Y:S05]  /*11c0*/  @!P0 BRA `(.L_x_19) ;  /* 0x0000000400fc8947 */ /* 0x000fea0003800000 */
[----:B------:R-:W-:-:S05]  /*11d0*/  VIADD R23, R23, 0x1000 ;  /* 0x0000100017177836 */ /* 0x000fca0000000000 */
[----:B------:R-:W-:-:S13]  /*11e0*/  ISETP.GT.AND P0, PT, R23, R22, PT ;  /* 0x000000161700720c */ /* 0x000fda0003f04270 */
[----:B------:R-:W-:Y:S05]  /*11f0*/  @!P0 BRA `(.L_x_20) ;  /* 0xfffffffc00b08947 */ /* 0x000fea000383ffff */
.L_x_18:
[----:B------:R-:W-:-:S13]  /*1200*/  ISETP.GE.AND P0, PT, R23, R20, PT ;  /* 0x000000141700720c */ /* 0x000fda0003f06270 */
[----:B------:R-:W-:Y:S05]  /*1210*/  @P0 BRA `(.L_x_19) ;  /* 0x0000000400e80947 */ /* 0x000fea0003800000 */
[----:B------:R-:W-:Y:S01]  /*1220*/  IMAD.IADD R9, R20, 0x1, -R23 ;  /* 0x0000000114097824 */ /* 0x000fe200078e0a17 */
[----:B------:R-:W-:Y:S04]  /*1230*/  BSSY.RECONVERGENT B1, `(.L_x_19) ;  /* 0x0000078000017945 */ /* 0x000fe80003800200 */
[----:B------:R-:W-:-:S13]  /*1240*/  ISETP.GE.AND P0, PT, R0, R9, PT ;  /* 0x000000090000720c */ /* 0x000fda0003f06270 */
[----:B------:R-:W-:Y:S05]  /*1250*/  @P0 BRA `(.L_x_21) ;  /* 0x0000000400d40947 */ /* 0x000fea0003800000 */
[----:B------:R-:W-:Y:S01]  /*1260*/  LOP3.LUT R2, RZ, R0, RZ, 0x33, !PT ;  /* 0x00000000ff027212 */ /* 0x000fe200078e33ff */
[----:B------:R-:W-:Y:S01]  /*1270*/  BSSY.RECONVERGENT B2, `(.L_x_22) ;  /* 0x0000015000027945 */ /* 0x000fe20003800200 */
[----:B------:R-:W-:Y:S02]  /*1280*/  IMAD.MOV.U32 R8, RZ, RZ, R0 ;  /* 0x000000ffff087224 */ /* 0x000fe400078e0000 */
[----:B------:R-:W-:-:S04]  /*1290*/  IADD3 R2, PT, PT, -R23, R20, R2 ;  /* 0x0000001417027210 */ /* 0x000fc80007ffe102 */
[C---:B------:R-:W-:Y:S02]  /*12a0*/  LOP3.LUT R3, R2.reuse, 0x300, RZ, 0xc0, !PT ;  /* 0x0000030002037812 */ /* 0x040fe400078ec0ff */
[----:B------:R-:W-:Y:S02]  /*12b0*/  ISETP.GE.U32.AND P1, PT, R2, 0x300, PT ;  /* 0x000003000200780c */ /* 0x000fe40003f26070 */
[----:B------:R-:W-:-:S13]  /*12c0*/  ISETP.NE.AND P0, PT, R3, 0x300, PT ;  /* 0x000003000300780c */ /* 0x000fda0003f05270 */
[----:B------:R-:W-:Y:S05]  /*12d0*/  @!P0 BRA `(.L_x_23) ;  /* 0x0000000000388947 */ /* 0x000fea0003800000 */
[----:B------:R-:W0:Y:S01]  /*12e0*/  LDC.64 R4, c[0x0][0x380] ;  /* 0x0000e000ff047b82 */ /* 0x000e220000000a00 */
[----:B------:R-:W-:Y:S01]  /*12f0*/  LEA.HI R2, R2, 0x1, RZ, 0x18 ;  /* 0x0000000102027811 */ /* 0x000fe200078fc0ff */
[----:B------:R-:W-:Y:S02]  /*1300*/  IMAD.IADD R7, R0, 0x1, R23 ;  /* 0x0000000100077824 */ /* 0x000fe400078e0217 */
[----:B------:R-:W-:Y:S01]  /*1310*/  IMAD.MOV.U32 R8, RZ, RZ, R0 ;  /* 0x000000ffff087224 */ /* 0x000fe200078e0000 */
[----:B------:R-:W-:-:S05]  /*1320*/  LOP3.LUT R2, R2, 0x3, RZ, 0xc0, !PT ;  /* 0x0000000302027812 */ /* 0x000fca00078ec0ff */
[----:B------:R-:W-:-:S07]  /*1330*/  IMAD.MOV R6, RZ, RZ, -R2 ;  /* 0x000000ffff067224 */ /* 0x000fce00078e0a02 */
.L_x_24:
[----:B0-----:R-:W-:-:S06]  /*1340*/  IMAD.WIDE.U32 R2, R7, 0x4, R4 ;  /* 0x0000000407027825 */ /* 0x001fcc00078e0004 */
[----:B------:R-:W2:Y:S01]  /*1350*/  LDG.E.CONSTANT R2, desc[UR6][R2.64] ;  /* 0x0000000602027981 */ /* 0x000ea2000c1e9900 */
[----:B------:R-:W-:Y:S02]  /*1360*/  VIADD R6, R6, 0x1 ;  /* 0x0000000106067836 */ /* 0x000fe40000000000 */
[----:B------:R-:W-:Y:S02]  /*1370*/  VIADD R8, R8, 0x100 ;  /* 0x0000010008087836 */ /* 0x000fe40000000000 */
[----:B------:R-:W-:Y:S01]  /*1380*/  VIADD R7, R7, 0x100 ;  /* 0x0000010007077836 */ /* 0x000fe20000000000 */
[----:B------:R-:W-:Y:S01]  /*1390*/  ISETP.NE.AND P0, PT, R6, RZ, PT ;  /* 0x000000ff0600720c */ /* 0x000fe20003f05270 */
[----:B--2---:R-:W-:-:S12]  /*13a0*/  IMAD.IADD R21, R2, 0x1, R21 ;  /* 0x0000000102157824 */ /* 0x004fd800078e0215 */
[----:B------:R-:W-:Y:S05]  /*13b0*/  @P0 BRA `(.L_x_24) ;  /* 0xfffffffc00e00947 */ /* 0x000fea000383ffff */
.L_x_23:
[----:B------:R-:W-:Y:S05]  /*13c0*/  BSYNC.RECONVERGENT B2 ;  /* 0x0000000000027941 */ /* 0x000fea0003800200 */
.L_x_22:
[----:B------:R-:W-:Y:S05]  /*13d0*/  @!P1 BRA `(.L_x_21) ;  /* 0x0000000400749947 */ /* 0x000fea0003800000 */
[----:B------:R-:W0:Y:S01]  /*13e0*/  LDCU.64 UR4, c[0x0][0x380] ;  /* 0x00007000ff0477ac */ /* 0x000e220008000a00 */
[----:B------:R-:W-:Y:S01]  /*13f0*/  IMAD.IADD R5, R9, 0x1, -R8 ;  /* 0x0000000109057824 */ /* 0x000fe200078e0a08 */
[C---:B------:R-:W-:Y:S01]  /*1400*/  IADD3 R3, P0, PT, R8.reuse, R23, RZ ;  /* 0x0000001708037210 */ /* 0x040fe20007f1e0ff */
[----:B------:R-:W-:Y:S01]  /*1410*/  BSSY.RECONVERGENT B2, `(.L_x_25) ;  /* 0x0000033000027945 */ /* 0x000fe20003800200 */
[----:B------:R-:W-:Y:S02]  /*1420*/  IMAD.IADD R23, R8, 0x1, R23 ;  /* 0x0000000108177824 */ /* 0x000fe400078e0217 */
[----:B------:R-:W-:Y:S01]  /*1430*/  ISETP.GT.AND P1, PT, R5, 0xc00, PT ;  /* 0x00000c000500780c */ /* 0x000fe20003f24270 */
[----:B------:R-:W-:Y:S01]  /*1440*/  IMAD.X R4, RZ, RZ, RZ, P0 ;  /* 0x000000ffff047224 */ /* 0x000fe200000e06ff */
[----:B0-----:R-:W-:-:S04]  /*1450*/  LEA R2, P0, R3, UR4, 0x2 ;  /* 0x0000000403027c11 */ /* 0x001fc8000f8010ff */
[----:B------:R-:W-:Y:S02]  /*1460*/  LEA.HI.X R3, R3, UR5, R4, 0x2, P0 ;  /* 0x0000000503037c11 */ /* 0x000fe400080f1404 */
[----:B------:R-:W-:-:S05]  /*1470*/  IADD3 R2, P0, PT, R2, 0x800, RZ ;  /* 0x0000080002027810 */ /* 0x000fca0007f1e0ff */
[----:B------:R-:W-:Y:S01]  /*1480*/  IMAD.X R3, RZ, RZ, R3, P0 ;  /* 0x000000ffff037224 */ /* 0x000fe200000e0603 */
[----:B------:R-:W-:Y:S01]  /*1490*/  PLOP3.LUT P0, PT, PT, PT, PT, 0x80, 0x8 ;  /* 0x000000000008781c */ /* 0x000fe20003f0f070 */
[----:B------:R-:W-:-:S12]  /*14a0*/  @!P1 BRA `(.L_x_26) ;  /* 0x0000000000a49947 */ /* 0x000fd80003800000 */
[----:B------:R-:W-:Y:S01]  /*14b0*/  PLOP3.LUT P0, PT, PT, PT, PT, 0x8, 0x80 ;  /* 0x000000000080781c */ /* 0x000fe20003f0e170 */
[----:B------:R-:W-:-:S12]  /*14c0*/  VIADD R11, R9, 0xfffff400 ;  /* 0xfffff400090b7836 */ /* 0x000fd80000000000 */
.L_x_27:
[----:B------:R-:W0:Y:S01]  /*14d0*/  LDC.64 R4, c[0x0][0x380] ;  /* 0x0000e000ff047b82 */ /* 0x000e220000000a00 */
[C---:B------:R-:W-:Y:S01]  /*14e0*/  VIADD R27, R23.reuse, 0x400 ;  /* 0x00000400171b7836 */ /* 0x040fe20000000000 */
[----:B------:R-:W2:Y:S01]  /*14f0*/  LDG.E.CONSTANT R12, desc[UR6][R2.64+-0x400] ;  /* 0xfffc0006020c7981 */ /* 0x000ea2000c1e9900 */
[----:B------:R-:W-:-:S03]  /*1500*/  VIADD R7, R23, 0x800 ;  /* 0x0000080017077836 */ /* 0x000fc60000000000 */
[----:B------:R-:W3:Y:S04]  /*1510*/  LDG.E.CONSTANT R18, desc[UR6][R2.64] ;  /* 0x0000000602127981 */ /* 0x000ee8000c1e9900 */
[----:B------:R-:W3:Y:S04]  /*1520*/  LDG.E.CONSTANT R17, desc[UR6][R2.64+0x400] ;  /* 0x0004000602117981 */ /* 0x000ee8000c1e9900 */
[----:B------:R-:W4:Y:S01]  /*1530*/  LDG.E.CONSTANT R15, desc[UR6][R2.64+0xc00] ;  /* 0x000c0006020f7981 */ /* 0x000f22000c1e9900 */
[----:B------:R-:W-:-:S03]  /*1540*/  VIADD R29, R23, 0xc00 ;  /* 0x00000c00171d7836 */ /* 0x000fc60000000000 */
[----:B------:R-:W5:Y:S04]  /*1550*/  LDG.E.CONSTANT R14, desc[UR6][R2.64+0x1000] ;  /* 0x00100006020e7981 */ /* 0x000f68000c1e9900 */
[----:B------:R-:W5:Y:S01]  /*1560*/  LDG.E.CONSTANT R13, desc[UR6][R2.64+0x1400] ;  /* 0x00140006020d7981 */ /* 0x000f62000c1e9900 */
[----:B0-----:R-:W-:-:S03]  /*1570*/  IMAD.WIDE.U32 R24, R23, 0x4, R4 ;  /* 0x0000000417187825 */ /* 0x001fc600078e0004 */
[----:B------:R-:W5:Y:S04]  /*1580*/  LDG.E.CONSTANT R19, desc[UR6][R2.64+0x1c00] ;  /* 0x001c000602137981 */ /* 0x000f68000c1e9900 */
[----:B------:R-:W2:Y:S01]  /*1590*/  LDG.E.CONSTANT R10, desc[UR6][R24.64] ;  /* 0x00000006180a7981 */ /* 0x000ea2000c1e9900 */
[----:B------:R-:W-:-:S03]  /*15a0*/  IMAD.WIDE.U32 R26, R27, 0x4, R4 ;  /* 0x000000041b1a7825 */ /* 0x000fc600078e0004 */
[----:B------:R-:W5:Y:S01]  /*15b0*/  LDG.E.CONSTANT R20, desc[UR6][R2.64+0x2400] ;  /* 0x0024000602147981 */ /* 0x000f62000c1e9900 */
[----:B------:R-:W-:-:S03]  /*15c0*/  IMAD.WIDE.U32 R6, R7, 0x4, R4 ;  /* 0x0000000407067825 */ /* 0x000fc600078e0004 */
[----:B------:R-:W4:Y:S01]  /*15d0*/  LDG.E.CONSTANT R16, desc[UR6][R26.64] ;  /* 0x000000061a107981 */ /* 0x000f22000c1e9900 */
[----:B------:R-:W-:-:S03]  /*15e0*/  IMAD.WIDE.U32 R4, R29, 0x4, R4 ;  /* 0x000000041d047825 */ /* 0x000fc600078e0004 */
[----:B------:R-:W5:Y:S04]  /*15f0*/  LDG.E.CONSTANT R6, desc[UR6][R6.64] ;  /* 0x0000000606067981 */ /* 0x000f68000c1e9900 */
[----:B------:R-:W5:Y:S04]  /*1600*/  LDG.E.CONSTANT R25, desc[UR6][R2.64+0x2000] ;  /* 0x0020000602197981 */ /* 0x000f68000c1e9900 */
[----:B------:R0:W5:Y:S04]  /*1610*/  LDG.E.CONSTANT R5, desc[UR6][R4.64] ;  /* 0x0000000604057981 */ /* 0x000168000c1e9900 */
[----:B------:R-:W5:Y:S04]  /*1620*/  LDG.E.CONSTANT R24, desc[UR6][R2.64+0x2c00] ;  /* 0x002c000602187981 */ /* 0x000f68000c1e9900 */
[----:B------:R-:W5:Y:S04]  /*1630*/  LDG.E.CONSTANT R27, desc[UR6][R2.64+0x3000] ;  /* 0x00300006021b7981 */ /* 0x000f68000c1e9900 */
[----:B------:R1:W5:Y:S01]  /*1640*/  LDG.E.CONSTANT R22, desc[UR6][R2.64+0x3400] ;  /* 0x0034000602167981 */ /* 0x000362000c1e9900 */
[----:B------:R-:W-:-:S05]  /*1650*/  VIADD R8, R8, 0x1000 ;  /* 0x0000100008087836 */ /* 0x000fca0000000000 */
[----:B------:R-:W-:Y:S02]  /*1660*/  ISETP.GE.AND P1, PT, R8, R11, PT ;  /* 0x0000000b0800720c */ /* 0x000fe40003f26270 */
[----:B0-----:R-:W-:Y:S01]  /*1670*/  IADD3 R4, P2, PT, R2, 0x4000, RZ ;  /* 0x0000400002047810 */ /* 0x001fe20007f5e0ff */
[----:B------:R-:W-:-:S04]  /*1680*/  VIADD R23, R23, 0x1000 ;  /* 0x0000100017177836 */ /* 0x000fc80000000000 */
[----:B-1----:R-:W-:Y:S02]  /*1690*/  IMAD.X R3, RZ, RZ, R3, P2 ;  /* 0x000000ffff037224 */ /* 0x002fe400010e0603 */
[----:B------:R-:W-:Y:S01]  /*16a0*/  IMAD.MOV.U32 R2, RZ, RZ, R4 ;  /* 0x000000ffff027224 */ /* 0x000fe200078e0004 */
[----:B--2---:R-:W-:-:S04]  /*16b0*/  IADD3 R10, PT, PT, R12, R10, R21 ;  /* 0x0000000a0c0a7210 */ /* 0x004fc80007ffe015 */
[----:B---3--:R-:W-:-:S04]  /*16c0*/  IADD3 R10, PT, PT, R17, R18, R10 ;  /* 0x00000012110a7210 */ /* 0x008fc80007ffe00a */
[----:B----4-:R-:W-:-:S04]  /*16d0*/  IADD3 R10, PT, PT, R15, R16, R10 ;  /* 0x000000100f0a7210 */ /* 0x010fc80007ffe00a */
[----:B-----5:R-:W-:-:S04]  /*16e0*/  IADD3 R10, PT, PT, R13, R14, R10 ;  /* 0x0000000e0d0a7210 */ /* 0x020fc80007ffe00a */
[----:B------:R-:W-:-:S04]  /*16f0*/  IADD3 R6, PT, PT, R19, R6, R10 ;  /* 0x0000000613067210 */ /* 0x000fc80007ffe00a */
[----:B------:R-:W-:-:S04]  /*1700*/  IADD3 R6, PT, PT, R20, R25, R6 ;  /* 0x0000001914067210 */ /* 0x000fc80007ffe006 */
[----:B------:R-:W-:-:S04]  /*1710*/  IADD3 R5, PT, PT, R24, R5, R6 ;  /* 0x0000000518057210 */ /* 0x000fc80007ffe006 */
[----:B------:R-:W-:Y:S01]  /*1720*/  IADD3 R21, PT, PT, R22, R27, R5 ;  /* 0x0000001b16157210 */ /* 0x000fe20007ffe005 */
[----:B------:R-:W-:Y:S06]  /*1730*/  @!P1 BRA `(.L_x_27) ;  /* 0xfffffffc00649947 */ /* 0x000fec000383ffff */
.L_x_26:
[----:B------:R-:W-:Y:S05]  /*1740*/  BSYNC.RECONVERGENT B2 ;  /* 0x0000000000027941 */ /* 0x000fea0003800200 */
.L_x_25:
[----:B------:R-:W-:Y:S01]  /*1750*/  IMAD.IADD R4, R9, 0x1, -R8 ;  /* 0x0000000109047824 */ /* 0x000fe200078e0a08 */
[----:B------:R-:W-:Y:S04]  /*1760*/  BSSY.RECONVERGENT B2, `(.L_x_28) ;  /* 0x000001a000027945 */ /* 0x000fe80003800200 */
[----:B------:R-:W-:-:S13]  /*1770*/  ISETP.GT.AND P1, PT, R4, 0x400, PT ;  /* 0x000004000400780c */ /* 0x000fda0003f24270 */
[----:B------:R-:W-:Y:S05]  /*1780*/  @!P1 BRA `(.L_x_29) ;  /* 0x00000000005c9947 */ /* 0x000fea0003800000 */
[----:B------:R-:W0:Y:S01]  /*1790*/  LDC.64 R6, c[0x0][0x380] ;  /* 0x0000e000ff067b82 */ /* 0x000e220000000a00 */
[C---:B------:R-:W-:Y:S01]  /*17a0*/  VIADD R11, R23.reuse, 0x400 ;  /* 0x00000400170b7836 */ /* 0x040fe20000000000 */
[----:B------:R-:W2:Y:S04]  /*17b0*/  LDG.E.CONSTANT R10, desc[UR6][R2.64+-0x400] ;  /* 0xfffc0006020a7981 */ /* 0x000ea8000c1e9900 */
[----:B------:R-:W3:Y:S04]  /*17c0*/  LDG.E.CONSTANT R12, desc[UR6][R2.64+0x400] ;  /* 0x00040006020c7981 */ /* 0x000ee8000c1e9900 */
[----:B------:R-:W4:Y:S04]  /*17d0*/  LDG.E.CONSTANT R13, desc[UR6][R2.64+0xc00] ;  /* 0x000c0006020d7981 */ /* 0x000f28000c1e9900 */
[----:B------:R-:W5:Y:S04]  /*17e0*/  LDG.E.CONSTANT R15, desc[UR6][R2.64+0x1000] ;  /* 0x00100006020f7981 */ /* 0x000f68000c1e9900 */
[----:B------:R1:W5:Y:S01]  /*17f0*/  LDG.E.CONSTANT R14, desc[UR6][R2.64+0x1400] ;  /* 0x00140006020e7981 */ /* 0x000362000c1e9900 */
[----:B0-----:R-:W-:-:S04]  /*1800*/  IMAD.WIDE.U32 R4, R23, 0x4, R6 ;  /* 0x0000000417047825 */ /* 0x001fc800078e0006 */
[----:B------:R-:W-:Y:S02]  /*1810*/  IMAD.WIDE.U32 R6, R11, 0x4, R6 ;  /* 0x000000040b067825 */ /* 0x000fe400078e0006 */
[----:B------:R-:W2:Y:S04]  /*1820*/  LDG.E.CONSTANT R4, desc[UR6][R4.64] ;  /* 0x0000000604047981 */ /* 0x000ea8000c1e9900 */
[----:B------:R-:W3:Y:S04]  /*1830*/  LDG.E.CONSTANT R11, desc[UR6][R2.64] ;  /* 0x00000006020b7981 */ /* 0x000ee8000c1e9900 */
[----:B------:R-:W4:Y:S01]  /*1840*/  LDG.E.CONSTANT R7, desc[UR6][R6.64] ;  /* 0x0000000606077981 */ /* 0x000f22000c1e9900 */
[----:B------:R-:W-:Y:S01]  /*1850*/  PLOP3.LUT P0, PT, PT, PT, PT, 0x8, 0x80 ;  /* 0x000000000080781c */ /* 0x000fe20003f0e170 */
[----:B------:R-:W-:-:S02]  /*1860*/  VIADD R8, R8, 0x800 ;  /* 0x0000080008087836 */ /* 0x000fc40000000000 */
[----:B------:R-:W-:Y:S01]  /*1870*/  VIADD R23, R23, 0x800 ;  /* 0x0000080017177836 */ /* 0x000fe20000000000 */
[----:B--2---:R-:W-:Y:S02]  /*1880*/  IADD3 R10, PT, PT, R10, R4, R21 ;  /* 0x000000040a0a7210 */ /* 0x004fe40007ffe015 */
[----:B------:R-:W-:Y:S02]  /*1890*/  IADD3 R4, P1, PT, R2, 0x2000, RZ ;  /* 0x0000200002047810 */ /* 0x000fe40007f3e0ff */
[----:B---3--:R-:W-:-:S03]  /*18a0*/  IADD3 R10, PT, PT, R12, R11, R10 ;  /* 0x0000000b0c0a7210 */ /* 0x008fc60007ffe00a */
[----:B------:R-:W-:Y:S01]  /*18b0*/  IMAD.X R5, RZ, RZ, R3, P1 ;  /* 0x000000ffff057224 */ /* 0x000fe200008e0603 */
[----:B----4-:R-:W-:Y:S01]  /*18c0*/  IADD3 R10, PT, PT, R13, R7, R10 ;  /* 0x000000070d0a7210 */ /* 0x010fe20007ffe00a */
[----:B-1----:R-:W-:Y:S02]  /*18d0*/  IMAD.MOV.U32 R2, RZ, RZ, R4 ;  /* 0x000000ffff027224 */ /* 0x002fe400078e0004 */
[----:B------:R-:W-:Y:S01]  /*18e0*/  IMAD.MOV.U32 R3, RZ, RZ, R5 ;  /* 0x000000ffff037224 */ /* 0x000fe200078e0005 */
[----:B-----5:R-:W-:-:S07]  /*18f0*/  IADD3 R21, PT, PT, R14, R15, R10 ;  /* 0x0000000f0e157210 */ /* 0x020fce0007ffe00a */
.L_x_29:
[----:B------:R-:W-:Y:S05]  /*1900*/  BSYNC.RECONVERGENT B2 ;  /* 0x0000000000027941 */ /* 0x000fea0003800200 */
.L_x_28:
[----:B------:R-:W-:-:S13]  /*1910*/  ISETP.LT.OR P0, PT, R8, R9, P0 ;  /* 0x000000090800720c */ /* 0x000fda0000701670 */
[----:B------:R-:W-:Y:S05]  /*1920*/  @!P0 BRA `(.L_x_21) ;  /* 0x0000000000208947 */ /* 0x000fea0003800000 */
[----:B------:R-:W0:Y:S01]  /*1930*/  LDC.64 R4, c[0x0][0x380] ;  /* 0x0000e000ff047b82 */ /* 0x000e220000000a00 */
[----:B------:R-:W2:Y:S04]  /*1940*/  LDG.E.CONSTANT R6, desc[UR6][R2.64+-0x400] ;  /* 0xfffc000602067981 */ /* 0x000ea8000c1e9900 */
[----:B------:R-:W3:Y:S04]  /*1950*/  LDG.E.CONSTANT R7, desc[UR6][R2.64] ;  /* 0x0000000602077981 */ /* 0x000ee8000c1e9900 */
[----:B------:R-:W3:Y:S01]  /*1960*/  LDG.E.CONSTANT R8, desc[UR6][R2.64+0x400] ;  /* 0x0004000602087981 */ /* 0x000ee2000c1e9900 */
[----:B0-----:R-:W-:-:S06]  /*1970*/  IMAD.WIDE.U32 R4, R23, 0x4, R4 ;  /* 0x0000000417047825 */ /* 0x001fcc00078e0004 */
[----:B------:R-:W2:Y:S02]  /*1980*/  LDG.E.CONSTANT R4, desc[UR6][R4.64] ;  /* 0x0000000604047981 */ /* 0x000ea4000c1e9900 */
[----:B--2---:R-:W-:-:S04]  /*1990*/  IADD3 R6, PT, PT, R6, R4, R21 ;  /* 0x0000000406067210 */ /* 0x004fc80007ffe015 */
[----:B---3--:R-:W-:-:S07]  /*19a0*/  IADD3 R21, PT, PT, R8, R7, R6 ;  /* 0x0000000708157210 */ /* 0x008fce0007ffe006 */
.L_x_21:
[----:B------:R-:W-:Y:S05]  /*19b0*/  BSYNC.RECONVERGENT B1 ;  /* 0x0000000000017941 */ /* 0x000fea0003800200 */
.L_x_19:
[----:B------:R-:W0:Y:S01]  /*19c0*/  S2R R8, SR_LANEID ;  /* 0x0000000000087919 */ /* 0x000e220000000000 */
[----:B------:R-:W1:Y:S01]  /*19d0*/  SHFL.DOWN PT, R2, R21, 0x1, 0x1f ;  /* 0x08201f0015027f89 */ /* 0x000e6200000e0000 */
[C---:B0-----:R-:W-:Y:S02]  /*19e0*/  ISETP.GT.AND P0, PT, R8.reuse, 0x1e, PT ;  /* 0x0000001e0800780c */ /* 0x041fe40003f04270 */
[----:B------:R-:W-:Y:S02]  /*19f0*/  ISETP.NE.AND P1, PT, R8, RZ, PT ;  /* 0x000000ff0800720c */ /* 0x000fe40003f25270 */
[----:B-1----:R-:W-:Y:S02]  /*1a00*/  SEL R2, R2, RZ, !P0 ;  /* 0x000000ff02027207 */ /* 0x002fe40004000000 */
[----:B------:R-:W-:-:S03]  /*1a10*/  ISETP.GT.AND P0, PT, R8, 0x1d, PT ;  /* 0x0000001d0800780c */ /* 0x000fc60003f04270 */
[----:B------:R-:W-:-:S05]  /*1a20*/  IMAD.IADD R2, R2, 0x1, R21 ;  /* 0x0000000102027824 */ /* 0x000fca00078e0215 */
[----:B------:R-:W0:Y:S01]  /*1a30*/  SHFL.DOWN PT, R3, R2, 0x2, 0x1f ;  /* 0x08401f0002037f89 */ /* 0x000e2200000e0000 */
[----:B------:R-:W-:Y:S01]  /*1a40*/  @!P1 MOV R6, 0x400 ;  /* 0x0000040000069802 */ /* 0x000fe20000000f00 */
[----:B------:R-:W1:Y:S01]  /*1a50*/  @!P1 S2R R7, SR_CgaCtaId ;  /* 0x0000000000079919 */ /* 0x000e620000008800 */
[----:B0-----:R-:W-:Y:S02]  /*1a60*/  SEL R3, R3, RZ, !P0 ;  /* 0x000000ff03037207 */ /* 0x001fe40004000000 */
[----:B------:R-:W-:-:S03]  /*1a70*/  ISETP.GT.AND P0, PT, R8, 0x1b, PT ;  /* 0x0000001b0800780c */ /* 0x000fc60003f04270 */
[----:B------:R-:W-:-:S05]  /*1a80*/  IMAD.IADD R3, R2, 0x1, R3 ;  /* 0x0000000102037824 */ /* 0x000fca00078e0203 */
[----:B------:R-:W0:Y:S01]  /*1a90*/  SHFL.DOWN PT, R4, R3, 0x4, 0x1f ;  /* 0x08801f0003047f89 */ /* 0x000e2200000e0000 */
[----:B-1----:R-:W-:Y:S02]  /*1aa0*/  @!P1 LEA R6, R7, R6, 0x18 ;  /* 0x0000000607069211 */ /* 0x002fe400078ec0ff */
[----:B0-----:R-:W-:Y:S02]  /*1ab0*/  SEL R4, R4, RZ, !P0 ;  /* 0x000000ff04047207 */ /* 0x001fe40004000000 */
[----:B------:R-:W-:-:S03]  /*1ac0*/  ISETP.GT.AND P0, PT, R8, 0x17, PT ;  /* 0x000000170800780c */ /* 0x000fc60003f04270 */
[----:B------:R-:W-:Y:S01]  /*1ad0*/  IMAD.IADD R4, R3, 0x1, R4 ;  /* 0x0000000103047824 */ /* 0x000fe200078e0204 */
[----:B------:R-:W-:-:S04]  /*1ae0*/  @!P1 SHF.R.U32.HI R3, RZ, 0x3, R0 ;  /* 0x00000003ff039819 */ /* 0x000fc80000011600 */
        /* <DEDUP_REMOVED lines=13> */
[----:B------:R-:W0:Y:S01]  /*1bc0*/  S2UR UR5, SR_CgaCtaId ;  /* 0x00000000000579c3 */ /* 0x000e220000008800 */
[----:B------:R-:W-:Y:S02]  /*1bd0*/  UMOV UR4, 0x400 ;  /* 0x0000040000047882 */ /* 0x000fe40000000000 */
[----:B0-----:R-:W-:-:S09]  /*1be0*/  ULEA UR4, UR5, UR4, 0x18 ;  /* 0x0000000405047291 */ /* 0x001fd2000f8ec0ff */
[----:B------:R-:W-:Y:S04]  /*1bf0*/  LDS R0, [UR4+0xc] ;  /* 0x00000c04ff007984 */ /* 0x000fe80008000800 */
[----:B---3--:R-:W0:Y:S04]  /*1c00*/  LDS.128 R4, [UR4+0x10] ;  /* 0x00001004ff047984 */ /* 0x008e280008000c00 */
[----:B------:R-:W1:Y:S01]  /*1c10*/  LDS.64 R8, [UR4+0x20] ;  /* 0x00002004ff087984 */ /* 0x000e620008000a00 */
[----:B0-----:R-:W-:-:S04]  /*1c20*/  IADD3 R0, PT, PT, R4, R0, R3 ;  /* 0x0000000004007210 */ /* 0x001fc80007ffe003 */
[----:B------:R-:W-:-:S04]  /*1c30*/  IADD3 R0, PT, PT, R6, R0, R5 ;  /* 0x0000000006007210 */ /* 0x000fc80007ffe005 */
[----:B-1----:R-:W-:-:S05]  /*1c40*/  IADD3 R0, PT, PT, R8, R0, R7 ;  /* 0x0000000008007210 */ /* 0x002fca0007ffe007 */
[----:B------:R-:W-:Y:S01]  /*1c50*/  IMAD.IADD R3, R0, 0x1, R9 ;  /* 0x0000000100037824 */ /* 0x000fe200078e0209 */
[----:B------:R-:W-:Y:S06]  /*1c60*/  BRA `(.L_x_17) ;  /* 0x0000001c00307947 */ /* 0x000fec0003800000 */
.L_x_2:
        /* <DEDUP_REMOVED lines=12> */
.L_x_32:
[----:B------:R-:W-:Y:S05]  /*1d30*/  BSYNC.RECONVERGENT B1 ;  /* 0x0000000000017941 */ /* 0x000fea0003800200 */
.L_x_31:
        /* <DEDUP_REMOVED lines=16> */
.L_x_37:
        /* <DEDUP_REMOVED lines=9> */
.L_x_36:
[----:B------:R-:W-:Y:S05]  /*1ed0*/  BSYNC.RECONVERGENT B2 ;  /* 0x0000000000027941 */ /* 0x000fea0003800200 */
.L_x_35:
        /* <DEDUP_REMOVED lines=8> */
.L_x_40:
        /* <DEDUP_REMOVED lines=35> */
.L_x_39:
[----:B------:R-:W-:Y:S05]  /*2190*/  BSYNC.RECONVERGENT B2 ;  /* 0x0000000000027941 */ /* 0x000fea0003800200 */
.L_x_38:
        /* <DEDUP_REMOVED lines=22> */
.L_x_42:
[----:B------:R-:W-:Y:S05]  /*2300*/  BSYNC.RECONVERGENT B2 ;  /* 0x0000000000027941 */ /* 0x000fea0003800200 */
.L_x_41:
        /* <DEDUP_REMOVED lines=10> */
.L_x_34:
[----:B------:R-:W-:Y:S05]  /*23b0*/  BSYNC.RECONVERGENT B1 ;  /* 0x0000000000017941 */ /* 0x000fea0003800200 */
.L_x_33:
        /* <DEDUP_REMOVED lines=38> */
[----:B------:R-:W0:Y:S04]  /*2620*/  LDS.128 R4, [UR4+0x10] ;  /* 0x00001004ff047984 */ /* 0x000e280008000c00 */
[----:B------:R-:W1:Y:S01]  /*2630*/  LDS.64 R8, [UR4+0x20] ;  /* 0x00002004ff087984 */ /* 0x000e620008000a00 */
[----:B0-----:R-:W-:-:S04]  /*2640*/  IADD3 R0, PT, PT, R4, R0, R3 ;  /* 0x0000000004007210 */ /* 0x001fc80007ffe003 */
[----:B------:R-:W-:-:S04]  /*2650*/  IADD3 R0, PT, PT, R6, R0, R5 ;  /* 0x0000000006007210 */ /* 0x000fc80007ffe005 */
[----:B-1----:R-:W-:-:S05]  /*2660*/  IADD3 R0, PT, PT, R8, R0, R7 ;  /* 0x0000000008007210 */ /* 0x002fca0007ffe007 */
[----:B--2---:R-:W-:Y:S01]  /*2670*/  IMAD.IADD R3, R0, 0x1, R9 ;  /* 0x0000000100037824 */ /* 0x004fe200078e0209 */
[----:B------:R-:W-:Y:S06]  /*2680*/  BRA `(.L_x_17) ;  /* 0x0000001000a87947 */ /* 0x000fec0003800000 */
.L_x_43:
        /* <DEDUP_REMOVED lines=16> */
[----:B------:R-:W1:Y:S02]  /*2790*/  SHFL.DOWN PT, R2, R3, 0x2, R7 ;  /* 0x0840000003027989 */ /* 0x000e6400000e0007 */
[----:B-1----:R-:W-:Y:S02]  /*27a0*/  SEL R2, R2, RZ, !P0 ;  /* 0x000000ff02027207 */ /* 0x002fe40004000000 */
[----:B------:R-:W-:-:S03]  /*27b0*/  ISETP.GT.AND P0, PT, R8, R7, PT ;  /* 0x000000070800720c */ /* 0x000fc60003f04270 */
[----:B------:R-:W-:Y:S01]  /*27c0*/  IMAD.IADD R2, R3, 0x1, R2 ;  /* 0x0000000103027824 */ /* 0x000fe200078e0202 */
[----:B------:R-:W-:-:S04]  /*27d0*/  @!P1 SHF.R.U32.HI R3, RZ, 0x3, R9 ;  /* 0x00000003ff039819 */ /* 0x000fc80000011609 */
[----:B------:R-:W1:Y:S02]  /*27e0*/  SHFL.DOWN PT, R4, R2, 0x4, R7 ;  /* 0x0880000002047989 */ /* 0x000e6400000e0007 */
[----:B-1----:R-:W-:Y:S01]  /*27f0*/  SEL R5, R4, RZ, !P0 ;  /* 0x000000ff04057207 */ /* 0x002fe20004000000 */
[C---:B------:R-:W-:Y:S02]  /*2800*/  VIADD R4, R6.reuse, 0x8 ;  /* 0x0000000806047836 */ /* 0x040fe40000000000 */
[----:B------:R-:W-:Y:S02]  /*2810*/  VIADD R6, R6, 0x10 ;  /* 0x0000001006067836 */ /* 0x000fe40000000000 */
[----:B------:R-:W-:Y:S01]  /*2820*/  IMAD.IADD R5, R2, 0x1, R5 ;  /* 0x0000000102057824 */ /* 0x000fe200078e0205 */
[----:B------:R-:W-:Y:S02]  /*2830*/  ISETP.GT.AND P0, PT, R4, R7, PT ;  /* 0x000000070400720c */ /* 0x000fe40003f04270 */
[----:B------:R-:W-:-:S02]  /*2840*/  @!P1 MOV R4, 0x400 ;  /* 0x0000040000049802 */ /* 0x000fc40000000f00 */
[----:B------:R-:W1:Y:S02]  /*2850*/  SHFL.DOWN PT, R0, R5, 0x8, R7 ;  /* 0x0900000005007989 */ /* 0x000e6400000e0007 */
[----:B0-----:R-:W-:Y:S02]  /*2860*/  @!P1 LEA R11, R11, R4, 0x18 ;  /* 0x000000040b0b9211 */ /* 0x001fe400078ec0ff */
[----:B------:R-:W-:-:S05]  /*2870*/  @!P1 LOP3.LUT R4, R3, 0x7c, RZ, 0xc0, !PT ;  /* 0x0000007c03049812 */ /* 0x000fca00078ec0ff */
[----:B------:R-:W-:Y:S01]  /*2880*/  @!P1 IMAD.IADD R4, R4, 0x1, R11 ;  /* 0x0000000104049824 */ /* 0x000fe200078e020b */
[----:B-1----:R-:W-:Y:S02]  /*2890*/  SEL R0, R0, RZ, !P0 ;  /* 0x000000ff00007207 */ /* 0x002fe40004000000 */
        /* <DEDUP_REMOVED lines=15> */
[----:B-1----:R-:W0:Y:S04]  /*2990*/  LDS.128 R4, [UR4+0x10] ;  /* 0x00001004ff047984 */ /* 0x002e280008000c00 */
        /* <DEDUP_REMOVED lines=18> */
.L_x_30:
[----:B------:R-:W0:Y:S01]  /*2ac0*/  S2R R0, SR_TID.X ;  /* 0x0000000000007919 */ /* 0x000e220000002100 */
[----:B------:R-:W0:Y:S02]  /*2ad0*/  LDC.64 R2, c[0x0][0x380] ;  /* 0x0000e000ff027b82 */ /* 0x000e240000000a00 */
[----:B0-----:R-:W-:-:S05]  /*2ae0*/  IMAD.WIDE.U32 R2, R0, 0x4, R2 ;  /* 0x0000000400027825 */ /* 0x001fca00078e0002 */
[----:B------:R-:W2:Y:S04]  /*2af0*/  LDG.E.CONSTANT R19, desc[UR6][R2.64] ;  /* 0x0000000602137981 */ /* 0x000ea8000c1e9900 */
[----:B------:R-:W2:Y:S04]  /*2b00*/  LDG.E.CONSTANT R4, desc[UR6][R2.64+0x400] ;  /* 0x0004000602047981 */ /* 0x000ea8000c1e9900 */
[----:B------:R-:W2:Y:S04]  /*2b10*/  LDG.E.CONSTANT R5, desc[UR6][R2.64+0x800] ;  /* 0x0008000602057981 */ /* 0x000ea8000c1e9900 */
[----:B------:R-:W3:Y:S04]  /*2b20*/  LDG.E.CONSTANT R6, desc[UR6][R2.64+0xc00] ;  /* 0x000c000602067981 */ /* 0x000ee8000c1e9900 */
[----:B------:R-:W3:Y:S04]  /*2b30*/  LDG.E.CONSTANT R7, desc[UR6][R2.64+0x1000] ;  /* 0x0010000602077981 */ /* 0x000ee8000c1e9900 */
[----:B------:R-:W4:Y:S04]  /*2b40*/  LDG.E.CONSTANT R8, desc[UR6][R2.64+0x1400] ;  /* 0x0014000602087981 */ /* 0x000f28000c1e9900 */
[----:B------:R-:W4:Y:S04]  /*2b50*/  LDG.E.CONSTANT R9, desc[UR6][R2.64+0x1800] ;  /* 0x0018000602097981 */ /* 0x000f28000c1e9900 */
[----:B------:R-:W5:Y:S04]  /*2b60*/  LDG.E.CONSTANT R10, desc[UR6][R2.64+0x1c00] ;  /* 0x001c0006020a7981 */ /* 0x000f68000c1e9900 */
[----:B------:R-:W5:Y:S04]  /*2b70*/  LDG.E.CONSTANT R11, desc[UR6][R2.64+0x2000] ;  /* 0x00200006020b7981 */ /* 0x000f68000c1e9900 */
[----:B------:R-:W5:Y:S04]  /*2b80*/  LDG.E.CONSTANT R12, desc[UR6][R2.64+0x2400] ;  /* 0x00240006020c7981 */ /* 0x000f68000c1e9900 */
[----:B------:R-:W5:Y:S04]  /*2b90*/  LDG.E.CONSTANT R13, desc[UR6][R2.64+0x2800] ;  /* 0x00280006020d7981 */ /* 0x000f68000c1e9900 */
[----:B------:R-:W5:Y:S04]  /*2ba0*/  LDG.E.CONSTANT R14, desc[UR6][R2.64+0x2c00] ;  /* 0x002c0006020e7981 */ /* 0x000f68000c1e9900 */
[----:B------:R-:W5:Y:S04]  /*2bb0*/  LDG.E.CONSTANT R15, desc[UR6][R2.64+0x3000] ;  /* 0x00300006020f7981 */ /* 0x000f68000c1e9900 */
[----:B------:R-:W5:Y:S04]  /*2bc0*/  LDG.E.CONSTANT R16, desc[UR6][R2.64+0x3400] ;  /* 0x0034000602107981 */ /* 0x000f68000c1e9900 */
[----:B------:R-:W5:Y:S04]  /*2bd0*/  LDG.E.CONSTANT R17, desc[UR6][R2.64+0x3800] ;  /* 0x0038000602117981 */ /* 0x000f68000c1e9900 */
[----:B------:R-:W5:Y:S01]  /*2be0*/  LDG.E.CONSTANT R18, desc[UR6][R2.64+0x3c00] ;  /* 0x003c000602127981 */ /* 0x000f62000c1e9900 */
[----:B------:R-:W-:-:S02]  /*2bf0*/  ISETP.GE.U32.AND P0, PT, R20, 0x2000, PT ;  /* 0x000020001400780c */ /* 0x000fc40003f06070 */
[----:B--2---:R-:W-:-:S04]  /*2c00*/  IADD3 R4, PT, PT, R5, R4, R19 ;  /* 0x0000000405047210 */ /* 0x004fc80007ffe013 */
[----:B---3--:R-:W-:-:S04]  /*2c10*/  IADD3 R4, PT, PT, R7, R6, R4 ;  /* 0x0000000607047210 */ /* 0x008fc80007ffe004 */
[----:B----4-:R-:W-:-:S04]  /*2c20*/  IADD3 R4, PT, PT, R9, R8, R4 ;  /* 0x0000000809047210 */ /* 0x010fc80007ffe004 */
[----:B-----5:R-:W-:Y:S01]  /*2c30*/  IADD3 R4, PT, PT, R11, R10, R4 ;  /* 0x0000000a0b047210 */ /* 0x020fe20007ffe004 */
[----:B------:R-:W-:-:S03]  /*2c40*/  IMAD.MOV.U32 R11, RZ, RZ, 0x1000 ;  /* 0x00001000ff0b7424 */ /* 0x000fc600078e00ff */
[----:B------:R-:W-:-:S04]  /*2c50*/  IADD3 R4, PT, PT, R13, R12, R4 ;  /* 0x0000000c0d047210 */ /* 0x000fc80007ffe004 */
[----:B------:R-:W-:-:S04]  /*2c60*/  IADD3 R4, PT, PT, R15, R14, R4 ;  /* 0x0000000e0f047210 */ /* 0x000fc80007ffe004 */
[----:B------:R-:W-:-:S05]  /*2c70*/  IADD3 R17, PT, PT, R17, R16, R4 ;  /* 0x0000001011117210 */ /* 0x000fca0007ffe004 */
[----:B------:R-:W-:Y:S01]  /*2c80*/  IMAD.IADD R8, R18, 0x1, R17 ;  /* 0x0000000112087824 */ /* 0x000fe200078e0211 */
[----:B------:R-:W-:Y:S06]  /*2c90*/  @!P0 BRA `(.L_x_44) ;  /* 0x00000000008c8947 */ /* 0x000fec0003800000 */
[----:B------:R-:W0:Y:S01]  /*2ca0*/  LDC R7, c[0x0][0x390] ;  /* 0x0000e400ff077b82 */ /* 0x000e220000000800 */
[----:B------:R-:W-:Y:S02]  /*2cb0*/  VIADD R6, R20, 0xfffff000 ;  /* 0xfffff00014067836 */ /* 0x000fe40000000000 */
[----:B------:R-:W-:-:S07]  /*2cc0*/  IMAD.MOV.U32 R11, RZ, RZ, 0x1000 ;  /* 0x00001000ff0b7424 */ /* 0x000fce00078e00ff */
.L_x_46:
[----:B------:R-:W-:-:S05]  /*2cd0*/  IMAD.WIDE R4, R11, 0x4, R2 ;  /* 0x000000040b047825 */ /* 0x000fca00078e0202 */
        /* <DEDUP_REMOVED lines=16> */
[----:B--2---:R-:W-:-:S04]  /*2de0*/  IADD3 R18, PT, PT, R18, R19, R8 ;  /* 0x0000001312127210 */ /* 0x004fc80007ffe008 */
[----:B---3--:R-:W-:Y:S01]  /*2df0*/  IADD3 R18, PT, PT, R21, R20, R18 ;  /* 0x0000001415127210 */ /* 0x008fe20007ffe012 */
[----:B0-----:R-:W-:-:S04]  /*2e00*/  IMAD.MOV.U32 R20, RZ, RZ, R7 ;  /* 0x000000ffff147224 */ /* 0x001fc800078e0007 */
[----:B------:R-:W-:Y:S01]  /*2e10*/  IMAD.IADD R8, R20, 0x1, -R11 ;  /* 0x0000000114087824 */ /* 0x000fe200078e0a0b */
[----:B----4-:R-:W-:-:S04]  /*2e20*/  IADD3 R18, PT, PT, R23, R22, R18 ;  /* 0x0000001617127210 */ /* 0x010fc80007ffe012 */
[----:B------:R-:W-:Y:S02]  /*2e30*/  ISETP.GE.AND P0, PT, R8, 0x1000, PT ;  /* 0x000010000800780c */ /* 0x000fe40003f06270 */
[----:B-----5:R-:W-:-:S04]  /*2e40*/  IADD3 R18, PT, PT, R25, R24, R18 ;  /* 0x0000001819127210 */ /* 0x020fc80007ffe012 */
[----:B------:R-:W-:-:S04]  /*2e50*/  IADD3 R14, PT, PT, R14, R17, R18 ;  /* 0x000000110e0e7210 */ /* 0x000fc80007ffe012 */
[----:B------:R-:W-:-:S04]  /*2e60*/  IADD3 R12, PT, PT, R15, R12, R14 ;  /* 0x0000000c0f0c7210 */ /* 0x000fc80007ffe00e */
[----:B------:R-:W-:-:S04]  /*2e70*/  IADD3 R10, PT, PT, R10, R13, R12 ;  /* 0x0000000d0a0a7210 */ /* 0x000fc80007ffe00c */
[----:B------:R-:W-:Y:S01]  /*2e80*/  IADD3 R8, PT, PT, R16, R9, R10 ;  /* 0x0000000910087210 */ /* 0x000fe20007ffe00a */
[----:B------:R-:W-:Y:S06]  /*2e90*/  @!P0 BRA `(.L_x_45) ;  /* 0x0000000400fc8947 */ /* 0x000fec0003800000 */
[----:B------:R-:W-:-:S05]  /*2ea0*/  VIADD R11, R11, 0x1000 ;  /* 0x000010000b0b7836 */ /* 0x000fca0000000000 */
[----:B------:R-:W-:-:S13]  /*2eb0*/  ISETP.GT.AND P0, PT, R11, R6, PT ;  /* 0x000000060b00720c */ /* 0x000fda0003f04270 */
[----:B------:R-:W-:Y:S05]  /*2ec0*/  @!P0 BRA `(.L_x_46) ;  /* 0xfffffffc00808947 */ /* 0x000fea000383ffff */
.L_x_44:
        /* <DEDUP_REMOVED lines=20> */
.L_x_50:
        /* <DEDUP_REMOVED lines=8> */
.L_x_49:
[----:B------:R-:W-:Y:S05]  /*3090*/  BSYNC.RECONVERGENT B2 ;  /* 0x0000000000027941 */ /* 0x000fea0003800200 */
.L_x_48:
        /* <DEDUP_REMOVED lines=16> */
.L_x_53:
        /* <DEDUP_REMOVED lines=20> */
[----:B------:R-:W5:Y:S04]  /*32e0*/  LDG.E.CONSTANT R22, desc[UR6][R2.64+0x2400] ;  /* 0x0024000602167981 */ /* 0x000f68000c1e9900 */
[----:B------:R0:W5:Y:S04]  /*32f0*/  LDG.E.CONSTANT R5, desc[UR6][R4.64] ;  /* 0x0000000604057981 */ /* 0x000168000c1e9900 */
        /* <DEDUP_REMOVED lines=17> */
.L_x_52:
[----:B------:R-:W-:Y:S05]  /*3410*/  BSYNC.RECONVERGENT B2 ;  /* 0x0000000000027941 */ /* 0x000fea0003800200 */
.L_x_51:
        /* <DEDUP_REMOVED lines=10> */
[----:B------:R-:W5:Y:S01]  /*34c0*/  LDG.E.CONSTANT R16, desc[UR6][R2.64+0x1400] ;  /* 0x0014000602107981 */ /* 0x000f62000c1e9900 */
[----:B0-----:R-:W-:-:S04]  /*34d0*/  IMAD.WIDE.U32 R4, R11, 0x4, R6 ;  /* 0x000000040b047825 */ /* 0x001fc800078e0006 */
[----:B------:R-:W-:Y:S02]  /*34e0*/  IMAD.WIDE.U32 R6, R13, 0x4, R6 ;  /* 0x000000040d067825 */ /* 0x000fe400078e0006 */
[----:B------:R0:W2:Y:S04]  /*34f0*/  LDG.E.CONSTANT R5, desc[UR6][R4.64] ;  /* 0x0000000604057981 */ /* 0x0000a8000c1e9900 */
[----:B------:R1:W3:Y:S04]  /*3500*/  LDG.E.CONSTANT R13, desc[UR6][R2.64] ;  /* 0x00000006020d7981 */ /* 0x0002e8000c1e9900 */
[----:B------:R-:W4:Y:S01]  /*3510*/  LDG.E.CONSTANT R7, desc[UR6][R6.64] ;  /* 0x0000000606077981 */ /* 0x000f22000c1e9900 */
[----:B0-----:R-:W-:Y:S01]  /*3520*/  IADD3 R4, P1, PT, R2, 0x2000, RZ ;  /* 0x0000200002047810 */ /* 0x001fe20007f3e0ff */
[----:B------:R-:W-:Y:S01]  /*3530*/  VIADD R10, R10, 0x800 ;  /* 0x000008000a0a7836 */ /* 0x000fe20000000000 */
[----:B------:R-:W-:Y:S01]  /*3540*/  PLOP3.LUT P0, PT, PT, PT, PT, 0x8, 0x80 ;  /* 0x000000000080781c */ /* 0x000fe20003f0e170 */
[----:B------:R-:W-:-:S02]  /*3550*/  VIADD R11, R11, 0x800 ;  /* 0x000008000b0b7836 */ /* 0x000fc40000000000 */
[----:B-1----:R-:W-:Y:S01]  /*3560*/  IMAD.MOV.U32 R2, RZ, RZ, R4 ;  /* 0x000000ffff027224 */ /* 0x002fe200078e0004 */
[----:B--2---:R-:W-:-:S04]  /*3570*/  IADD3 R12, PT, PT, R12, R5, R8 ;  /* 0x000000050c0c7210 */ /* 0x004fc80007ffe008 */
[----:B---3--:R-:W-:Y:S01]  /*3580*/  IADD3 R12, PT, PT, R14, R13, R12 ;  /* 0x0000000d0e0c7210 */ /* 0x008fe20007ffe00c */
[----:B------:R-:W-:-:S03]  /*3590*/  IMAD.X R5, RZ, RZ, R3, P1 ;  /* 0x000000ffff057224 */ /* 0x000fc600008e0603 */
[----:B----4-:R-:W-:Y:S01]  /*35a0*/  IADD3 R12, PT, PT, R15, R7, R12 ;  /* 0x000000070f0c7210 */ /* 0x010fe20007ffe00c */
[----:B------:R-:W-:-:S03]  /*35b0*/  IMAD.MOV.U32 R3, RZ, RZ, R5 ;  /* 0x000000ffff037224 */ /* 0x000fc600078e0005 */
[----:B-----5:R-:W-:-:S07]  /*35c0*/  IADD3 R8, PT, PT, R16, R17, R12 ;  /* 0x0000001110087210 */ /* 0x020fce0007ffe00c */
.L_x_55:
[----:B------:R-:W-:Y:S05]  /*35d0*/  BSYNC.RECONVERGENT B2 ;  /* 0x0000000000027941 */ /* 0x000fea0003800200 */
.L_x_54:
        /* <DEDUP_REMOVED lines=10> */
.L_x_47:
[----:B------:R-:W-:Y:S05]  /*3680*/  BSYNC.RECONVERGENT B1 ;  /* 0x0000000000017941 */ /* 0x000fea0003800200 */
.L_x_45:
[----:B------:R-:W0:Y:S01]  /*3690*/  S2R R9, SR_LANEID ;  /* 0x0000000000097919 */ /* 0x000e220000000000 */
[----:B------:R-:W1:Y:S01]  /*36a0*/  SHFL.DOWN PT, R2, R8, 0x1, 0x1f ;  /* 0x08201f0008027f89 */ /* 0x000e6200000e0000 */
[C---:B0-----:R-:W-:Y:S02]  /*36b0*/  ISETP.GT.AND P0, PT, R9.reuse, 0x1e, PT ;  /* 0x0000001e0900780c */ /* 0x041fe40003f04270 */
[C---:B------:R-:W-:Y:S02]  /*36c0*/  ISETP.NE.AND P1, PT, R9.reuse, RZ, PT ;  /* 0x000000ff0900720c */ /* 0x040fe40003f25270 */
        /* <DEDUP_REMOVED lines=37> */
[----:B0-----:R-:W-:-:S07]  /*3920*/  IMAD.IADD R3, R0, 0x1, R9 ;  /* 0x0000000100037824 */ /* 0x001fce00078e0209 */
.L_x_17:
[----:B------:R-:W-:Y:S05]  /*3930*/  BSYNC.RECONVERGENT B0 ;  /* 0x0000000000007941 */ /* 0x000fea0003800200 */
.L_x_1:
[----:B------:R-:W-:Y:S05]  /*3940*/  @P0 EXIT ;  /* 0x000000000000094d */ /* 0x000fea0003800000 */
[----:B-1----:R-:W1:Y:S01]  /*3950*/  LDC.64 R4, c[0x0][0x388] ;  /* 0x0000e200ff047b82 */ /* 0x002e620000000a00 */
[----:B------:R-:W0:Y:S02]  /*3960*/  LDCU UR4, c[0x0][0x398] ;  /* 0x00007300ff0477ac */ /* 0x000e240008000800 */
[----:B0-234-:R-:W-:-:S05]  /*3970*/  VIADD R3, R3, UR4 ;  /* 0x0000000403037c36 */ /* 0x01dfca0008000000 */
[----:B-1----:R-:W-:Y:S01]  /*3980*/  STG.E desc[UR6][R4.64], R3 ;  /* 0x0000000304007986 */ /* 0x002fe2000c101906 */
[----:B------:R-:W-:Y:S05]  /*3990*/  EXIT ;  /* 0x000000000000794d */ /* 0x000fea0003800000 */
.L_x_56:
[----:B------:R-:W-:-:S00]  /*39a0*/  BRA `(.L_x_56) ;  /* 0xfffffffc00fc7947 */ /* 0x000fc0000383ffff */
[----:B------:R-:W-:-:S00]  /*39b0*/  NOP ;  /* 0x0000000000007918 */ /* 0x000fc00000000000 */
        /* <DEDUP_REMOVED lines=12> */
.L_x_913:


//--------------------- .text._ZN3cub18CUB_300001_SM_10006detail6reduce18DeviceReduceKernelINS2_10policy_hubIiyN4cuda3std3__44plusIiEEE10Policy1000EPiyS9_iNS7_10__identityEEEvT0_PT3_T1_NS0_13GridEvenShareISH_EET2_T4_ --------------------------
	.section	.text._ZN3cub18CUB_300001_SM_10006detail6reduce18DeviceReduceKernelINS2_10policy_hubIiyN4cuda3std3__44plusIiEEE10Policy1000EPiyS9_iNS7_10__identityEEEvT0_PT3_T1_NS0_13GridEvenShareISH_EET2_T4_,"ax",@progbits
	.align	128
        .global         _ZN3cub18CUB_300001_SM_10006detail6reduce18DeviceReduceKernelINS2_10policy_hubIiyN4cuda3std3__44plusIiEEE10Policy1000EPiyS9_iNS7_10__identityEEEvT0_PT3_T1_NS0_13GridEvenShareISH_EET2_T4_
        .type           _ZN3cub18CUB_300001_SM_10006detail6reduce18DeviceReduceKernelINS2_10policy_hubIiyN4cuda3std3__44plusIiEEE10Policy1000EPiyS9_iNS7_10__identityEEEvT0_PT3_T1_NS0_13GridEvenShareISH_EET2_T4_,@function
        .size           _ZN3cub18CUB_300001_SM_10006detail6reduce18DeviceReduceKernelINS2_10policy_hubIiyN4cuda3std3__44plusIiEEE10Policy1000EPiyS9_iNS7_10__identityEEEvT0_PT3_T1_NS0_13GridEvenShareISH_EET2_T4_,(.L_x_914 - _ZN3cub18CUB_300001_SM_10006detail6reduce18DeviceReduceKernelINS2_10policy_hubIiyN4cuda3std3__44plusIiEEE10Policy1000EPiyS9_iNS7_10__identityEEEvT0_PT3_T1_NS0_13GridEvenShareISH_EET2_T4_)
        .other          _ZN3cub18CUB_300001_SM_10006detail6reduce18DeviceReduceKernelINS2_10policy_hubIiyN4cuda3std3__44plusIiEEE10Policy1000EPiyS9_iNS7_10__identityEEEvT0_PT3_T1_NS0_13GridEvenShareISH_EET2_T4_,@"STO_CUDA_ENTRY STV_DEFAULT"
_ZN3cub18CUB_300001_SM_10006detail6reduce18DeviceReduceKernelINS2_10policy_hubIiyN4cuda3std3__44plusIiEEE10Policy1000EPiyS9_iNS7_10__identityEEEvT0_PT3_T1_NS0_13GridEvenShareISH_EET2_T4_:
.text._ZN3cub18CUB_300001_SM_10006detail6reduce18DeviceReduceKernelINS2_10policy_hubIiyN4cuda3std3__44plusIiEEE10Policy1000EPiyS9_iNS7_10__identityEEEvT0_PT3_T1_NS0_13GridEvenShareISH_EET2_T4_:
[----:B------:R-:W-:Y:S01]  /*0000*/  LDC R1, c[0x0][0x37c] ;  /* 0x0000df00ff017b82 */ /* 0x000fe20000000800 */
[----:B------:R-:W0:Y:S07]  /*0010*/  LDCU UR10, c[0x0][0x380] ;  /* 0x00007000ff0a77ac */ /* 0x000e2e0008000800 */
[----:B------:R-:W1:Y:S01]  /*0020*/  S2UR UR15, SR_CTAID.X ;  /* 0x00000000000f79c3 */ /* 0x000e620000002500 */
[----:B------:R-:W-:Y:S01]  /*0030*/  BSSY.RECONVERGENT B0, `(.L_x_57) ;  /* 0x00003fb000007945 */ /* 0x000fe20003800200 */
[----:B------:R-:W2:Y:S01]  /*0040*/  LDCU UR5, c[0x0][0x3c0] ;  /* 0x00007800ff0577ac */ /* 0x000ea20008000800 */
[----:B------:R-:W3:Y:S01]  /*0050*/  LDCU.64 UR12, c[0x0][0x358] ;  /* 0x00006b00ff0c77ac */ /* 0x000ee20008000a00 */
[----:B0-----:R-:W-:-:S02]  /*0060*/  ULOP3.LUT UP0, URZ, UR10, 0xf, URZ, 0xc0, !UPT ;  /* 0x0000000f0aff7892 */ /* 0x001fc4000f80c0ff */
[----:B--2---:R-:W-:Y:S02]  /*0070*/  USHF.L.U32 UR5, UR5, 0xc, URZ ;  /* 0x0000000c05057899 */ /* 0x004fe400080006ff */
[----:B-1----:R-:W-:Y:S02]  /*0080*/  USHF.L.U32 UR4, UR15, 0xc, URZ ;  /* 0x0000000c0f047899 */ /* 0x002fe400080006ff */
[----:B------:R-:W-:-:S03]  /*0090*/  USHF.R.S32.HI UR6, URZ, 0x1f, UR5 ;  /* 0x0000001fff067899 */ /* 0x000fc60008011405 */
[----:B---3--:R-:W-:Y:S09]  /*00a0*/  BRA.U UP0, `(.L_x_58) ;  /* 0x0000001d00b07547 */ /* 0x008ff2000b800000 */
[----:B------:R-:W0:Y:S02]  /*00b0*/  LDCU.64 UR8, c[0x0][0x3b8] ;  /* 0x00007700ff0877ac */ /* 0x000e240008000a00 */
[----:B0-----:R-:W-:Y:S02]  /*00c0*/  IMAD.U32 R2, RZ, RZ, UR8 ;  /* 0x00000008ff027e24 */ /* 0x001fe4000f8e00ff */
[----:B------:R-:W-:-:S03]  /*00d0*/  IMAD.U32 R3, RZ, RZ, UR9 ;  /* 0x00000009ff037e24 */ /* 0x000fc6000f8e00ff */
[----:B------:R-:W-:-:S04]  /*00e0*/  IADD3 R21, P1, PT, R2, -UR4, RZ ;  /* 0x8000000402157c10 */ /* 0x000fc8000ff3e0ff */
[----:B------:R-:W-:Y:S02]  /*00f0*/  ISETP.GT.U32.AND P0, PT, R21, 0xfff, PT ;  /* 0x00000fff1500780c */ /* 0x000fe40003f04070 */
[----:B------:R-:W-:-:S04]  /*0100*/  IADD3.X R20, PT, PT, R3, -0x1, RZ, P1, !PT ;  /* 0xffffffff03147810 */ /* 0x000fc80000ffe4ff */
[----:B------:R-:W-:-:S13]  /*0110*/  ISETP.GT.U32.AND.EX P0, PT, R20, RZ, PT, P0 ;  /* 0x000000ff1400720c */ /* 0x000fda0003f04100 */
[----:B------:R-:W-:Y:S05]  /*0120*/  @P0 BRA `(.L_x_59) ;  /* 0x0000000c00f80947 */ /* 0x000fea0003800000 */
[----:B------:R-:W0:Y:S01]  /*0130*/  S2R R9, SR_TID.X ;  /* 0x0000000000097919 */ /* 0x000e220000002100 */
[----:B------:R-:W-:Y:S01]  /*0140*/  VIADD R0, R2, -UR4 ;  /* 0x8000000402007c36 */ /* 0x000fe20008000000 */
[----:B------:R-:W1:Y:S01]  /*0150*/  LDCU UR6, c[0x0][0x384] ;  /* 0x00007080ff0677ac */ /* 0x000e620008000800 */
[----:B------:R-:W-:Y:S01]  /*0160*/  BSSY.RECONVERGENT B1, `(.L_x_60) ;  /* 0x000000a000017945 */ /* 0x000fe20003800200 */
[----:B------:R-:W-:Y:S02]  /*0170*/  IMAD.MOV.U32 R8, RZ, RZ, RZ ;  /* 0x000000ffff087224 */ /* 0x000fe400078e00ff */
[----:B0-----:R-:W-:Y:S01]  /*0180*/  ISETP.GE.AND P0, PT, R9, R0, PT ;  /* 0x000000000900720c */ /* 0x001fe20003f06270 */
[----:B------:R-:W-:-:S12]  /*0190*/  IMAD.MOV.U32 R11, RZ, RZ, R9 ;  /* 0x000000ffff0b7224 */ /* 0x000fd800078e0009 */
[----:B-1----:R-:W-:Y:S05]  /*01a0*/  @P0 BRA `(.L_x_61) ;  /* 0x0000000000140947 */ /* 0x002fea0003800000 */
[----:B------:R-:W0:Y:S01]  /*01b0*/  LDC.64 R4, c[0x0][0x380] ;  /* 0x0000e000ff047b82 */ /* 0x000e220000000a00 */
[----:B------:R-:W-:-:S04]  /*01c0*/  VIADD R3, R9, UR4 ;  /* 0x0000000409037c36 */ /* 0x000fc80008000000 */
[----:B0-----:R-:W-:-:S05]  /*01d0*/  IMAD.WIDE.U32 R4, R3, 0x4, R4 ;  /* 0x0000000403047825 */ /* 0x001fca00078e0004 */
[----:B------:R0:W5:Y:S01]  /*01e0*/  LDG.E.CONSTANT R8, desc[UR12][R4.64] ;  /* 0x0000000c04087981 */ /* 0x000162000c1e9900 */
[----:B------:R-:W-:-:S07]  /*01f0*/  VIADD R11, R9, 0x100 ;  /* 0x00000100090b7836 */ /* 0x000fce0000000000 */
.L_x_61:
[----:B------:R-:W-:Y:S05]  /*0200*/  BSYNC.RECONVERGENT B1 ;  /* 0x0000000000017941 */ /* 0x000fea0003800200 */
.L_x_60:
[----:B------:R-:W-:Y:S01]  /*0210*/  ISETP.GE.AND P0, PT, R11, R0, PT ;  /* 0x000000000b00720c */ /* 0x000fe20003f06270 */
[----:B------:R-:W-:-:S12]  /*0220*/  BSSY.RECONVERGENT B1, `(.L_x_62) ;  /* 0x000007e000017945 */ /* 0x000fd80003800200 */
[----:B------:R-:W-:Y:S05]  /*0230*/  @P0 BRA `(.L_x_63) ;  /* 0x0000000400f00947 */ /* 0x000fea0003800000 */
[----:B------:R-:W-:Y:S01]  /*0240*/  LOP3.LUT R3, RZ, R11, RZ, 0x33, !PT ;  /* 0x0000000bff037212 */ /* 0x000fe200078e33ff */
[----:B------:R-:W-:Y:S04]  /*0250*/  BSSY.RECONVERGENT B2, `(.L_x_64) ;  /* 0x0000019000027945 */ /* 0x000fe80003800200 */
[----:B------:R-:W-:-:S04]  /*0260*/  IMAD.IADD R2, R3, 0x1, R2 ;  /* 0x0000000103027824 */ /* 0x000fc800078e0202 */
[C---:B0-----:R-:W-:Y:S01]  /*0270*/  VIADD R4, R2.reuse, -UR4 ;  /* 0x8000000402047c36 */ /* 0x041fe20008000000 */
[----:B------:R-:W-:-:S04]  /*0280*/  LOP3.LUT R3, R2, 0x300, RZ, 0xc0, !PT ;  /* 0x0000030002037812 */ /* 0x000fc800078ec0ff */
[----:B------:R-:W-:Y:S02]  /*0290*/  ISETP.NE.AND P1, PT, R3, 0x300, PT ;  /* 0x000003000300780c */ /* 0x000fe40003f25270 */
[----:B------:R-:W-:-:S11]  /*02a0*/  ISETP.GE.U32.AND P0, PT, R4, 0x300, PT ;  /* 0x000003000400780c */ /* 0x000fd60003f06070 */
[----:B------:R-:W-:Y:S05]  /*02b0*/  @!P1 BRA `(.L_x_65) ;  /* 0x0000000000489947 */ /* 0x000fea0003800000 */
[----:B------:R-:W0:Y:S01]  /*02c0*/  LDCU UR5, c[0x0][0x384] ;  /* 0x00007080ff0577ac */ /* 0x000e220008000800 */
[----:B------:R-:W-:Y:S02]  /*02d0*/  IADD3 R6, P1, PT, R11, UR4, RZ ;  /* 0x000000040b067c10 */ /* 0x000fe4000ff3e0ff */
[----:B------:R-:W-:Y:S02]  /*02e0*/  LEA.HI R2, R2, 0x1, RZ, 0x18 ;  /* 0x0000000102027811 */ /* 0x000fe400078fc0ff */
[----:B------:R-:W-:Y:S01]  /*02f0*/  LEA R5, P2, R6, UR10, 0x2 ;  /* 0x0000000a06057c11 */ /* 0x000fe2000f8410ff */
[----:B------:R-:W-:Y:S01]  /*0300*/  IMAD.X R3, RZ, RZ, RZ, P1 ;  /* 0x000000ffff037224 */ /* 0x000fe200008e06ff */
[----:B------:R-:W-:-:S05]  /*0310*/  LOP3.LUT R2, R2, 0x3, RZ, 0xc0, !PT ;  /* 0x0000000302027812 */ /* 0x000fca00078ec0ff */
[----:B------:R-:W-:Y:S01]  /*0320*/  IMAD.MOV R4, RZ, RZ, -R2 ;  /* 0x000000ffff047224 */ /* 0x000fe200078e0a02 */
[----:B0-----:R-:W-:-:S07]  /*0330*/  LEA.HI.X R6, R6, UR5, R3, 0x2, P2 ;  /* 0x0000000506067c11 */ /* 0x001fce00090f1403 */
.L_x_66:
[----:B------:R-:W-:Y:S02]  /*0340*/  IMAD.MOV.U32 R3, RZ, RZ, R6 ;  /* 0x000000ffff037224 */ /* 0x000fe400078e0006 */
[----:B------:R-:W-:-:S05]  /*0350*/  IMAD.MOV.U32 R2, RZ, RZ, R5 ;  /* 0x000000ffff027224 */ /* 0x000fca00078e0005 */
[----:B------:R-:W2:Y:S01]  /*0360*/  LDG.E.CONSTANT R3, desc[UR12][R2.64] ;  /* 0x0000000c02037981 */ /* 0x000ea2000c1e9900 */
[----:B------:R-:W-:Y:S01]  /*0370*/  VIADD R4, R4, 0x1 ;  /* 0x0000000104047836 */ /* 0x000fe20000000000 */
[----:B------:R-:W-:Y:S01]  /*0380*/  IADD3 R5, P2, PT, R5, 0x400, RZ ;  /* 0x0000040005057810 */ /* 0x000fe20007f5e0ff */
[----:B------:R-:W-:-:S03]  /*0390*/  VIADD R11, R11, 0x100 ;  /* 0x000001000b0b7836 */ /* 0x000fc60000000000 */
[----:B------:R-:W-:Y:S01]  /*03a0*/  ISETP.NE.AND P1, PT, R4, RZ, PT ;  /* 0x000000ff0400720c */ /* 0x000fe20003f25270 */
[----:B------:R-:W-:Y:S02]  /*03b0*/  IMAD.X R6, RZ, RZ, R6, P2 ;  /* 0x000000ffff067224 */ /* 0x000fe400010e0606 */
[----:B--2--5:R-:W-:-:S10]  /*03c0*/  IMAD.IADD R8, R3, 0x1, R8 ;  /* 0x0000000103087824 */ /* 0x024fd400078e0208 */
[----:B------:R-:W-:Y:S05]  /*03d0*/  @P1 BRA `(.L_x_66) ;  /* 0xfffffffc00d81947 */ /* 0x000fea000383ffff */
.L_x_65:
[----:B------:R-:W-:Y:S05]  /*03e0*/  BSYNC.RECONVERGENT B2 ;  /* 0x0000000000027941 */ /* 0x000fea0003800200 */
.L_x_64:
        /* <DEDUP_REMOVED lines=8> */
.L_x_69:
[C---:B------:R-:W-:Y:S01]  /*0470*/  IADD3 R5, P1, PT, R11.reuse, UR4, RZ ;  /* 0x000000040b057c10 */ /* 0x040fe2000ff3e0ff */
[----:B------:R-:W-:-:S03]  /*0480*/  VIADD R2, R11, 0x400 ;  /* 0x000004000b027836 */ /* 0x000fc60000000000 */
[----:B------:R-:W-:Y:S02]  /*0490*/  LEA.HI.X.SX32 R12, R11, RZ, 0x1, P1 ;  /* 0x000000ff0b0c7211 */ /* 0x000fe400008f0eff */
[C---:B------:R-:W-:Y:S02]  /*04a0*/  LEA R16, P1, R5.reuse, UR10, 0x2 ;  /* 0x0000000a05107c11 */ /* 0x040fe4000f8210ff */
[C---:B------:R-:W-:Y:S02]  /*04b0*/  IADD3 R3, P2, PT, R2.reuse, UR4, RZ ;  /* 0x0000000402037c10 */ /* 0x040fe4000ff5e0ff */
[----:B------:R-:W-:Y:S02]  /*04c0*/  LEA.HI.X R17, R5, UR6, R12, 0x2, P1 ;  /* 0x0000000605117c11 */ /* 0x000fe400088f140c */
[----:B------:R-:W-:Y:S01]  /*04d0*/  LEA.HI.X.SX32 R4, R2, RZ, 0x1, P2 ;  /* 0x000000ff02047211 */ /* 0x000fe200010f0eff */
[----:B------:R-:W-:Y:S01]  /*04e0*/  VIADD R2, R11, 0x800 ;  /* 0x000008000b027836 */ /* 0x000fe20000000000 */
[C---:B------:R-:W-:Y:S01]  /*04f0*/  LEA R6, P2, R3.reuse, UR10, 0x2 ;  /* 0x0000000a03067c11 */ /* 0x040fe2000f8410ff */
[----:B------:R-:W2:Y:S03]  /*0500*/  LDG.E.CONSTANT R14, desc[UR12][R16.64] ;  /* 0x0000000c100e7981 */ /* 0x000ea6000c1e9900 */
[----:B------:R-:W-:Y:S01]  /*0510*/  LEA.HI.X R7, R3, UR6, R4, 0x2, P2 ;  /* 0x0000000603077c11 */ /* 0x000fe200090f1404 */
[----:B------:R-:W2:Y:S01]  /*0520*/  LDG.E.CONSTANT R15, desc[UR12][R16.64+0x400] ;  /* 0x0004000c100f7981 */ /* 0x000ea2000c1e9900 */
[----:B------:R-:W-:Y:S01]  /*0530*/  IADD3 R3, P1, PT, R2, UR4, RZ ;  /* 0x0000000402037c10 */ /* 0x000fe2000ff3e0ff */
[----:B------:R-:W-:-:S02]  /*0540*/  VIADD R4, R11, 0xc00 ;  /* 0x00000c000b047836 */ /* 0x000fc40000000000 */
[----:B------:R-:W3:Y:S01]  /*0550*/  LDG.E.CONSTANT R12, desc[UR12][R16.64+0x800] ;  /* 0x0008000c100c7981 */ /* 0x000ee2000c1e9900 */
[----:B------:R-:W-:-:S03]  /*0560*/  LEA.HI.X.SX32 R20, R2, RZ, 0x1, P1 ;  /* 0x000000ff02147211 */ /* 0x000fc600008f0eff */
[----:B------:R-:W3:Y:S01]  /*0570*/  LDG.E.CONSTANT R21, desc[UR12][R16.64+0xc00] ;  /* 0x000c000c10157981 */ /* 0x000ee2000c1e9900 */
[----:B------:R-:W-:-:S03]  /*0580*/  LEA R2, P1, R3, UR10, 0x2 ;  /* 0x0000000a03027c11 */ /* 0x000fc6000f8210ff */
[----:B------:R-:W4:Y:S01]  /*0590*/  LDG.E.CONSTANT R19, desc[UR12][R6.64] ;  /* 0x0000000c06137981 */ /* 0x000f22000c1e9900 */
[----:B------:R-:W-:-:S03]  /*05a0*/  IADD3 R5, P2, PT, R4, UR4, RZ ;  /* 0x0000000404057c10 */ /* 0x000fc6000ff5e0ff */
[----:B------:R-:W4:Y:S01]  /*05b0*/  LDG.E.CONSTANT R18, desc[UR12][R6.64+0x400] ;  /* 0x0004000c06127981 */ /* 0x000f22000c1e9900 */
[----:B------:R-:W-:-:S03]  /*05c0*/  LEA.HI.X R3, R3, UR6, R20, 0x2, P1 ;  /* 0x0000000603037c11 */ /* 0x000fc600088f1414 */
[----:B------:R-:W4:Y:S01]  /*05d0*/  LDG.E.CONSTANT R13, desc[UR12][R6.64+0x800] ;  /* 0x0008000c060d7981 */ /* 0x000f22000c1e9900 */
[----:B------:R-:W-:-:S03]  /*05e0*/  LEA.HI.X.SX32 R24, R4, RZ, 0x1, P2 ;  /* 0x000000ff04187211 */ /* 0x000fc600010f0eff */
[----:B------:R-:W4:Y:S01]  /*05f0*/  LDG.E.CONSTANT R20, desc[UR12][R6.64+0xc00] ;  /* 0x000c000c06147981 */ /* 0x000f22000c1e9900 */
[----:B------:R-:W-:-:S03]  /*0600*/  LEA R4, P1, R5, UR10, 0x2 ;  /* 0x0000000a05047c11 */ /* 0x000fc6000f8210ff */
[----:B------:R-:W4:Y:S01]  /*0610*/  LDG.E.CONSTANT R22, desc[UR12][R2.64] ;  /* 0x0000000c02167981 */ /* 0x000f22000c1e9900 */
[----:B------:R-:W-:-:S03]  /*0620*/  LEA.HI.X R5, R5, UR6, R24, 0x2, P1 ;  /* 0x0000000605057c11 */ /* 0x000fc600088f1418 */
        /* <DEDUP_REMOVED lines=18> */
.L_x_68:
[----:B------:R-:W-:Y:S05]  /*0750*/  BSYNC.RECONVERGENT B2 ;  /* 0x0000000000027941 */ /* 0x000fea0003800200 */
.L_x_67:
[----:B------:R-:W-:Y:S01]  /*0760*/  IMAD.IADD R2, R0, 0x1, -R11 ;  /* 0x0000000100027824 */ /* 0x000fe200078e0a0b */
[----:B------:R-:W-:Y:S04]  /*0770*/  BSSY.RECONVERGENT B2, `(.L_x_70) ;  /* 0x000001b000027945 */ /* 0x000fe80003800200 */
[----:B------:R-:W-:-:S13]  /*0780*/  ISETP.GT.AND P1, PT, R2, 0x400, PT ;  /* 0x000004000200780c */ /* 0x000fda0003f24270 */
[----:B------:R-:W-:Y:S05]  /*0790*/  @!P1 BRA `(.L_x_71) ;  /* 0x0000000000609947 */ /* 0x000fea0003800000 */
[----:B------:R-:W0:Y:S01]  /*07a0*/  LDCU UR5, c[0x0][0x384] ;  /* 0x00007080ff0577ac */ /* 0x000e220008000800 */
[C---:B------:R-:W-:Y:S01]  /*07b0*/  IADD3 R6, P0, PT, R11.reuse, UR4, RZ ;  /* 0x000000040b067c10 */ /* 0x040fe2000ff1e0ff */
[----:B------:R-:W-:-:S03]  /*07c0*/  VIADD R2, R11, 0x400 ;  /* 0x000004000b027836 */ /* 0x000fc60000000000 */
[----:B------:R-:W-:Y:S02]  /*07d0*/  LEA.HI.X.SX32 R5, R11, RZ, 0x1, P0 ;  /* 0x000000ff0b057211 */ /* 0x000fe400000f0eff */
[----:B------:R-:W-:Y:S02]  /*07e0*/  LEA R4, P1, R6, UR10, 0x2 ;  /* 0x0000000a06047c11 */ /* 0x000fe4000f8210ff */
[----:B------:R-:W-:-:S04]  /*07f0*/  IADD3 R3, P0, PT, R2, UR4, RZ ;  /* 0x0000000402037c10 */ /* 0x000fc8000ff1e0ff */
[----:B------:R-:W-:Y:S02]  /*0800*/  LEA.HI.X.SX32 R10, R2, RZ, 0x1, P0 ;  /* 0x000000ff020a7211 */ /* 0x000fe400000f0eff */
[C---:B------:R-:W-:Y:S02]  /*0810*/  LEA R2, P0, R3.reuse, UR10, 0x2 ;  /* 0x0000000a03027c11 */ /* 0x040fe4000f8010ff */
[----:B0-----:R-:W-:Y:S02]  /*0820*/  LEA.HI.X R5, R6, UR5, R5, 0x2, P1 ;  /* 0x0000000506057c11 */ /* 0x001fe400088f1405 */
[----:B------:R-:W-:-:S03]  /*0830*/  LEA.HI.X R3, R3, UR5, R10, 0x2, P0 ;  /* 0x0000000503037c11 */ /* 0x000fc600080f140a */
[----:B------:R-:W2:Y:S04]  /*0840*/  LDG.E.CONSTANT R7, desc[UR12][R4.64] ;  /* 0x0000000c04077981 */ /* 0x000ea8000c1e9900 */
        /* <DEDUP_REMOVED lines=13> */
.L_x_71:
[----:B------:R-:W-:Y:S05]  /*0920*/  BSYNC.RECONVERGENT B2 ;  /* 0x0000000000027941 */ /* 0x000fea0003800200 */
.L_x_70:
[----:B------:R-:W-:-:S13]  /*0930*/  ISETP.LT.OR P0, PT, R11, R0, P0 ;  /* 0x000000000b00720c */ /* 0x000fda0000701670 */
[----:B------:R-:W-:Y:S05]  /*0940*/  @!P0 BRA `(.L_x_63) ;  /* 0x00000000002c8947 */ /* 0x000fea0003800000 */
[----:B------:R-:W0:Y:S01]  /*0950*/  LDCU UR5, c[0x0][0x384] ;  /* 0x00007080ff0577ac */ /* 0x000e220008000800 */
[----:B------:R-:W-:-:S04]  /*0960*/  IADD3 R3, P0, PT, R11, UR4, RZ ;  /* 0x000000040b037c10 */ /* 0x000fc8000ff1e0ff */
[----:B------:R-:W-:Y:S02]  /*0970*/  LEA.HI.X.SX32 R4, R11, RZ, 0x1, P0 ;  /* 0x000000ff0b047211 */ /* 0x000fe400000f0eff */
[----:B------:R-:W-:-:S04]  /*0980*/  LEA R2, P0, R3, UR10, 0x2 ;  /* 0x0000000a03027c11 */ /* 0x000fc8000f8010ff */
[----:B0-----:R-:W-:-:S05]  /*0990*/  LEA.HI.X R3, R3, UR5, R4, 0x2, P0 ;  /* 0x0000000503037c11 */ /* 0x001fca00080f1404 */
[----:B------:R-:W2:Y:S04]  /*09a0*/  LDG.E.CONSTANT R5, desc[UR12][R2.64] ;  /* 0x0000000c02057981 */ /* 0x000ea8000c1e9900 */
[----:B------:R-:W2:Y:S04]  /*09b0*/  LDG.E.CONSTANT R4, desc[UR12][R2.64+0x400] ;  /* 0x0004000c02047981 */ /* 0x000ea8000c1e9900 */
[----:B------:R-:W3:Y:S04]  /*09c0*/  LDG.E.CONSTANT R7, desc[UR12][R2.64+0x800] ;  /* 0x0008000c02077981 */ /* 0x000ee8000c1e9900 */
[----:B------:R-:W3:Y:S01]  /*09d0*/  LDG.E.CONSTANT R6, desc[UR12][R2.64+0xc00] ;  /* 0x000c000c02067981 */ /* 0x000ee2000c1e9900 */
[----:B--2--5:R-:W-:-:S04]  /*09e0*/  IADD3 R4, PT, PT, R4, R5, R8 ;  /* 0x0000000504047210 */ /* 0x024fc80007ffe008 */
[----:B---3--:R-:W-:-:S07]  /*09f0*/  IADD3 R8, PT, PT, R6, R7, R4 ;  /* 0x0000000706087210 */ /* 0x008fce0007ffe004 */
.L_x_63:
[----:B------:R-:W-:Y:S05]  /*0a00*/  BSYNC.RECONVERGENT B1 ;  /* 0x0000000000017941 */ /* 0x000fea0003800200 */
.L_x_62:
[----:B------:R-:W-:-:S13]  /*0a10*/  ISETP.GE.AND P0, PT, R0, 0x100, PT ;  /* 0x000001000000780c */ /* 0x000fda0003f06270 */
[----:B------:R-:W-:Y:S05]  /*0a20*/  @!P0 BRA `(.L_x_72) ;  /* 0x0000000000ac8947 */ /* 0x000fea0003800000 */
[----:B------:R-:W1:Y:S01]  /*0a30*/  S2R R6, SR_LANEID ;  /* 0x0000000000067919 */ /* 0x000e620000000000 */
[----:B-----5:R-:W2:Y:S01]  /*0a40*/  SHFL.DOWN PT, R0, R8, 0x1, 0x1f ;  /* 0x08201f0008007f89 */ /* 0x020ea200000e0000 */
[C---:B-1----:R-:W-:Y:S02]  /*0a50*/  ISETP.GT.AND P0, PT, R6.reuse, 0x1e, PT ;  /* 0x0000001e0600780c */ /* 0x042fe40003f04270 */
[----:B------:R-:W-:Y:S02]  /*0a60*/  ISETP.NE.AND P1, PT, R6, RZ, PT ;  /* 0x000000ff0600720c */ /* 0x000fe40003f25270 */
[----:B--2---:R-:W-:Y:S02]  /*0a70*/  SEL R3, R0, RZ, !P0 ;  /* 0x000000ff00037207 */ /* 0x004fe40004000000 */
[----:B------:R-:W-:-:S03]  /*0a80*/  ISETP.GT.AND P0, PT, R6, 0x1d, PT ;  /* 0x0000001d0600780c */ /* 0x000fc60003f04270 */
[----:B------:R-:W-:-:S05]  /*0a90*/  IMAD.IADD R3, R3, 0x1, R8 ;  /* 0x0000000103037824 */ /* 0x000fca00078e0208 */
[----:B------:R-:W1:Y:S01]  /*0aa0*/  SHFL.DOWN PT, R0, R3, 0x2, 0x1f ;  /* 0x08401f0003007f89 */ /* 0x000e6200000e0000 */
[----:B0-----:R-:W-:Y:S01]  /*0ab0*/  @!P1 MOV R4, 0x400 ;  /* 0x0000040000049802 */ /* 0x001fe20000000f00 */
[----:B------:R-:W0:Y:S01]  /*0ac0*/  @!P1 S2R R7, SR_CgaCtaId ;  /* 0x0000000000079919 */ /* 0x000e220000008800 */
[----:B-1----:R-:W-:Y:S02]  /*0ad0*/  SEL R0, R0, RZ, !P0 ;  /* 0x000000ff00007207 */ /* 0x002fe40004000000 */
[----:B------:R-:W-:-:S03]  /*0ae0*/  ISETP.GT.AND P0, PT, R6, 0x1b, PT ;  /* 0x0000001b0600780c */ /* 0x000fc60003f04270 */
[----:B------:R-:W-:-:S05]  /*0af0*/  IMAD.IADD R0, R3, 0x1, R0 ;  /* 0x0000000103007824 */ /* 0x000fca00078e0200 */
[----:B------:R-:W1:Y:S01]  /*0b00*/  SHFL.DOWN PT, R2, R0, 0x4, 0x1f ;  /* 0x08801f0000027f89 */ /* 0x000e6200000e0000 */
[----:B0-----:R-:W-:Y:S02]  /*0b10*/  @!P1 LEA R7, R7, R4, 0x18 ;  /* 0x0000000407079211 */ /* 0x001fe400078ec0ff */
[----:B-1----:R-:W-:Y:S02]  /*0b20*/  SEL R5, R2, RZ, !P0 ;  /* 0x000000ff02057207 */ /* 0x002fe40004000000 */
        /* <DEDUP_REMOVED lines=19> */
[----:B0-----:R-:W-:Y:S04]  /*0c60*/  LDS R0, [UR4+0xc] ;  /* 0x00000c04ff007984 */ /* 0x001fe80008000800 */
[----:B------:R-:W0:Y:S04]  /*0c70*/  LDS.128 R4, [UR4+0x10] ;  /* 0x00001004ff047984 */ /* 0x000e280008000c00 */
[----:B------:R-:W1:Y:S01]  /*0c80*/  LDS.64 R8, [UR4+0x20] ;  /* 0x00002004ff087984 */ /* 0x000e620008000a00 */
[----:B0-----:R-:W-:-:S04]  /*0c90*/  IADD3 R0, PT, PT, R4, R0, R3 ;  /* 0x0000000004007210 */ /* 0x001fc80007ffe003 */
[----:B------:R-:W-:-:S04]  /*0ca0*/  IADD3 R0, PT, PT, R6, R0, R5 ;  /* 0x0000000006007210 */ /* 0x000fc80007ffe005 */
[----:B-1----:R-:W-:-:S05]  /*0cb0*/  IADD3 R0, PT, PT, R8, R0, R7 ;  /* 0x0000000008007210 */ /* 0x002fca0007ffe007 */
[----:B------:R-:W-:Y:S01]  /*0cc0*/  IMAD.IADD R3, R0, 0x1, R9 ;  /* 0x0000000100037824 */ /* 0x000fe200078e0209 */
[----:B------:R-:W-:Y:S06]  /*0cd0*/  BRA `(.L_x_73) ;  /* 0x0000003000c07947 */ /* 0x000fec0003800000 */
.L_x_72:
[----:B------:R-:W-:Y:S01]  /*0ce0*/  LOP3.LUT R2, R9, 0x3e0, RZ, 0xc0, !PT ;  /* 0x000003e009027812 */ /* 0x000fe200078ec0ff */
[----:B------:R-:W1:Y:S03]  /*0cf0*/  S2R R10, SR_LANEID ;  /* 0x00000000000a7919 */ /* 0x000e660000000000 */
[----:B0-----:R-:W-:Y:S01]  /*0d00*/  LOP3.LUT R5, RZ, R2, RZ, 0x33, !PT ;  /* 0x00000002ff057212 */ /* 0x001fe200078e33ff */
[----:B------:R-:W-:-:S04]  /*0d10*/  VIADD R3, R2, 0x20 ;  /* 0x0000002002037836 */ /* 0x000fc80000000000 */
[----:B------:R-:W-:Y:S01]  /*0d20*/  IMAD.IADD R5, R0, 0x1, R5 ;  /* 0x0000000100057824 */ /* 0x000fe200078e0205 */
[----:B------:R-:W-:-:S04]  /*0d30*/  ISETP.GT.AND P0, PT, R3, R0, PT ;  /* 0x000000000300720c */ /* 0x000fc80003f04270 */
[----:B------:R-:W-:-:S05]  /*0d40*/  SEL R5, R5, 0x1f, P0 ;  /* 0x0000001f05057807 */ /* 0x000fca0000000000 */
[----:B-----5:R-:W0:Y:S01]  /*0d50*/  SHFL.DOWN PT, R2, R8, 0x1, R5 ;  /* 0x0820000008027989 */ /* 0x020e2200000e0005 */
[CC--:B-1----:R-:W-:Y:S01]  /*0d60*/  ISETP.GE.AND P0, PT, R10.reuse, R5.reuse, PT ;  /* 0x000000050a00720c */ /* 0x0c2fe20003f06270 */
[C---:B------:R-:W-:Y:S01]  /*0d70*/  VIADD R4, R10.reuse, 0x2 ;  /* 0x000000020a047836 */ /* 0x040fe20000000000 */
[C---:B------:R-:W-:Y:S01]  /*0d80*/  ISETP.NE.AND P1, PT, R10.reuse, RZ, PT ;  /* 0x000000ff0a00720c */ /* 0x040fe20003f25270 */
[----:B------:R-:W-:Y:S01]  /*0d90*/  VIADD R6, R10, 0x4 ;  /* 0x000000040a067836 */ /* 0x000fe20000000000 */
[----:B0-----:R-:W-:Y:S02]  /*0da0*/  SEL R3, R2, RZ, !P0 ;  /* 0x000000ff02037207 */ /* 0x001fe40004000000 */
[----:B------:R-:W-:-:S03]  /*0db0*/  ISETP.GT.AND P0, PT, R4, R5, PT ;  /* 0x000000050400720c */ /* 0x000fc60003f04270 */
[----:B------:R-:W-:-:S06]  /*0dc0*/  IMAD.IADD R2, R3, 0x1, R8 ;  /* 0x0000000103027824 */ /* 0x000fcc00078e0208 */
[----:B------:R-:W0:Y:S01]  /*0dd0*/  @!P1 S2R R11, SR_CgaCtaId ;  /* 0x00000000000b9919 */ /* 0x000e220000008800 */
[----:B------:R-:W-:Y:S02]  /*0de0*/  @!P1 MOV R8, 0x400 ;  /* 0x0000040000089802 */ /* 0x000fe40000000f00 */
[----:B------:R-:W-:Y:S01]  /*0df0*/  @!P1 SHF.R.U32.HI R7, RZ, 0x3, R9 ;  /* 0x00000003ff079819 */ /* 0x000fe20000011609 */
[----:B------:R-:W1:Y:S03]  /*0e00*/  SHFL.DOWN PT, R3, R2, 0x2, R5 ;  /* 0x0840000002037989 */ /* 0x000e6600000e0005 */
[----:B------:R-:W-:Y:S02]  /*0e10*/  @!P1 LOP3.LUT R7, R7, 0x7c, RZ, 0xc0, !PT ;  /* 0x0000007c07079812 */ /* 0x000fe400078ec0ff */
[----:B-1----:R-:W-:Y:S02]  /*0e20*/  SEL R3, R3, RZ, !P0 ;  /* 0x000000ff03037207 */ /* 0x002fe40004000000 */
[----:B------:R-:W-:-:S02]  /*0e30*/  ISETP.GT.AND P0, PT, R6, R5, PT ;  /* 0x000000050600720c */ /* 0x000fc40003f04270 */
[----:B0-----:R-:W-:Y:S01]  /*0e40*/  @!P1 LEA R8, R11, R8, 0x18 ;  /* 0x000000080b089211 */ /* 0x001fe200078ec0ff */
[----:B------:R-:W-:Y:S02]  /*0e50*/  IMAD.IADD R4, R2, 0x1, R3 ;  /* 0x0000000102047824 */ /* 0x000fe400078e0203 */
[----:B------:R-:W-:Y:S02]  /*0e60*/  VIADD R2, R10, 0x8 ;  /* 0x000000080a027836 */ /* 0x000fe40000000000 */
[----:B------:R-:W-:Y:S01]  /*0e70*/  @!P1 IMAD.IADD R8, R7, 0x1, R8 ;  /* 0x0000000107089824 */ /* 0x000fe200078e0208 */
[----:B------:R-:W0:Y:S02]  /*0e80*/  SHFL.DOWN PT, R3, R4, 0x4, R5 ;  /* 0x0880000004037989 */ /* 0x000e2400000e0005 */
        /* <DEDUP_REMOVED lines=21> */
[----:B------:R-:W0:Y:S04]  /*0fe0*/  LDS.128 R4, [UR4+0x10] ;  /* 0x00001004ff047984 */ /* 0x000e280008000c00 */
[----:B------:R-:W1:Y:S04]  /*0ff0*/  LDS R2, [UR4+0xc] ;  /* 0x00000c04ff027984 */ /* 0x000e680008000800 */
[----:B----4-:R-:W2:Y:S01]  /*1000*/  LDS.64 R8, [UR4+0x20] ;  /* 0x00002004ff087984 */ /* 0x010ea20008000a00 */
        /* <DEDUP_REMOVED lines=16> */
.L_x_59:
[----:B------:R-:W0:Y:S01]  /*1110*/  S2R R0, SR_TID.X ;  /* 0x0000000000007919 */ /* 0x000e220000002100 */
[----:B------:R-:W1:Y:S01]  /*1120*/  LDC.64 R22, c[0x0][0x380] ;  /* 0x0000e000ff167b82 */ /* 0x000e620000000a00 */
[----:B0-----:R-:W-:-:S04]  /*1130*/  IMAD.SHL.U32 R4, R0, 0x4, RZ ;  /* 0x0000000400047824 */ /* 0x001fc800078e00ff */
[----:B------:R-:W-:-:S04]  /*1140*/  VIADD R5, R4, UR4 ;  /* 0x0000000404057c36 */ /* 0x000fc80008000000 */
[----:B-1----:R-:W-:-:S05]  /*1150*/  IMAD.WIDE.U32 R22, R5, 0x4, R22 ;  /* 0x0000000405167825 */ /* 0x002fca00078e0016 */
[----:B------:R-:W2:Y:S04]  /*1160*/  LDG.E.128.CONSTANT R4, desc[UR12][R22.64] ;  /* 0x0000000c16047981 */ /* 0x000ea8000c1e9d00 */
[----:B------:R-:W3:Y:S04]  /*1170*/  LDG.E.128.CONSTANT R8, desc[UR12][R22.64+0x1000] ;  /* 0x0010000c16087981 */ /* 0x000ee8000c1e9d00 */
[----:B------:R-:W4:Y:S04]  /*1180*/  LDG.E.128.CONSTANT R12, desc[UR12][R22.64+0x2000] ;  /* 0x0020000c160c7981 */ /* 0x000f28000c1e9d00 */
[----:B------:R-:W5:Y:S01]  /*1190*/  LDG.E.128.CONSTANT R16, desc[UR12][R22.64+0x3000] ;  /* 0x0030000c16107981 */ /* 0x000f62000c1e9d00 */
[----:B------:R-:W-:-:S04]  /*11a0*/  ISETP.GE.U32.AND P0, PT, R21, UR5, PT ;  /* 0x0000000515007c0c */ /* 0x000fc8000bf06070 */
[----:B------:R-:W-:Y:S02]  /*11b0*/  ISETP.GE.U32.AND.EX P0, PT, R20, UR6, PT, P0 ;  /* 0x0000000614007c0c */ /* 0x000fe4000bf06100 */
        /* <DEDUP_REMOVED lines=9> */
[----:B------:R-:W-:Y:S01]  /*1250*/  UIADD3 UR7, UP0, UPT, UR5, UR4, URZ ;  /* 0x0000000405077290 */ /* 0x000fe2000ff1e0ff */
[----:B------:R-:W-:Y:S01]  /*1260*/  IADD3 R26, P2, PT, R2, -0x1000, RZ ;  /* 0xfffff000021a7810 */ /* 0x000fe20007f5e0ff */
[----:B------:R-:W0:Y:S03]  /*1270*/  LDCU UR11, c[0x0][0x384] ;  /* 0x00007080ff0b77ac */ /* 0x000e260008000800 */
[----:B------:R-:W-:Y:S01]  /*1280*/  IADD3.X R22, PT, PT, R3, -0x1, RZ, P2, !PT ;  /* 0xffffffff03167810 */ /* 0x000fe200017fe4ff */
[----:B------:R-:W-:Y:S01]  /*1290*/  UIADD3.X UR6, UPT, UPT, URZ, UR6, URZ, UP0, !UPT ;  /* 0x00000006ff067290 */ /* 0x000fe200087fe4ff */
[----:B------:R-:W-:Y:S01]  /*12a0*/  ISETP.LT.U32.AND P0, PT, R26, UR7, PT ;  /* 0x000000071a007c0c */ /* 0x000fe2000bf01070 */
[----:B------:R-:W-:Y:S01]  /*12b0*/  UMOV UR4, URZ ;  /* 0x000000ff00047c82 */ /* 0x000fe20008000000 */
[----:B------:R-:W-:Y:S01]  /*12c0*/  IADD3 R23, P1, PT, R0, UR7, RZ ;  /* 0x0000000700177c10 */ /* 0x000fe2000ff3e0ff */
[----:B------:R-:W-:-:S02]  /*12d0*/  UMOV UR8, UR7 ;  /* 0x0000000700087c82 */ /* 0x000fc40008000000 */
[----:B------:R-:W-:Y:S01]  /*12e0*/  IMAD.U32 R5, RZ, RZ, UR6 ;  /* 0x00000006ff057e24 */ /* 0x000fe2000f8e00ff */
[----:B------:R-:W-:Y:S01]  /*12f0*/  LEA R20, P2, R23, UR10, 0x2 ;  /* 0x0000000a17147c11 */ /* 0x000fe2000f8410ff */
[----:B------:R-:W-:Y:S01]  /*1300*/  IMAD.X R4, RZ, RZ, UR6, P1 ;  /* 0x00000006ff047e24 */ /* 0x000fe200088e06ff */
[----:B------:R-:W-:Y:S02]  /*1310*/  UMOV UR9, UR6 ;  /* 0x0000000600097c82 */ /* 0x000fe40008000000 */
[----:B------:R-:W-:Y:S02]  /*1320*/  ISETP.GT.U32.AND.EX P0, PT, R5, R22, PT, P0 ;  /* 0x000000160500720c */ /* 0x000fe40003f04100 */
[----:B0-----:R-:W-:-:S11]  /*1330*/  LEA.HI.X R23, R23, UR11, R4, 0x2, P2 ;  /* 0x0000000b17177c11 */ /* 0x001fd600090f1404 */
[----:B------:R-:W-:Y:S05]  /*1340*/  @P0 BRA `(.L_x_75) ;  /* 0x00000000009c0947 */ /* 0x000fea0003800000 */
[----:B------:R-:W0:Y:S01]  /*1350*/  LDC.64 R2, c[0x0][0x3b8] ;  /* 0x0000ee00ff027b82 */ /* 0x000e220000000a00 */
[----:B------:R-:W1:Y:S01]  /*1360*/  LDCU.64 UR10, c[0x0][0x380] ;  /* 0x00007000ff0a77ac */ /* 0x000e620008000a00 */
[----:B------:R-:W-:Y:S01]  /*1370*/  NOP ;  /* 0x0000000000007918 */ /* 0x000fe20000000000 */
.L_x_76:
[----:B------:R-:W-:-:S05]  /*1380*/  IMAD.SHL.U32 R4, R0, 0x4, RZ ;  /* 0x0000000400047824 */ /* 0x000fca00078e00ff */
[----:B------:R-:W-:-:S05]  /*1390*/  IADD3 R4, P0, PT, R4, UR7, RZ ;  /* 0x0000000704047c10 */ /* 0x000fca000ff1e0ff */
[----:B------:R-:W-:Y:S01]  /*13a0*/  IMAD.X R5, RZ, RZ, UR6, P0 ;  /* 0x00000006ff057e24 */ /* 0x000fe200080e06ff */
[----:B-1----:R-:W-:-:S04]  /*13b0*/  LEA R24, P0, R4, UR10, 0x2 ;  /* 0x0000000a04187c11 */ /* 0x002fc8000f8010ff */
[----:B------:R-:W-:-:S05]  /*13c0*/  LEA.HI.X R25, R4, UR11, R5, 0x2, P0 ;  /* 0x0000000b04197c11 */ /* 0x000fca00080f1405 */
[----:B------:R-:W2:Y:S04]  /*13d0*/  LDG.E.128.CONSTANT R16, desc[UR12][R24.64] ;  /* 0x0000000c18107981 */ /* 0x000ea8000c1e9d00 */
[----:B------:R-:W3:Y:S04]  /*13e0*/  LDG.E.128.CONSTANT R4, desc[UR12][R24.64+0x1000] ;  /* 0x0010000c18047981 */ /* 0x000ee8000c1e9d00 */
[----:B------:R-:W4:Y:S04]  /*13f0*/  LDG.E.128.CONSTANT R8, desc[UR12][R24.64+0x2000] ;  /* 0x0020000c18087981 */ /* 0x000f28000c1e9d00 */
[----:B------:R-:W5:Y:S01]  /*1400*/  LDG.E.128.CONSTANT R12, desc[UR12][R24.64+0x3000] ;  /* 0x0030000c180c7981 */ /* 0x000f62000c1e9d00 */
[----:B------:R-:W-:-:S02]  /*1410*/  USHF.R.S32.HI UR14, URZ, 0x1f, UR5 ;  /* 0x0000001fff0e7899 */ /* 0x000fc40008011405 */
[----:B------:R-:W-:Y:S02]  /*1420*/  UIADD3 UR8, UP0, UPT, UR5, UR8, URZ ;  /* 0x0000000805087290 */ /* 0x000fe4000ff1e0ff */
[----:B------:R-:W-:Y:S02]  /*1430*/  USHF.L.U64.HI UR16, UR5, 0x2, UR14 ;  /* 0x0000000205107899 */ /* 0x000fe4000801020e */
[----:B------:R-:W-:Y:S01]  /*1440*/  UIADD3.X UR9, UPT, UPT, UR14, UR9, URZ, UP0, !UPT ;  /* 0x000000090e097290 */ /* 0x000fe200087fe4ff */
[----:B--2---:R-:W-:-:S04]  /*1450*/  IADD3 R17, PT, PT, R17, R16, R21 ;  /* 0x0000001011117210 */ /* 0x004fc80007ffe015 */
[----:B------:R-:W-:-:S04]  /*1460*/  IADD3 R17, PT, PT, R19, R18, R17 ;  /* 0x0000001213117210 */ /* 0x000fc80007ffe011 */
[----:B---3--:R-:W-:Y:S01]  /*1470*/  IADD3 R17, PT, PT, R5, R4, R17 ;  /* 0x0000000405117210 */ /* 0x008fe20007ffe011 */
[----:B------:R-:W-:Y:S01]  /*1480*/  IMAD.U32 R5, RZ, RZ, UR5 ;  /* 0x00000005ff057e24 */ /* 0x000fe2000f8e00ff */
[----:B0-----:R-:W-:Y:S02]  /*1490*/  IADD3 R4, P1, PT, R2, -UR7, RZ ;  /* 0x8000000702047c10 */ /* 0x001fe4000ff3e0ff */
[----:B------:R-:W-:Y:S02]  /*14a0*/  IADD3 R17, PT, PT, R7, R6, R17 ;  /* 0x0000000607117210 */ /* 0x000fe40007ffe011 */
[----:B------:R-:W-:Y:S02]  /*14b0*/  ISETP.GE.U32.AND P0, PT, R4, UR5, PT ;  /* 0x0000000504007c0c */ /* 0x000fe4000bf06070 */
[----:B------:R-:W-:Y:S02]  /*14c0*/  IADD3.X R4, PT, PT, R3, ~UR6, RZ, P1, !PT ;  /* 0x8000000603047c10 */ /* 0x000fe40008ffe4ff */
[----:B----4-:R-:W-:-:S02]  /*14d0*/  IADD3 R17, PT, PT, R9, R8, R17 ;  /* 0x0000000809117210 */ /* 0x010fc40007ffe011 */
[----:B------:R-:W-:Y:S02]  /*14e0*/  ISETP.GE.U32.AND.EX P0, PT, R4, UR14, PT, P0 ;  /* 0x0000000e04007c0c */ /* 0x000fe4000bf06100 */
[----:B------:R-:W-:Y:S02]  /*14f0*/  IADD3 R17, PT, PT, R11, R10, R17 ;  /* 0x0000000a0b117210 */ /* 0x000fe40007ffe011 */
[----:B------:R-:W-:Y:S02]  /*1500*/  LEA R20, P1, R5, R20, 0x2 ;  /* 0x0000001405147211 */ /* 0x000fe400078210ff */
[----:B-----5:R-:W-:Y:S02]  /*1510*/  IADD3 R17, PT, PT, R13, R12, R17 ;  /* 0x0000000c0d117210 */ /* 0x020fe40007ffe011 */
[----:B------:R-:W-:Y:S02]  /*1520*/  IADD3.X R23, PT, PT, R23, UR16, RZ, P1, !PT ;  /* 0x0000001017177c10 */ /* 0x000fe40008ffe4ff */
[----:B------:R-:W-:-:S03]  /*1530*/  IADD3 R21, PT, PT, R15, R14, R17 ;  /* 0x0000000e0f157210 */ /* 0x000fc60007ffe011 */
[----:B------:R-:W-:Y:S05]  /*1540*/  @!P0 BRA `(.L_x_74) ;  /* 0x0000000400dc8947 */ /* 0x000fea0003800000 */
[----:B------:R-:W-:Y:S02]  /*1550*/  UIADD3 UR7, UP0, UPT, UR5, UR7, URZ ;  /* 0x0000000705077290 */ /* 0x000fe4000ff1e0ff */
[----:B------:R-:W-:Y:S02]  /*1560*/  UIADD3 UR4, UPT, UPT, UR4, 0x1, URZ ;  /* 0x0000000104047890 */ /* 0x000fe4000fffe0ff */
[----:B------:R-:W-:Y:S02]  /*1570*/  UIADD3.X UR6, UPT, UPT, UR14, UR6, URZ, UP0, !UPT ;  /* 0x000000060e067290 */ /* 0x000fe400087fe4ff */
[----:B------:R-:W-:-:S04]  /*1580*/  ISETP.LT.U32.AND P0, PT, R26, UR7, PT ;  /* 0x000000071a007c0c */ /* 0x000fc8000bf01070 */
[----:B------:R-:W-:-:S05]  /*1590*/  IMAD.U32 R5, RZ, RZ, UR6 ;  /* 0x00000006ff057e24 */ /* 0x000fca000f8e00ff */
[----:B------:R-:W-:-:S13]  /*15a0*/  ISETP.GT.U32.AND.EX P0, PT, R5, R22, PT, P0 ;  /* 0x000000160500720c */ /* 0x000fda0003f04100 */
[----:B------:R-:W-:Y:S05]  /*15b0*/  @!P0 BRA `(.L_x_76) ;  /* 0xfffffffc00708947 */ /* 0x000fea000383ffff */
.L_x_75:
[----:B------:R-:W-:Y:S01]  /*15c0*/  IMAD.U32 R4, RZ, RZ, UR6 ;  /* 0x00000006ff047e24 */ /* 0x000fe2000f8e00ff */
[----:B------:R-:W-:-:S04]  /*15d0*/  ISETP.LE.U32.AND P0, PT, R2, UR7, PT ;  /* 0x0000000702007c0c */ /* 0x000fc8000bf03070 */
[----:B------:R-:W-:-:S13]  /*15e0*/  ISETP.GE.U32.AND.EX P0, PT, R4, R3, PT, P0 ;  /* 0x000000030400720c */ /* 0x000fda0003f06100 */
[----:B------:R-:W-:Y:S05]  /*15f0*/  @P0 BRA `(.L_x_74) ;  /* 0x0000000400b00947 */ /* 0x000fea0003800000 */
[----:B------:R-:W-:Y:S01]  /*1600*/  VIADD R5, R2, -UR7 ;  /* 0x8000000702057c36 */ /* 0x000fe20008000000 */
[----:B------:R-:W-:Y:S04]  /*1610*/  BSSY.RECONVERGENT B1, `(.L_x_74) ;  /* 0x000006a000017945 */ /* 0x000fe80003800200 */
[----:B------:R-:W-:-:S13]  /*1620*/  ISETP.GE.AND P0, PT, R0, R5, PT ;  /* 0x000000050000720c */ /* 0x000fda0003f06270 */
[----:B------:R-:W-:Y:S05]  /*1630*/  @P0 BRA `(.L_x_77) ;  /* 0x00000004009c0947 */ /* 0x000fea0003800000 */
[----:B------:R-:W0:Y:S01]  /*1640*/  LDC R7, c[0x0][0x3c0] ;  /* 0x0000f000ff077b82 */ /* 0x000e220000000800 */
[----:B------:R-:W-:Y:S01]  /*1650*/  LOP3.LUT R3, RZ, R0, RZ, 0x33, !PT ;  /* 0x00000000ff037212 */ /* 0x000fe200078e33ff */
[----:B------:R-:W-:Y:S01]  /*1660*/  USHF.L.U32 UR6, UR15, 0xc, URZ ;  /* 0x0000000c0f067899 */ /* 0x000fe200080006ff */
[----:B------:R-:W-:Y:S03]  /*1670*/  BSSY.RECONVERGENT B2, `(.L_x_78) ;  /* 0x0000019000027945 */ /* 0x000fe60003800200 */
[----:B------:R-:W-:Y:S02]  /*1680*/  IMAD.IADD R3, R3, 0x1, R2 ;  /* 0x0000000103037824 */ /* 0x000fe400078e0202 */
[----:B------:R-:W-:-:S03]  /*1690*/  IMAD.U32 R2, RZ, RZ, UR6 ;  /* 0x00000006ff027e24 */ /* 0x000fc6000f8e00ff */
[C---:B------:R-:W-:Y:S02]  /*16a0*/  LOP3.LUT R4, R3.reuse, 0x300, RZ, 0xc0, !PT ;  /* 0x0000030003047812 */ /* 0x040fe400078ec0ff */
[C---:B------:R-:W-:Y:S02]  /*16b0*/  IADD3 R2, PT, PT, R3.reuse, -UR5, -R2 ;  /* 0x8000000503027c10 */ /* 0x040fe4000fffe802 */
[----:B------:R-:W-:Y:S01]  /*16c0*/  ISETP.NE.AND P0, PT, R4, 0x300, PT ;  /* 0x000003000400780c */ /* 0x000fe20003f05270 */
[----:B------:R-:W-:Y:S01]  /*16d0*/  IMAD.MOV.U32 R4, RZ, RZ, R0 ;  /* 0x000000ffff047224 */ /* 0x000fe200078e0000 */
[----:B------:R-:W-:Y:S01]  /*16e0*/  LEA.HI R3, R3, 0x1, RZ, 0x18 ;  /* 0x0000000103037811 */ /* 0x000fe200078fc0ff */
[----:B0-----:R-:W-:-:S04]  /*16f0*/  IMAD R7, R7, UR4, RZ ;  /* 0x0000000407077c24 */ /* 0x001fc8000f8e02ff */
[----:B------:R-:W-:-:S05]  /*1700*/  IMAD R2, R7, -0x1000, R2 ;  /* 0xfffff00007027824 */ /* 0x000fca00078e0202 */
[----:B------:R-:W-:Y:S01]  /*1710*/  ISETP.GE.U32.AND P1, PT, R2, 0x300, PT ;  /* 0x000003000200780c */ /* 0x000fe20003f26070 */
[----:B------:R-:W-:-:S12]  /*1720*/  @!P0 BRA `(.L_x_79) ;  /* 0x0000000000348947 */ /* 0x000fd80003800000 */
[----:B------:R-:W-:Y:S01]  /*1730*/  LOP3.LUT R3, R3, 0x3, RZ, 0xc0, !PT ;  /* 0x0000000303037812 */ /* 0x000fe200078ec0ff */
[----:B------:R-:W-:-:S04]  /*1740*/  IMAD.MOV.U32 R4, RZ, RZ, R0 ;  /* 0x000000ffff047224 */ /* 0x000fc800078e0000 */
[----:B------:R-:W-:-:S07]  /*1750*/  IMAD.MOV R6, RZ, RZ, -R3 ;  /* 0x000000ffff067224 */ /* 0x000fce00078e0a03 */
.L_x_80:
        /* <DEDUP_REMOVED lines=8> */
[----:B--2---:R-:W-:-:S10]  /*17e0*/  IMAD.IADD R21, R2, 0x1, R21 ;  /* 0x0000000102157824 */ /* 0x004fd400078e0215 */
[----:B------:R-:W-:Y:S05]  /*17f0*/  @P0 BRA `(.L_x_80) ;  /* 0xfffffffc00d80947 */ /* 0x000fea000383ffff */
.L_x_79:
[----:B------:R-:W-:Y:S05]  /*1800*/  BSYNC.RECONVERGENT B2 ;  /* 0x0000000000027941 */ /* 0x000fea0003800200 */
.L_x_78:
[----:B------:R-:W-:Y:S05]  /*1810*/  @!P1 BRA `(.L_x_77) ;  /* 0x0000000400249947 */ /* 0x000fea0003800000 */
[----:B------:R-:W-:Y:S01]  /*1820*/  IMAD.IADD R7, R5, 0x1, -R4 ;  /* 0x0000000105077824 */ /* 0x000fe200078e0a04 */
[----:B------:R-:W-:Y:S01]  /*1830*/  IADD3 R3, P0, PT, R4, UR8, RZ ;  /* 0x0000000804037c10 */ /* 0x000fe2000ff1e0ff */
[----:B------:R-:W-:Y:S03]  /*1840*/  BSSY.RECONVERGENT B2, `(.L_x_81) ;  /* 0x0000027000027945 */ /* 0x000fe60003800200 */
[----:B------:R-:W-:Y:S01]  /*1850*/  ISETP.GT.AND P1, PT, R7, 0xc00, PT ;  /* 0x00000c000700780c */ /* 0x000fe20003f24270 */
[----:B------:R-:W-:Y:S01]  /*1860*/  IMAD.X R6, RZ, RZ, UR9, P0 ;  /* 0x00000009ff067e24 */ /* 0x000fe200080e06ff */
[----:B------:R-:W-:-:S04]  /*1870*/  LEA R2, P0, R3, UR10, 0x2 ;  /* 0x0000000a03027c11 */ /* 0x000fc8000f8010ff */
[----:B------:R-:W-:Y:S02]  /*1880*/  LEA.HI.X R3, R3, UR11, R6, 0x2, P0 ;  /* 0x0000000b03037c11 */ /* 0x000fe400080f1406 */
[----:B------:R-:W-:-:S05]  /*1890*/  PLOP3.LUT P0, PT, PT, PT, PT, 0x80, 0x8 ;  /* 0x000000000008781c */ /* 0x000fca0003f0f070 */
[----:B------:R-:W-:Y:S08]  /*18a0*/  @!P1 BRA `(.L_x_82) ;  /* 0x0000000000809947 */ /* 0x000ff00003800000 */
[----:B------:R-:W-:Y:S01]  /*18b0*/  PLOP3.LUT P0, PT, PT, PT, PT, 0x8, 0x80 ;  /* 0x000000000080781c */ /* 0x000fe20003f0e170 */
[----:B------:R-:W-:-:S12]  /*18c0*/  VIADD R7, R5, 0xfffff400 ;  /* 0xfffff40005077836 */ /* 0x000fd80000000000 */
.L_x_83:
        /* <DEDUP_REMOVED lines=15> */
[----:B------:R0:W5:Y:S01]  /*19c0*/  LDG.E.CONSTANT R6, desc[UR12][R2.64+0x3c00] ;  /* 0x003c000c02067981 */ /* 0x000162000c1e9900 */
[----:B------:R-:W-:-:S05]  /*19d0*/  VIADD R4, R4, 0x1000 ;  /* 0x0000100004047836 */ /* 0x000fca0000000000 */
[----:B------:R-:W-:Y:S02]  /*19e0*/  ISETP.GE.AND P1, PT, R4, R7, PT ;  /* 0x000000070400720c */ /* 0x000fe40003f26270 */
[----:B--2---:R-:W-:Y:S02]  /*19f0*/  IADD3 R10, PT, PT, R12, R10, R21 ;  /* 0x0000000a0c0a7210 */ /* 0x004fe40007ffe015 */
[----:B------:R-:W-:-:S05]  /*1a00*/  IADD3 R12, P2, PT, R2, 0x4000, RZ ;  /* 0x00004000020c7810 */ /* 0x000fca0007f5e0ff */
[----:B0-----:R-:W-:Y:S01]  /*1a10*/  IMAD.X R3, RZ, RZ, R3, P2 ;  /* 0x000000ffff037224 */ /* 0x001fe200010e0603 */
[----:B---3--:R-:W-:Y:S01]  /*1a20*/  IADD3 R10, PT, PT, R14, R13, R10 ;  /* 0x0000000d0e0a7210 */ /* 0x008fe20007ffe00a */
[----:B------:R-:W-:-:S03]  /*1a30*/  IMAD.MOV.U32 R2, RZ, RZ, R12 ;  /* 0x000000ffff027224 */ /* 0x000fc600078e000c */
[----:B----4-:R-:W-:-:S04]  /*1a40*/  IADD3 R10, PT, PT, R16, R15, R10 ;  /* 0x0000000f100a7210 */ /* 0x010fc80007ffe00a */
[----:B-----5:R-:W-:-:S04]  /*1a50*/  IADD3 R10, PT, PT, R18, R17, R10 ;  /* 0x00000011120a7210 */ /* 0x020fc80007ffe00a */
[----:B------:R-:W-:-:S04]  /*1a60*/  IADD3 R10, PT, PT, R20, R19, R10 ;  /* 0x00000013140a7210 */ /* 0x000fc80007ffe00a */
[----:B------:R-:W-:-:S04]  /*1a70*/  IADD3 R10, PT, PT, R22, R23, R10 ;  /* 0x00000017160a7210 */ /* 0x000fc80007ffe00a */
[----:B------:R-:W-:-:S04]  /*1a80*/  IADD3 R8, PT, PT, R8, R11, R10 ;  /* 0x0000000b08087210 */ /* 0x000fc80007ffe00a */
[----:B------:R-:W-:Y:S01]  /*1a90*/  IADD3 R21, PT, PT, R6, R9, R8 ;  /* 0x0000000906157210 */ /* 0x000fe20007ffe008 */
[----:B------:R-:W-:Y:S06]  /*1aa0*/  @!P1 BRA `(.L_x_83) ;  /* 0xfffffffc00889947 */ /* 0x000fec000383ffff */
.L_x_82:
[----:B------:R-:W-:Y:S05]  /*1ab0*/  BSYNC.RECONVERGENT B2 ;  /* 0x0000000000027941 */ /* 0x000fea0003800200 */
.L_x_81:
[----:B------:R-:W-:Y:S01]  /*1ac0*/  IMAD.IADD R6, R5, 0x1, -R4 ;  /* 0x0000000105067824 */ /* 0x000fe200078e0a04 */
[----:B------:R-:W-:Y:S04]  /*1ad0*/  BSSY.RECONVERGENT B2, `(.L_x_84) ;  /* 0x0000015000027945 */ /* 0x000fe80003800200 */
[----:B------:R-:W-:-:S13]  /*1ae0*/  ISETP.GT.AND P1, PT, R6, 0x400, PT ;  /* 0x000004000600780c */ /* 0x000fda0003f24270 */
[----:B------:R-:W-:Y:S05]  /*1af0*/  @!P1 BRA `(.L_x_85) ;  /* 0x0000000000489947 */ /* 0x000fea0003800000 */
[----:B------:R-:W2:Y:S04]  /*1b00*/  LDG.E.CONSTANT R6, desc[UR12][R2.64] ;  /* 0x0000000c02067981 */ /* 0x000ea8000c1e9900 */
[----:B------:R-:W2:Y:S04]  /*1b10*/  LDG.E.CONSTANT R7, desc[UR12][R2.64+0x400] ;  /* 0x0004000c02077981 */ /* 0x000ea8000c1e9900 */
[----:B------:R-:W3:Y:S04]  /*1b20*/  LDG.E.CONSTANT R9, desc[UR12][R2.64+0x800] ;  /* 0x0008000c02097981 */ /* 0x000ee8000c1e9900 */
[----:B------:R-:W3:Y:S04]  /*1b30*/  LDG.E.CONSTANT R8, desc[UR12][R2.64+0xc00] ;  /* 0x000c000c02087981 */ /* 0x000ee8000c1e9900 */
[----:B------:R-:W4:Y:S04]  /*1b40*/  LDG.E.CONSTANT R11, desc[UR12][R2.64+0x1000] ;  /* 0x0010000c020b7981 */ /* 0x000f28000c1e9900 */
[----:B------:R-:W4:Y:S04]  /*1b50*/  LDG.E.CONSTANT R10, desc[UR12][R2.64+0x1400] ;  /* 0x0014000c020a7981 */ /* 0x000f28000c1e9900 */
[----:B------:R-:W5:Y:S04]  /*1b60*/  LDG.E.CONSTANT R13, desc[UR12][R2.64+0x1800] ;  /* 0x0018000c020d7981 */ /* 0x000f68000c1e9900 */
[----:B------:R0:W5:Y:S01]  /*1b70*/  LDG.E.CONSTANT R12, desc[UR12][R2.64+0x1c00] ;  /* 0x001c000c020c7981 */ /* 0x000162000c1e9900 */
[----:B------:R-:W-:Y:S01]  /*1b80*/  PLOP3.LUT P0, PT, PT, PT, PT, 0x8, 0x80 ;  /* 0x000000000080781c */ /* 0x000fe20003f0e170 */
[----:B------:R-:W-:Y:S01]  /*1b90*/  VIADD R4, R4, 0x800 ;  /* 0x0000080004047836 */ /* 0x000fe20000000000 */
[----:B--2---:R-:W-:-:S02]  /*1ba0*/  IADD3 R6, PT, PT, R7, R6, R21 ;  /* 0x0000000607067210 */ /* 0x004fc40007ffe015 */
[----:B------:R-:W-:-:S05]  /*1bb0*/  IADD3 R7, P1, PT, R2, 0x2000, RZ ;  /* 0x0000200002077810 */ /* 0x000fca0007f3e0ff */
[----:B0-----:R-:W-:Y:S01]  /*1bc0*/  IMAD.MOV.U32 R2, RZ, RZ, R7 ;  /* 0x000000ffff027224 */ /* 0x001fe200078e0007 */
[----:B---3--:R-:W-:Y:S01]  /*1bd0*/  IADD3 R6, PT, PT, R8, R9, R6 ;  /* 0x0000000908067210 */ /* 0x008fe20007ffe006 */
[----:B------:R-:W-:-:S04]  /*1be0*/  IMAD.X R8, RZ, RZ, R3, P1 ;  /* 0x000000ffff087224 */ /* 0x000fc800008e0603 */
[----:B------:R-:W-:Y:S01]  /*1bf0*/  IMAD.MOV.U32 R3, RZ, RZ, R8 ;  /* 0x000000ffff037224 */ /* 0x000fe200078e0008 */
[----:B----4-:R-:W-:-:S04]  /*1c00*/  IADD3 R6, PT, PT, R10, R11, R6 ;  /* 0x0000000b0a067210 */ /* 0x010fc80007ffe006 */
[----:B-----5:R-:W-:-:S07]  /*1c10*/  IADD3 R21, PT, PT, R12, R13, R6 ;  /* 0x0000000d0c157210 */ /* 0x020fce0007ffe006 */
.L_x_85:
[----:B------:R-:W-:Y:S05]  /*1c20*/  BSYNC.RECONVERGENT B2 ;  /* 0x0000000000027941 */ /* 0x000fea0003800200 */
.L_x_84:
[----:B------:R-:W-:-:S13]  /*1c30*/  ISETP.LT.OR P0, PT, R4, R5, P0 ;  /* 0x000000050400720c */ /* 0x000fda0000701670 */
[----:B------:R-:W-:Y:S05]  /*1c40*/  @!P0 BRA `(.L_x_77) ;  /* 0x0000000000188947 */ /* 0x000fea0003800000 */
[----:B------:R-:W2:Y:S04]  /*1c50*/  LDG.E.CONSTANT R4, desc[UR12][R2.64] ;  /* 0x0000000c02047981 */ /* 0x000ea8000c1e9900 */
[----:B------:R-:W2:Y:S04]  /*1c60*/  LDG.E.CONSTANT R5, desc[UR12][R2.64+0x400] ;  /* 0x0004000c02057981 */ /* 0x000ea8000c1e9900 */
[----:B------:R-:W3:Y:S04]  /*1c70*/  LDG.E.CONSTANT R7, desc[UR12][R2.64+0x800] ;  /* 0x0008000c02077981 */ /* 0x000ee8000c1e9900 */
[----:B------:R-:W3:Y:S01]  /*1c80*/  LDG.E.CONSTANT R6, desc[UR12][R2.64+0xc00] ;  /* 0x000c000c02067981 */ /* 0x000ee2000c1e9900 */
[----:B--2---:R-:W-:-:S04]  /*1c90*/  IADD3 R4, PT, PT, R5, R4, R21 ;  /* 0x0000000405047210 */ /* 0x004fc80007ffe015 */
[----:B---3--:R-:W-:-:S07]  /*1ca0*/  IADD3 R21, PT, PT, R6, R7, R4 ;  /* 0x0000000706157210 */ /* 0x008fce0007ffe004 */
.L_x_77:
[----:B------:R-:W-:Y:S05]  /*1cb0*/  BSYNC.RECONVERGENT B1 ;  /* 0x0000000000017941 */ /* 0x000fea0003800200 */
.L_x_74:
        /* <DEDUP_REMOVED lines=43> */
.L_x_58:
[----:B------:R-:W0:Y:S01]  /*1f70*/  LDCU.64 UR8, c[0x0][0x3b8] ;  /* 0x00007700ff0877ac */ /* 0x000e220008000a00 */
[----:B------:R-:W-:Y:S01]  /*1f80*/  USHF.L.U32 UR6, UR15, 0xc, URZ ;  /* 0x0000000c0f067899 */ /* 0x000fe200080006ff */
        /* <DEDUP_REMOVED lines=20> */
.L_x_88:
[----:B------:R-:W-:Y:S05]  /*20d0*/  BSYNC.RECONVERGENT B1 ;  /* 0x0000000000017941 */ /* 0x000fea0003800200 */
.L_x_87:
        /* <DEDUP_REMOVED lines=19> */
.L_x_93:
        /* <DEDUP_REMOVED lines=10> */
.L_x_92:
[----:B------:R-:W-:Y:S05]  /*22b0*/  BSYNC.RECONVERGENT B2 ;  /* 0x0000000000027941 */ /* 0x000fea0003800200 */
.L_x_91:
        /* <DEDUP_REMOVED lines=8> */
.L_x_96:
        /* <DEDUP_REMOVED lines=46> */
.L_x_95:
[----:B------:R-:W-:Y:S05]  /*2620*/  BSYNC.RECONVERGENT B2 ;  /* 0x0000000000027941 */ /* 0x000fea0003800200 */
.L_x_94:
        /* <DEDUP_REMOVED lines=28> */
.L_x_98:
[----:B------:R-:W-:Y:S05]  /*27f0*/  BSYNC.RECONVERGENT B2 ;  /* 0x0000000000027941 */ /* 0x000fea0003800200 */
.L_x_97:
        /* <DEDUP_REMOVED lines=13> */
.L_x_90:
[----:B------:R-:W-:Y:S05]  /*28d0*/  BSYNC.RECONVERGENT B1 ;  /* 0x0000000000017941 */ /* 0x000fea0003800200 */
.L_x_89:
        /* <DEDUP_REMOVED lines=37> */
[----:B--2---:R-:W-:Y:S04]  /*2b30*/  LDS R0, [UR4+0xc] ;  /* 0x00000c04ff007984 */ /* 0x004fe80008000800 */
[----:B------:R-:W0:Y:S04]  /*2b40*/  LDS.128 R4, [UR4+0x10] ;  /* 0x00001004ff047984 */ /* 0x000e280008000c00 */
[----:B------:R-:W1:Y:S01]  /*2b50*/  LDS.64 R8, [UR4+0x20] ;  /* 0x00002004ff087984 */ /* 0x000e620008000a00 */
[----:B0-----:R-:W-:-:S04]  /*2b60*/  IADD3 R0, PT, PT, R4, R0, R3 ;  /* 0x0000000004007210 */ /* 0x001fc80007ffe003 */
[----:B------:R-:W-:-:S04]  /*2b70*/  IADD3 R0, PT, PT, R6, R0, R5 ;  /* 0x0000000006007210 */ /* 0x000fc80007ffe005 */
[----:B-1----:R-:W-:-:S05]  /*2b80*/  IADD3 R0, PT, PT, R8, R0, R7 ;  /* 0x0000000008007210 */ /* 0x002fca0007ffe007 */
[----:B------:R-:W-:Y:S01]  /*2b90*/  IMAD.IADD R3, R0, 0x1, R9 ;  /* 0x0000000100037824 */ /* 0x000fe200078e0209 */
[----:B------:R-:W-:Y:S06]  /*2ba0*/  BRA `(.L_x_73) ;  /* 0x00000014000c7947 */ /* 0x000fec0003800000 */
.L_x_99:
        /* <DEDUP_REMOVED lines=16> */
[C---:B------:R-:W-:Y:S02]  /*2cb0*/  VIADD R8, R6.reuse, 0x8 ;  /* 0x0000000806087836 */ /* 0x040fe40000000000 */
[----:B------:R-:W-:Y:S01]  /*2cc0*/  VIADD R6, R6, 0x10 ;  /* 0x0000001006067836 */ /* 0x000fe20000000000 */
[----:B------:R-:W1:Y:S02]  /*2cd0*/  SHFL.DOWN PT, R2, R3, 0x2, R7 ;  /* 0x0840000003027989 */ /* 0x000e6400000e0007 */
[----:B-1----:R-:W-:Y:S02]  /*2ce0*/  SEL R2, R2, RZ, !P0 ;  /* 0x000000ff02027207 */ /* 0x002fe40004000000 */
[----:B------:R-:W-:-:S03]  /*2cf0*/  ISETP.GT.AND P0, PT, R10, R7, PT ;  /* 0x000000070a00720c */ /* 0x000fc60003f04270 */
[----:B------:R-:W-:Y:S01]  /*2d00*/  IMAD.IADD R2, R3, 0x1, R2 ;  /* 0x0000000103027824 */ /* 0x000fe200078e0202 */
[----:B------:R-:W-:-:S04]  /*2d10*/  @!P1 SHF.R.U32.HI R3, RZ, 0x3, R9 ;  /* 0x00000003ff039819 */ /* 0x000fc80000011609 */
[----:B------:R-:W1:Y:S02]  /*2d20*/  SHFL.DOWN PT, R4, R2, 0x4, R7 ;  /* 0x0880000002047989 */ /* 0x000e6400000e0007 */
[----:B-1----:R-:W-:Y:S02]  /*2d30*/  SEL R5, R4, RZ, !P0 ;  /* 0x000000ff04057207 */ /* 0x002fe40004000000 */
[----:B------:R-:W-:Y:S02]  /*2d40*/  ISETP.GT.AND P0, PT, R8, R7, PT ;  /* 0x000000070800720c */ /* 0x000fe40003f04270 */
[----:B------:R-:W-:Y:S01]  /*2d50*/  @!P1 MOV R8, 0x400 ;  /* 0x0000040000089802 */ /* 0x000fe20000000f00 */
[----:B------:R-:W-:-:S03]  /*2d60*/  IMAD.IADD R5, R2, 0x1, R5 ;  /* 0x0000000102057824 */ /* 0x000fc600078e0205 */
[----:B0-----:R-:W-:Y:S02]  /*2d70*/  @!P1 LEA R8, R11, R8, 0x18 ;  /* 0x000000080b089211 */ /* 0x001fe400078ec0ff */
[----:B------:R-:W0:Y:S02]  /*2d80*/  SHFL.DOWN PT, R4, R5, 0x8, R7 ;  /* 0x0900000005047989 */ /* 0x000e2400000e0007 */
[----:B0-----:R-:W-:Y:S02]  /*2d90*/  SEL R4, R4, RZ, !P0 ;  /* 0x000000ff04047207 */ /* 0x001fe40004000000 */
[----:B------:R-:W-:-:S03]  /*2da0*/  ISETP.GT.AND P0, PT, R6, R7, PT ;  /* 0x000000070600720c */ /* 0x000fc60003f04270 */
[----:B------:R-:W-:Y:S01]  /*2db0*/  IMAD.IADD R4, R5, 0x1, R4 ;  /* 0x0000000105047824 */ /* 0x000fe200078e0204 */
[----:B------:R-:W-:-:S04]  /*2dc0*/  @!P1 LOP3.LUT R5, R3, 0x7c, RZ, 0xc0, !PT ;  /* 0x0000007c03059812 */ /* 0x000fc800078ec0ff */
[----:B------:R-:W0:Y:S01]  /*2dd0*/  SHFL.DOWN PT, R2, R4, 0x10, R7 ;  /* 0x0a00000004027989 */ /* 0x000e2200000e0007 */
[----:B------:R-:W-:Y:S01]  /*2de0*/  @!P1 IMAD.IADD R8, R5, 0x1, R8 ;  /* 0x0000000105089824 */ /* 0x000fe200078e0208 */
        /* <DEDUP_REMOVED lines=13> */
[----:B------:R-:W2:Y:S04]  /*2ec0*/  LDS R2, [UR4+0xc] ;  /* 0x00000c04ff027984 */ /* 0x000ea80008000800 */
[----:B-1----:R-:W1:Y:S01]  /*2ed0*/  LDS.64 R8, [UR4+0x20] ;  /* 0x00002004ff087984 */ /* 0x002e620008000a00 */
[----:B0-----:R-:W-:Y:S02]  /*2ee0*/  SEL R4, R4, RZ, P2 ;  /* 0x000000ff04047207 */ /* 0x001fe40001000000 */
[----:B------:R-:W-:-:S02]  /*2ef0*/  ISETP.GT.AND P2, PT, R0, 0x60, PT ;  /* 0x000000600000780c */ /* 0x000fc40003f44270 */
[----:B--2---:R-:W-:Y:S02]  /*2f00*/  SEL R2, R2, RZ, P1 ;  /* 0x000000ff02027207 */ /* 0x004fe40000800000 */
        /* <DEDUP_REMOVED lines=8> */
[----:B-1----:R-:W-:Y:S02]  /*2f90*/  SEL R8, R8, RZ, P2 ;  /* 0x000000ff08087207 */ /* 0x002fe40001000000 */
[----:B------:R-:W-:Y:S02]  /*2fa0*/  SEL R9, R9, RZ, P3 ;  /* 0x000000ff09097207 */ /* 0x000fe40001800000 */
[----:B------:R-:W-:-:S05]  /*2fb0*/  IADD3 R2, PT, PT, R8, R2, R7 ;  /* 0x0000000208027210 */ /* 0x000fca0007ffe007 */
[----:B------:R-:W-:Y:S01]  /*2fc0*/  IMAD.IADD R3, R2, 0x1, R9 ;  /* 0x0000000102037824 */ /* 0x000fe200078e0209 */
[----:B------:R-:W-:Y:S06]  /*2fd0*/  BRA `(.L_x_73) ;  /* 0x0000001000007947 */ /* 0x000fec0003800000 */
.L_x_86:
[----:B------:R-:W0:Y:S01]  /*2fe0*/  S2R R0, SR_TID.X ;  /* 0x0000000000007919 */ /* 0x000e220000002100 */
[----:B------:R-:W1:Y:S01]  /*2ff0*/  LDC.64 R4, c[0x0][0x380] ;  /* 0x0000e000ff047b82 */ /* 0x000e620000000a00 */
[----:B0-----:R-:W-:-:S04]  /*3000*/  VIADD R7, R0, UR6 ;  /* 0x0000000600077c36 */ /* 0x001fc80008000000 */
[----:B-1----:R-:W-:-:S05]  /*3010*/  IMAD.WIDE.U32 R4, R7, 0x4, R4 ;  /* 0x0000000407047825 */ /* 0x002fca00078e0004 */
        /* <DEDUP_REMOVED lines=16> */
[----:B------:R-:W-:-:S02]  /*3120*/  USHF.R.S32.HI UR7, URZ, 0x1f, UR5 ;  /* 0x0000001fff077899 */ /* 0x000fc40008011405 */
[----:B------:R-:W-:-:S04]  /*3130*/  ISETP.GE.U32.AND P0, PT, R22, UR5, PT ;  /* 0x0000000516007c0c */ /* 0x000fc8000bf06070 */
[----:B------:R-:W-:Y:S02]  /*3140*/  ISETP.GE.U32.AND.EX P0, PT, R21, UR7, PT, P0 ;  /* 0x0000000715007c0c */ /* 0x000fe4000bf06100 */
[----:B--2---:R-:W-:-:S04]  /*3150*/  IADD3 R6, PT, PT, R7, R6, R23 ;  /* 0x0000000607067210 */ /* 0x004fc80007ffe017 */
[----:B---3--:R-:W-:-:S04]  /*3160*/  IADD3 R6, PT, PT, R9, R8, R6 ;  /* 0x0000000809067210 */ /* 0x008fc80007ffe006 */
[----:B----4-:R-:W-:-:S04]  /*3170*/  IADD3 R6, PT, PT, R11, R10, R6 ;  /* 0x0000000a0b067210 */ /* 0x010fc80007ffe006 */
[----:B-----5:R-:W-:-:S04]  /*3180*/  IADD3 R6, PT, PT, R13, R12, R6 ;  /* 0x0000000c0d067210 */ /* 0x020fc80007ffe006 */
[----:B------:R-:W-:-:S04]  /*3190*/  IADD3 R6, PT, PT, R15, R14, R6 ;  /* 0x0000000e0f067210 */ /* 0x000fc80007ffe006 */
[----:B------:R-:W-:-:S04]  /*31a0*/  IADD3 R6, PT, PT, R17, R16, R6 ;  /* 0x0000001011067210 */ /* 0x000fc80007ffe006 */
        /* <DEDUP_REMOVED lines=22> */
.L_x_102:
[----:B------:R-:W2:Y:S02]  /*3310*/  S2R R7, SR_TID.X ;  /* 0x0000000000077919 */ /* 0x000ea40000002100 */
[----:B--2---:R-:W-:-:S05]  /*3320*/  IADD3 R7, P0, PT, R7, UR6, RZ ;  /* 0x0000000607077c10 */ /* 0x004fca000ff1e0ff */
[----:B------:R-:W-:Y:S01]  /*3330*/  IMAD.X R8, RZ, RZ, UR7, P0 ;  /* 0x00000007ff087e24 */ /* 0x000fe200080e06ff */
[----:B-1----:R-:W-:-:S04]  /*3340*/  LEA R6, P0, R7, UR10, 0x2 ;  /* 0x0000000a07067c11 */ /* 0x002fc8000f8010ff */
[----:B------:R-:W-:-:S05]  /*3350*/  LEA.HI.X R7, R7, UR11, R8, 0x2, P0 ;  /* 0x0000000b07077c11 */ /* 0x000fca00080f1408 */
        /* <DEDUP_REMOVED lines=16> */
[----:B------:R-:W-:-:S02]  /*3460*/  USHF.R.S32.HI UR14, URZ, 0x1f, UR5 ;  /* 0x0000001fff0e7899 */ /* 0x000fc40008011405 */
[----:B------:R-:W-:-:S04]  /*3470*/  UIADD3 UR8, UP0, UPT, UR5, UR8, URZ ;  /* 0x0000000805087290 */ /* 0x000fc8000ff1e0ff */
[----:B------:R-:W-:Y:S01]  /*3480*/  UIADD3.X UR9, UPT, UPT, UR14, UR9, URZ, UP0, !UPT ;  /* 0x000000090e097290 */ /* 0x000fe200087fe4ff */
[----:B-1----:R-:W-:Y:S01]  /*3490*/  IMAD.U32 R6, RZ, RZ, UR5 ;  /* 0x00000005ff067e24 */ /* 0x002fe2000f8e00ff */
[----:B--2---:R-:W-:Y:S02]  /*34a0*/  IADD3 R17, PT, PT, R18, R17, R4 ;  /* 0x0000001112117210 */ /* 0x004fe40007ffe004 */
[----:B0-----:R-:W-:-:S04]  /*34b0*/  IADD3 R4, P1, PT, R2, -UR6, RZ ;  /* 0x8000000602047c10 */ /* 0x001fc8000ff3e0ff */
[----:B------:R-:W-:Y:S02]  /*34c0*/  ISETP.GE.U32.AND P0, PT, R4, UR5, PT ;  /* 0x0000000504007c0c */ /* 0x000fe4000bf06070 */
[----:B---3--:R-:W-:Y:S01]  /*34d0*/  IADD3 R17, PT, PT, R20, R19, R17 ;  /* 0x0000001314117210 */ /* 0x008fe20007ffe011 */
[----:B------:R-:W-:Y:S01]  /*34e0*/  IMAD.U32 R19, RZ, RZ, UR5 ;  /* 0x00000005ff137e24 */ /* 0x000fe2000f8e00ff */
[----:B------:R-:W-:-:S04]  /*34f0*/  IADD3.X R4, PT, PT, R3, ~UR7, RZ, P1, !PT ;  /* 0x8000000703047c10 */ /* 0x000fc80008ffe4ff */
[----:B------:R-:W-:Y:S01]  /*3500*/  ISETP.GE.U32.AND.EX P0, PT, R4, UR14, PT, P0 ;  /* 0x0000000e04007c0c */ /* 0x000fe2000bf06100 */
[----:B------:R-:W-:Y:S01]  /*3510*/  IMAD.U32 R4, RZ, RZ, UR14 ;  /* 0x0000000eff047e24 */ /* 0x000fe2000f8e00ff */
[----:B----4-:R-:W-:Y:S02]  /*3520*/  IADD3 R17, PT, PT, R22, R21, R17 ;  /* 0x0000001516117210 */ /* 0x010fe40007ffe011 */
[----:B------:R-:W-:-:S04]  /*3530*/  LEA R0, P1, R19, R0, 0x2 ;  /* 0x0000000013007211 */ /* 0x000fc800078210ff */
[----:B------:R-:W-:Y:S02]  /*3540*/  LEA.HI.X R5, R6, R5, R4, 0x2, P1 ;  /* 0x0000000506057211 */ /* 0x000fe400008f1404 */
[----:B-----5:R-:W-:-:S04]  /*3550*/  IADD3 R17, PT, PT, R24, R23, R17 ;  /* 0x0000001718117210 */ /* 0x020fc80007ffe011 */
[----:B------:R-:W-:-:S04]  /*3560*/  IADD3 R8, PT, PT, R11, R8, R17 ;  /* 0x000000080b087210 */ /* 0x000fc80007ffe011 */
[----:B------:R-:W-:-:S04]  /*3570*/  IADD3 R8, PT, PT, R13, R16, R8 ;  /* 0x000000100d087210 */ /* 0x000fc80007ffe008 */
[----:B------:R-:W-:-:S04]  /*3580*/  IADD3 R8, PT, PT, R9, R14, R8 ;  /* 0x0000000e09087210 */ /* 0x000fc80007ffe008 */
[----:B------:R-:W-:Y:S01]  /*3590*/  IADD3 R4, PT, PT, R15, R12, R8 ;  /* 0x0000000c0f047210 */ /* 0x000fe20007ffe008 */
[----:B------:R-:W-:Y:S06]  /*35a0*/  @!P0 BRA `(.L_x_100) ;  /* 0x0000000400e08947 */ /* 0x000fec0003800000 */
[----:B------:R-:W-:Y:S02]  /*35b0*/  UIADD3 UR6, UP0, UPT, UR5, UR6, URZ ;  /* 0x0000000605067290 */ /* 0x000fe4000ff1e0ff */
[----:B------:R-:W-:Y:S02]  /*35c0*/  UIADD3 UR4, UPT, UPT, UR4, 0x1, URZ ;  /* 0x0000000104047890 */ /* 0x000fe4000fffe0ff */
[----:B------:R-:W-:Y:S02]  /*35d0*/  UIADD3.X UR7, UPT, UPT, UR14, UR7, URZ, UP0, !UPT ;  /* 0x000000070e077290 */ /* 0x000fe400087fe4ff */
[----:B------:R-:W-:-:S04]  /*35e0*/  ISETP.LT.U32.AND P0, PT, R25, UR6, PT ;  /* 0x0000000619007c0c */ /* 0x000fc8000bf01070 */
[----:B------:R-:W-:-:S05]  /*35f0*/  IMAD.U32 R7, RZ, RZ, UR7 ;  /* 0x00000007ff077e24 */ /* 0x000fca000f8e00ff */
[----:B------:R-:W-:-:S13]  /*3600*/  ISETP.GT.U32.AND.EX P0, PT, R7, R10, PT, P0 ;  /* 0x0000000a0700720c */ /* 0x000fda0003f04100 */
[----:B------:R-:W-:Y:S05]  /*3610*/  @!P0 BRA `(.L_x_102) ;  /* 0xfffffffc003c8947 */ /* 0x000fea000383ffff */
.L_x_101:
[----:B------:R-:W-:Y:S01]  /*3620*/  IMAD.U32 R6, RZ, RZ, UR7 ;  /* 0x00000007ff067e24 */ /* 0x000fe2000f8e00ff */
[----:B------:R-:W-:-:S04]  /*3630*/  ISETP.LE.U32.AND P0, PT, R2, UR6, PT ;  /* 0x0000000602007c0c */ /* 0x000fc8000bf03070 */
[----:B------:R-:W-:-:S13]  /*3640*/  ISETP.GE.U32.AND.EX P0, PT, R6, R3, PT, P0 ;  /* 0x000000030600720c */ /* 0x000fda0003f06100 */
[----:B------:R-:W-:Y:S05]  /*3650*/  @P0 BRA `(.L_x_100) ;  /* 0x0000000400b40947 */ /* 0x000fea0003800000 */
[----:B------:R-:W0:Y:S01]  /*3660*/  S2R R9, SR_TID.X ;  /* 0x0000000000097919 */ /* 0x000e220000002100 */
[----:B------:R-:W-:Y:S01]  /*3670*/  VIADD R6, R2, -UR6 ;  /* 0x8000000602067c36 */ /* 0x000fe20008000000 */
[----:B------:R-:W-:Y:S04]  /*3680*/  BSSY.RECONVERGENT B1, `(.L_x_100) ;  /* 0x000006a000017945 */ /* 0x000fe80003800200 */
[----:B0-----:R-:W-:-:S13]  /*3690*/  ISETP.GE.AND P0, PT, R9, R6, PT ;  /* 0x000000060900720c */ /* 0x001fda0003f06270 */
[----:B------:R-:W-:Y:S05]  /*36a0*/  @P0 BRA `(.L_x_103) ;  /* 0x00000004009c0947 */ /* 0x000fea0003800000 */
[----:B------:R-:W0:Y:S01]  /*36b0*/  LDC R8, c[0x0][0x3c0] ;  /* 0x0000f000ff087b82 */ /* 0x000e220000000800 */
[----:B------:R-:W-:Y:S01]  /*36c0*/  USHF.L.U32 UR6, UR15, 0xc, URZ ;  /* 0x0000000c0f067899 */ /* 0x000fe200080006ff */
[----:B------:R-:W-:Y:S01]  /*36d0*/  LOP3.LUT R3, RZ, R9, RZ, 0x33, !PT ;  /* 0x00000009ff037212 */ /* 0x000fe200078e33ff */
[----:B------:R-:W-:Y:S04]  /*36e0*/  BSSY.RECONVERGENT B2, `(.L_x_104) ;  /* 0x0000019000027945 */ /* 0x000fe80003800200 */
[----:B------:R-:W-:Y:S02]  /*36f0*/  IMAD.IADD R3, R3, 0x1, R2 ;  /* 0x0000000103037824 */ /* 0x000fe400078e0202 */
[----:B------:R-:W-:-:S05]  /*3700*/  IMAD.U32 R2, RZ, RZ, UR6 ;  /* 0x00000006ff027e24 */ /* 0x000fca000f8e00ff */
[C---:B------:R-:W-:Y:S01]  /*3710*/  IADD3 R7, PT, PT, R3.reuse, -UR5, -R2 ;  /* 0x8000000503077c10 */ /* 0x040fe2000fffe802 */
[----:B0-----:R-:W-:Y:S01]  /*3720*/  IMAD R2, R8, UR4, RZ ;  /* 0x0000000408027c24 */ /* 0x001fe2000f8e02ff */
[C---:B------:R-:W-:Y:S02]  /*3730*/  LOP3.LUT R8, R3.reuse, 0x300, RZ, 0xc0, !PT ;  /* 0x0000030003087812 */ /* 0x040fe400078ec0ff */
[----:B------:R-:W-:Y:S01]  /*3740*/  LEA.HI R3, R3, 0x1, RZ, 0x18 ;  /* 0x0000000103037811 */ /* 0x000fe200078fc0ff */
[----:B------:R-:W-:Y:S01]  /*3750*/  IMAD R2, R2, -0x1000, R7 ;  /* 0xfffff00002027824 */ /* 0x000fe200078e0207 */
[----:B------:R-:W-:Y:S01]  /*3760*/  ISETP.NE.AND P0, PT, R8, 0x300, PT ;  /* 0x000003000800780c */ /* 0x000fe20003f05270 */
[----:B------:R-:W-:-:S03]  /*3770*/  IMAD.MOV.U32 R7, RZ, RZ, R9 ;  /* 0x000000ffff077224 */ /* 0x000fc600078e0009 */
[----:B------:R-:W-:-:S09]  /*3780*/  ISETP.GE.U32.AND P1, PT, R2, 0x300, PT ;  /* 0x000003000200780c */ /* 0x000fd20003f26070 */
[----:B------:R-:W-:Y:S05]  /*3790*/  @!P0 BRA `(.L_x_105) ;  /* 0x0000000000348947 */ /* 0x000fea0003800000 */
[----:B------:R-:W-:Y:S01]  /*37a0*/  LOP3.LUT R3, R3, 0x3, RZ, 0xc0, !PT ;  /* 0x0000000303037812 */ /* 0x000fe200078ec0ff */
[----:B------:R-:W-:-:S04]  /*37b0*/  IMAD.MOV.U32 R7, RZ, RZ, R9 ;  /* 0x000000ffff077224 */ /* 0x000fc800078e0009 */
[----:B------:R-:W-:-:S07]  /*37c0*/  IMAD.MOV R8, RZ, RZ, -R3 ;  /* 0x000000ffff087224 */ /* 0x000fce00078e0a03 */
.L_x_106:
        /* <DEDUP_REMOVED lines=10> */
.L_x_105:
[----:B------:R-:W-:Y:S05]  /*3870*/  BSYNC.RECONVERGENT B2 ;  /* 0x0000000000027941 */ /* 0x000fea0003800200 */
.L_x_104:
        /* <DEDUP_REMOVED lines=12> */
.L_x_109:
        /* <DEDUP_REMOVED lines=30> */
.L_x_108:
[----:B------:R-:W-:Y:S05]  /*3b20*/  BSYNC.RECONVERGENT B2 ;  /* 0x0000000000027941 */ /* 0x000fea0003800200 */
.L_x_107:
        /* <DEDUP_REMOVED lines=22> */
.L_x_111:
[----:B------:R-:W-:Y:S05]  /*3c90*/  BSYNC.RECONVERGENT B2 ;  /* 0x0000000000027941 */ /* 0x000fea0003800200 */
.L_x_110:
        /* <DEDUP_REMOVED lines=8> */
.L_x_103:
[----:B------:R-:W-:Y:S05]  /*3d20*/  BSYNC.RECONVERGENT B1 ;  /* 0x0000000000017941 */ /* 0x000fea0003800200 */
.L_x_100:
[----:B------:R-:W0:Y:S01]  /*3d30*/  S2R R8, SR_LANEID ;  /* 0x0000000000087919 */ /* 0x000e220000000000 */
[----:B------:R-:W1:Y:S01]  /*3d40*/  SHFL.DOWN PT, R0, R4, 0x1, 0x1f ;  /* 0x08201f0004007f89 */ /* 0x000e6200000e0000 */
[----:B------:R-:W2:Y:S01]  /*3d50*/  S2R R6, SR_TID.X ;  /* 0x0000000000067919 */ /* 0x000ea20000002100 */
        /* <DEDUP_REMOVED lines=10> */
[----:B------:R-:W-:Y:S01]  /*3e00*/  IMAD.IADD R0, R3, 0x1, R0 ;  /* 0x0000000103007824 */ /* 0x000fe200078e0200 */
[----:B--2---:R-:W-:-:S04]  /*3e10*/  @!P1 SHF.R.U32.HI R3, RZ, 0x3, R6 ;  /* 0x00000003ff039819 */ /* 0x004fc80000011606 */
[----:B------:R-:W0:Y:S01]  /*3e20*/  SHFL.DOWN PT, R2, R0, 0x4, 0x1f ;  /* 0x08801f0000027f89 */ /* 0x000e2200000e0000 */
[----:B-1----:R-:W-:Y:S02]  /*3e30*/  @!P1 LEA R7, R7, R4, 0x18 ;  /* 0x0000000407079211 */ /* 0x002fe400078ec0ff */
[----:B------:R-:W-:-:S05]  /*3e40*/  @!P1 LOP3.LUT R4, R3, 0x7c, RZ, 0xc0, !PT ;  /* 0x0000007c03049812 */ /* 0x000fca00078ec0ff */
[----:B------:R-:W-:Y:S01]  /*3e50*/  @!P1 IMAD.IADD R4, R4, 0x1, R7 ;  /* 0x0000000104049824 */ /* 0x000fe200078e0207 */
[----:B0-----:R-:W-:Y:S02]  /*3e60*/  SEL R5, R2, RZ, !P0 ;  /* 0x000000ff02057207 */ /* 0x001fe40004000000 */
[----:B------:R-:W-:-:S03]  /*3e70*/  ISETP.GT.AND P0, PT, R8, 0x17, PT ;  /* 0x000000170800780c */ /* 0x000fc60003f04270 */
[----:B------:R-:W-:-:S05]  /*3e80*/  IMAD.IADD R5, R0, 0x1, R5 ;  /* 0x0000000100057824 */ /* 0x000fca00078e0205 */
[----:B------:R-:W0:Y:S02]  /*3e90*/  SHFL.DOWN PT, R2, R5, 0x8, 0x1f ;  /* 0x09001f0005027f89 */ /* 0x000e2400000e0000 */
        /* <DEDUP_REMOVED lines=14> */
[----:B0-----:R-:W0:Y:S04]  /*3f80*/  LDS.128 R4, [UR4+0x10] ;  /* 0x00001004ff047984 */ /* 0x001e280008000c00 */
[----:B------:R-:W1:Y:S01]  /*3f90*/  LDS.64 R8, [UR4+0x20] ;  /* 0x00002004ff087984 */ /* 0x000e620008000a00 */
[----:B0-----:R-:W-:-:S04]  /*3fa0*/  IADD3 R0, PT, PT, R4, R0, R3 ;  /* 0x0000000004007210 */ /* 0x001fc80007ffe003 */
[----:B------:R-:W-:-:S04]  /*3fb0*/  IADD3 R0, PT, PT, R6, R0, R5 ;  /* 0x0000000006007210 */ /* 0x000fc80007ffe005 */
[----:B-1----:R-:W-:-:S05]  /*3fc0*/  IADD3 R0, PT, PT, R8, R0, R7 ;  /* 0x0000000008007210 */ /* 0x002fca0007ffe007 */
[----:B------:R-:W-:-:S07]  /*3fd0*/  IMAD.IADD R3, R0, 0x1, R9 ;  /* 0x0000000100037824 */ /* 0x000fce00078e0209 */
.L_x_73:
[----:B------:R-:W-:Y:S05]  /*3fe0*/  BSYNC.RECONVERGENT B0 ;  /* 0x0000000000007941 */ /* 0x000fea0003800200 */
.L_x_57:
[----:B------:R-:W-:Y:S05]  /*3ff0*/  @P0 EXIT ;  /* 0x000000000000094d */ /* 0x000fea0003800000 */
[----:B------:R-:W5:Y:S02]  /*4000*/  LDCU.64 UR4, c[0x0][0x388] ;  /* 0x00007100ff0477ac */ /* 0x000f640008000a00 */
[----:B-----5:R-:W-:-:S06]  /*4010*/  UIMAD.WIDE.U32 UR4, UR15, 0x4, UR4 ;  /* 0x000000040f0478a5 */ /* 0x020fcc000f8e0004 */
[----:B0-----:R-:W-:Y:S02]  /*4020*/  IMAD.U32 R4, RZ, RZ, UR4 ;  /* 0x00000004ff047e24 */ /* 0x001fe4000f8e00ff */
[----:B------:R-:W-:-:S05]  /*4030*/  IMAD.U32 R5, RZ, RZ, UR5 ;  /* 0x00000005ff057e24 */ /* 0x000fca000f8e00ff */
[----:B------:R-:W-:Y:S01]  /*4040*/  STG.E desc[UR12][R4.64], R3 ;  /* 0x0000000304007986 */ /* 0x000fe2000c10190c */
[----:B------:R-:W-:Y:S05]  /*4050*/  EXIT ;  /* 0x000000000000794d */ /* 0x000fea0003800000 */
.L_x_112:
        /* <DEDUP_REMOVED lines=10> */
.L_x_914:


//--------------------- .text._ZN3cub18CUB_300001_SM_10006detail6reduce28DeviceReduceSingleTileKernelINS2_10policy_hubIiyN4cuda3std3__44plusIiEEE10Policy1000EPiSC_yS9_iiNS7_10__identityEEEvT0_T1_T2_T3_T4_T6_ --------------------------
	.section	.text._ZN3cub18CUB_300001_SM_10006detail6reduce28DeviceReduceSingleTileKernelINS2_10policy_hubIiyN4cuda3std3__44plusIiEEE10Policy1000EPiSC_yS9_iiNS7_10__identityEEEvT0_T1_T2_T3_T4_T6_,"ax",@progbits
	.align	128
        .global         _ZN3cub18CUB_300001_SM_10006detail6reduce28DeviceReduceSingleTileKernelINS2_10policy_hubIiyN4cuda3std3__44plusIiEEE10Policy1000EPiSC_yS9_iiNS7_10__identityEEEvT0_T1_T2_T3_T4_T6_
        .type           _ZN3cub18CUB_300001_SM_10006detail6reduce28DeviceReduceSingleTileKernelINS2_10policy_hubIiyN4cuda3std3__44plusIiEEE10Policy1000EPiSC_yS9_iiNS7_10__identityEEEvT0_T1_T2_T3_T4_T6_,@function
        .size           _ZN3cub18CUB_300001_SM_10006detail6reduce28DeviceReduceSingleTileKernelINS2_10policy_hubIiyN4cuda3std3__44plusIiEEE10Policy1000EPiSC_yS9_iiNS7_10__identityEEEvT0_T1_T2_T3_T4_T6_,(.L_x_915 - _ZN3cub18CUB_300001_SM_10006detail6reduce28DeviceReduceSingleTileKernelINS2_10policy_hubIiyN4cuda3std3__44plusIiEEE10Policy1000EPiSC_yS9_iiNS7_10__identityEEEvT0_T1_T2_T3_T4_T6_)
        .other          _ZN3cub18CUB_300001_SM_10006detail6reduce28DeviceReduceSingleTileKernelINS2_10policy_hubIiyN4cuda3std3__44plusIiEEE10Policy1000EPiSC_yS9_iiNS7_10__identityEEEvT0_T1_T2_T3_T4_T6_,@"STO_CUDA_ENTRY STV_DEFAULT"
_ZN3cub18CUB_300001_SM_10006detail6reduce28DeviceReduceSingleTileKernelINS2_10policy_hubIiyN4cuda3std3__44plusIiEEE10Policy1000EPiSC_yS9_iiNS7_10__identityEEEvT0_T1_T2_T3_T4_T6_:
.text._ZN3cub18CUB_300001_SM_10006detail6reduce28DeviceReduceSingleTileKernelINS2_10policy_hubIiyN4cuda3std3__44plusIiEEE10Policy1000EPiSC_yS9_iiNS7_10__identityEEEvT0_T1_T2_T3_T4_T6_:
[----:B------:R-:W-:Y:S01]  /*0000*/  LDC R1, c[0x0][0x37c] ;  /* 0x0000df00ff017b82 */ /* 0x000fe20000000800 */
[----:B------:R-:W0:Y:S01]  /*0010*/  LDCU.64 UR4, c[0x0][0x390] ;  /* 0x00007200ff0477ac */ /* 0x000e220008000a00 */
[----:B------:R-:W1:Y:S01]  /*0020*/  LDCU.64 UR6, c[0x0][0x358] ;  /* 0x00006b00ff0677ac */ /* 0x000e620008000a00 */
[----:B0-----:R-:W-:Y:S02]  /*0030*/  IMAD.U32 R0, RZ, RZ, UR4 ;  /* 0x00000004ff007e24 */ /* 0x001fe4000f8e00ff */
[----:B------:R-:W-:-:S03]  /*0040*/  IMAD.U32 R3, RZ, RZ, UR5 ;  /* 0x00000005ff037e24 */ /* 0x000fc6000f8e00ff */
[----:B------:R-:W-:-:S04]  /*0050*/  ISETP.NE.U32.AND P0, PT, R0, RZ, PT ;  /* 0x000000ff0000720c */ /* 0x000fc80003f05070 */
[----:B------:R-:W-:-:S13]  /*0060*/  ISETP.NE.AND.EX P0, PT, R3, RZ, PT, P0 ;  /* 0x000000ff0300720c */ /* 0x000fda0003f05300 */
        /* <DEDUP_REMOVED lines=8> */
.L_x_113:
[----:B------:R-:W0:Y:S01]  /*00f0*/  LDCU UR4, c[0x0][0x380] ;  /* 0x00007000ff0477ac */ /* 0x000e220008000800 */
[----:B------:R-:W-:Y:S01]  /*0100*/  BSSY.RECONVERGENT B0, `(.L_x_114) ;  /* 0x0000390000007945 */ /* 0x000fe20003800200 */
[----:B0-----:R-:W-:-:S09]  /*0110*/  ULOP3.LUT UP0, URZ, UR4, 0xf, URZ, 0xc0, !UPT ;  /* 0x0000000f04ff7892 */ /* 0x001fd2000f80c0ff */
[----:B------:R-:W-:Y:S05]  /*0120*/  BRA.U UP0, `(.L_x_115) ;  /* 0x0000001900f07547 */ /* 0x000fea000b800000 */
[----:B------:R-:W-:-:S04]  /*0130*/  ISETP.GT.U32.AND P0, PT, R0, 0xfff, PT ;  /* 0x00000fff0000780c */ /* 0x000fc80003f04070 */
[----:B------:R-:W-:-:S13]  /*0140*/  ISETP.GT.U32.AND.EX P0, PT, R3, RZ, PT, P0 ;  /* 0x000000ff0300720c */ /* 0x000fda0003f04100 */
[----:B------:R-:W-:Y:S05]  /*0150*/  @P0 BRA `(.L_x_116) ;  /* 0x0000000c00ac0947 */ /* 0x000fea0003800000 */
[----:B------:R-:W0:Y:S01]  /*0160*/  S2R R11, SR_TID.X ;  /* 0x00000000000b7919 */ /* 0x000e220000002100 */
[----:B------:R-:W-:Y:S01]  /*0170*/  BSSY.RECONVERGENT B1, `(.L_x_117) ;  /* 0x0000009000017945 */ /* 0x000fe20003800200 */
[----:B------:R-:W-:Y:S01]  /*0180*/  IMAD.MOV.U32 R2, RZ, RZ, RZ ;  /* 0x000000ffff027224 */ /* 0x000fe200078e00ff */
[----:B0-----:R-:W-:Y:S01]  /*0190*/  ISETP.GE.U32.AND P0, PT, R11, R0, PT ;  /* 0x000000000b00720c */ /* 0x001fe20003f06070 */
[----:B------:R-:W-:-:S12]  /*01a0*/  IMAD.MOV.U32 R13, RZ, RZ, R11 ;  /* 0x000000ffff0d7224 */ /* 0x000fd800078e000b */
[----:B------:R-:W-:Y:S05]  /*01b0*/  @P0 BRA `(.L_x_118) ;  /* 0x0000000000100947 */ /* 0x000fea0003800000 */
[----:B------:R-:W0:Y:S02]  /*01c0*/  LDC.64 R4, c[0x0][0x380] ;  /* 0x0000e000ff047b82 */ /* 0x000e240000000a00 */
[----:B0-----:R-:W-:-:S05]  /*01d0*/  IMAD.WIDE.U32 R4, R11, 0x4, R4 ;  /* 0x000000040b047825 */ /* 0x001fca00078e0004 */
[----:B------:R0:W5:Y:S01]  /*01e0*/  LDG.E.CONSTANT R2, desc[UR6][R4.64] ;  /* 0x0000000604027981 */ /* 0x000162000c1e9900 */
[----:B------:R-:W-:-:S07]  /*01f0*/  VIADD R13, R11, 0x100 ;  /* 0x000001000b0d7836 */ /* 0x000fce0000000000 */
.L_x_118:
[----:B------:R-:W-:Y:S05]  /*0200*/  BSYNC.RECONVERGENT B1 ;  /* 0x0000000000017941 */ /* 0x000fea0003800200 */
.L_x_117:
[----:B------:R-:W-:Y:S01]  /*0210*/  ISETP.GE.U32.AND P0, PT, R13, R0, PT ;  /* 0x000000000d00720c */ /* 0x000fe20003f06070 */
        /* <DEDUP_REMOVED lines=15> */
.L_x_123:
        /* <DEDUP_REMOVED lines=9> */
.L_x_122:
[----:B------:R-:W-:Y:S05]  /*03a0*/  BSYNC.RECONVERGENT B2 ;  /* 0x0000000000027941 */ /* 0x000fea0003800200 */
.L_x_121:
        /* <DEDUP_REMOVED lines=8> */
.L_x_126:
[----:B------:R-:W0:Y:S01]  /*0430*/  LDC.64 R8, c[0x0][0x380] ;  /* 0x0000e000ff087b82 */ /* 0x000e220000000a00 */
[C---:B------:R-:W-:Y:S02]  /*0440*/  VIADD R7, R13.reuse, 0x400 ;  /* 0x000004000d077836 */ /* 0x040fe40000000000 */
        /* <DEDUP_REMOVED lines=10> */
[----:B------:R-:W4:Y:S04]  /*04f0*/  LDG.E.CONSTANT R17, desc[UR6][R6.64+0x400] ;  /* 0x0004000606117981 */ /* 0x000f28000c1e9900 */
        /* <DEDUP_REMOVED lines=22> */
.L_x_125:
[----:B------:R-:W-:Y:S05]  /*0660*/  BSYNC.RECONVERGENT B2 ;  /* 0x0000000000027941 */ /* 0x000fea0003800200 */
.L_x_124:
        /* <DEDUP_REMOVED lines=22> */
.L_x_128:
[----:B------:R-:W-:Y:S05]  /*07d0*/  BSYNC.RECONVERGENT B2 ;  /* 0x0000000000027941 */ /* 0x000fea0003800200 */
.L_x_127:
        /* <DEDUP_REMOVED lines=10> */
.L_x_120:
[----:B------:R-:W-:Y:S05]  /*0880*/  BSYNC.RECONVERGENT B1 ;  /* 0x0000000000017941 */ /* 0x000fea0003800200 */
.L_x_119:
[----:B------:R-:W-:-:S04]  /*0890*/  ISETP.GE.U32.AND P0, PT, R0, 0x100, PT ;  /* 0x000001000000780c */ /* 0x000fc80003f06070 */
[----:B------:R-:W-:-:S13]  /*08a0*/  ISETP.GE.U32.AND.EX P0, PT, R3, RZ, PT, P0 ;  /* 0x000000ff0300720c */ /* 0x000fda0003f06100 */
[----:B------:R-:W-:Y:S05]  /*08b0*/  @!P0 BRA `(.L_x_129) ;  /* 0x0000000000ac8947 */ /* 0x000fea0003800000 */
[----:B------:R-:W1:Y:S01]  /*08c0*/  S2R R6, SR_LANEID ;  /* 0x0000000000067919 */ /* 0x000e620000000000 */
[----:B------:R-:W-:Y:S01]  /*08d0*/  ISETP.NE.AND P4, PT, R11, RZ, PT ;  /* 0x000000ff0b00720c */ /* 0x000fe20003f85270 */
[----:B-----5:R-:W2:Y:S01]  /*08e0*/  SHFL.DOWN PT, R0, R2, 0x1, 0x1f ;  /* 0x08201f0002007f89 */ /* 0x020ea200000e0000 */
[C---:B-1----:R-:W-:Y:S02]  /*08f0*/  ISETP.GT.AND P0, PT, R6.reuse, 0x1e, PT ;  /* 0x0000001e0600780c */ /* 0x042fe40003f04270 */
[----:B------:R-:W-:Y:S02]  /*0900*/  ISETP.NE.AND P1, PT, R6, RZ, PT ;  /* 0x000000ff0600720c */ /* 0x000fe40003f25270 */
[----:B--2---:R-:W-:Y:S02]  /*0910*/  SEL R3, R0, RZ, !P0 ;  /* 0x000000ff00037207 */ /* 0x004fe40004000000 */
[----:B------:R-:W-:-:S03]  /*0920*/  ISETP.GT.AND P0, PT, R6, 0x1d, PT ;  /* 0x0000001d0600780c */ /* 0x000fc60003f04270 */
[----:B------:R-:W-:-:S05]  /*0930*/  IMAD.IADD R3, R3, 0x1, R2 ;  /* 0x0000000103037824 */ /* 0x000fca00078e0202 */
[----:B------:R-:W1:Y:S01]  /*0940*/  SHFL.DOWN PT, R0, R3, 0x2, 0x1f ;  /* 0x08401f0003007f89 */ /* 0x000e6200000e0000 */
[----:B------:R-:W2:Y:S01]  /*0950*/  @!P1 S2R R7, SR_CgaCtaId ;  /* 0x0000000000079919 */ /* 0x000ea20000008800 */
[----:B-1----:R-:W-:Y:S02]  /*0960*/  SEL R0, R0, RZ, !P0 ;  /* 0x000000ff00007207 */ /* 0x002fe40004000000 */
[----:B------:R-:W-:-:S03]  /*0970*/  ISETP.GT.AND P0, PT, R6, 0x1b, PT ;  /* 0x0000001b0600780c */ /* 0x000fc60003f04270 */
[----:B------:R-:W-:-:S05]  /*0980*/  IMAD.IADD R0, R3, 0x1, R0 ;  /* 0x0000000103007824 */ /* 0x000fca00078e0200 */
[----:B0-----:R-:W0:Y:S02]  /*0990*/  SHFL.DOWN PT, R4, R0, 0x4, 0x1f ;  /* 0x08801f0000047f89 */ /* 0x001e2400000e0000 */
[----:B0-----:R-:W-:Y:S02]  /*09a0*/  SEL R5, R4, RZ, !P0 ;  /* 0x000000ff04057207 */ /* 0x001fe40004000000 */
[----:B------:R-:W-:Y:S02]  /*09b0*/  ISETP.GT.AND P0, PT, R6, 0x17, PT ;  /* 0x000000170600780c */ /* 0x000fe40003f04270 */
[----:B------:R-:W-:Y:S01]  /*09c0*/  @!P1 MOV R4, 0x400 ;  /* 0x0000040000049802 */ /* 0x000fe20000000f00 */
[----:B------:R-:W-:Y:S01]  /*09d0*/  IMAD.IADD R5, R0, 0x1, R5 ;  /* 0x0000000100057824 */ /* 0x000fe200078e0205 */
[----:B------:R-:W-:Y:S02]  /*09e0*/  @!P1 SHF.R.U32.HI R0, RZ, 0x3, R11 ;  /* 0x00000003ff009819 */ /* 0x000fe4000001160b */
[----:B--2---:R-:W-:-:S02]  /*09f0*/  @!P1 LEA R7, R7, R4, 0x18 ;  /* 0x0000000407079211 */ /* 0x004fc400078ec0ff */
[----:B------:R-:W0:Y:S01]  /*0a00*/  SHFL.DOWN PT, R2, R5, 0x8, 0x1f ;  /* 0x09001f0005027f89 */ /* 0x000e2200000e0000 */
[----:B------:R-:W-:-:S05]  /*0a10*/  @!P1 LOP3.LUT R0, R0, 0x7c, RZ, 0xc0, !PT ;  /* 0x0000007c00009812 */ /* 0x000fca00078ec0ff */
[----:B------:R-:W-:Y:S01]  /*0a20*/  @!P1 IMAD.IADD R0, R0, 0x1, R7 ;  /* 0x0000000100009824 */ /* 0x000fe200078e0207 */
[----:B0-----:R-:W-:Y:S02]  /*0a30*/  SEL R2, R2, RZ, !P0 ;  /* 0x000000ff02027207 */ /* 0x001fe40004000000 */
[----:B------:R-:W-:-:S03]  /*0a40*/  ISETP.GT.AND P0, PT, R6, 0xf, PT ;  /* 0x0000000f0600780c */ /* 0x000fc60003f04270 */
[----:B------:R-:W-:-:S05]  /*0a50*/  IMAD.IADD R2, R5, 0x1, R2 ;  /* 0x0000000105027824 */ /* 0x000fca00078e0202 */
[----:B------:R-:W0:Y:S02]  /*0a60*/  SHFL.DOWN PT, R3, R2, 0x10, 0x1f ;  /* 0x0a001f0002037f89 */ /* 0x000e2400000e0000 */
[----:B0-----:R-:W-:-:S05]  /*0a70*/  SEL R3, R3, RZ, !P0 ;  /* 0x000000ff03037207 */ /* 0x001fca0004000000 */
        /* <DEDUP_REMOVED lines=15> */
.L_x_129:
[C---:B0-----:R-:W-:Y:S01]  /*0b70*/  LOP3.LUT R4, R11.reuse, 0x3e0, RZ, 0xc0, !PT ;  /* 0x000003e00b047812 */ /* 0x041fe200078ec0ff */
[----:B------:R-:W0:Y:S01]  /*0b80*/  S2R R10, SR_LANEID ;  /* 0x00000000000a7919 */ /* 0x000e220000000000 */
[----:B------:R-:W-:Y:S02]  /*0b90*/  ISETP.NE.AND P4, PT, R11, RZ, PT ;  /* 0x000000ff0b00720c */ /* 0x000fe40003f85270 */
[----:B------:R-:W-:Y:S01]  /*0ba0*/  LOP3.LUT R7, RZ, R4, RZ, 0x33, !PT ;  /* 0x00000004ff077212 */ /* 0x000fe200078e33ff */
[----:B------:R-:W-:-:S04]  /*0bb0*/  VIADD R5, R4, 0x20 ;  /* 0x0000002004057836 */ /* 0x000fc80000000000 */
[----:B------:R-:W-:Y:S01]  /*0bc0*/  IMAD.IADD R7, R7, 0x1, R0 ;  /* 0x0000000107077824 */ /* 0x000fe200078e0200 */
[----:B------:R-:W-:-:S04]  /*0bd0*/  ISETP.GT.U32.AND P0, PT, R5, R0, PT ;  /* 0x000000000500720c */ /* 0x000fc80003f04070 */
        /* <DEDUP_REMOVED lines=30> */
[----:B0-----:R-:W-:-:S05]  /*0dc0*/  SEL R5, R5, RZ, !P0 ;  /* 0x000000ff05057207 */ /* 0x001fca0004000000 */
[----:B------:R-:W-:-:S05]  /*0dd0*/  IMAD.IADD R5, R4, 0x1, R5 ;  /* 0x0000000104057824 */ /* 0x000fca00078e0205 */
[----:B------:R4:W-:Y:S01]  /*0de0*/  @!P1 STS [R8+0x8], R5 ;  /* 0x0000080508009388 */ /* 0x0009e20000000800 */
[----:B------:R-:W-:Y:S06]  /*0df0*/  BAR.SYNC.DEFER_BLOCKING 0x0 ;  /* 0x0000000000007b1d */ /* 0x000fec0000010000 */
[----:B------:R-:W-:Y:S05]  /*0e00*/  @P4 BRA `(.L_x_130) ;  /* 0x0000002800fc4947 */ /* 0x000fea0003800000 */
[----:B------:R-:W0:Y:S01]  /*0e10*/  S2UR UR5, SR_CgaCtaId ;  /* 0x00000000000579c3 */ /* 0x000e220000008800 */
[----:B------:R-:W-:Y:S01]  /*0e20*/  UMOV UR4, 0x400 ;  /* 0x0000040000047882 */ /* 0x000fe20000000000 */
[C---:B------:R-:W-:Y:S02]  /*0e30*/  ISETP.GT.U32.AND P0, PT, R0.reuse, 0x40, PT ;  /* 0x000000400000780c */ /* 0x040fe40003f04070 */
[C---:B------:R-:W-:Y:S02]  /*0e40*/  ISETP.GT.U32.AND P6, PT, R0.reuse, 0x20, PT ;  /* 0x000000200000780c */ /* 0x040fe40003fc4070 */
[C---:B------:R-:W-:Y:S02]  /*0e50*/  ISETP.GT.U32.AND P5, PT, R0.reuse, 0x60, PT ;  /* 0x000000600000780c */ /* 0x040fe40003fa4070 */
[----:B------:R-:W-:Y:S02]  /*0e60*/  ISETP.GT.U32.AND P2, PT, R0, 0x80, PT ;  /* 0x000000800000780c */ /* 0x000fe40003f44070 */
[----:B------:R-:W-:-:S02]  /*0e70*/  ISETP.GT.U32.AND.EX P0, PT, R3, RZ, PT, P0 ;  /* 0x000000ff0300720c */ /* 0x000fc40003f04100 */
[C---:B------:R-:W-:Y:S02]  /*0e80*/  ISETP.GT.U32.AND.EX P6, PT, R3.reuse, RZ, PT, P6 ;  /* 0x000000ff0300720c */ /* 0x040fe40003fc4160 */
[C---:B------:R-:W-:Y:S02]  /*0e90*/  ISETP.GT.U32.AND P3, PT, R0.reuse, 0xa0, PT ;  /* 0x000000a00000780c */ /* 0x040fe40003f64070 */
[----:B------:R-:W-:Y:S02]  /*0ea0*/  ISETP.GT.U32.AND P1, PT, R0, 0xc0, PT ;  /* 0x000000c00000780c */ /* 0x000fe40003f24070 */
[C---:B------:R-:W-:Y:S02]  /*0eb0*/  ISETP.GT.U32.AND.EX P5, PT, R3.reuse, RZ, PT, P5 ;  /* 0x000000ff0300720c */ /* 0x040fe40003fa4150 */
[C---:B------:R-:W-:Y:S02]  /*0ec0*/  ISETP.GT.U32.AND.EX P2, PT, R3.reuse, RZ, PT, P2 ;  /* 0x000000ff0300720c */ /* 0x040fe40003f44120 */
[C---:B------:R-:W-:Y:S01]  /*0ed0*/  ISETP.GT.U32.AND.EX P3, PT, R3.reuse, RZ, PT, P3 ;  /* 0x000000ff0300720c */ /* 0x040fe20003f64130 */
[----:B0-----:R-:W-:Y:S01]  /*0ee0*/  ULEA UR4, UR5, UR4, 0x18 ;  /* 0x0000000405047291 */ /* 0x001fe2000f8ec0ff */
[----:B------:R-:W-:-:S08]  /*0ef0*/  ISETP.GT.U32.AND.EX P1, PT, R3, RZ, PT, P1 ;  /* 0x000000ff0300720c */ /* 0x000fd00003f24110 */
[----:B----4-:R-:W0:Y:S04]  /*0f00*/  LDS.128 R8, [UR4+0x10] ;  /* 0x00001004ff087984 */ /* 0x010e280008000c00 */
[----:B------:R-:W1:Y:S04]  /*0f10*/  LDS R2, [UR4+0xc] ;  /* 0x00000c04ff027984 */ /* 0x000e680008000800 */
[----:B------:R-:W2:Y:S01]  /*0f20*/  LDS.64 R6, [UR4+0x20] ;  /* 0x00002004ff067984 */ /* 0x000ea20008000a00 */
[----:B0-----:R-:W-:Y:S02]  /*0f30*/  SEL R8, R8, RZ, P0 ;  /* 0x000000ff08087207 */ /* 0x001fe40000000000 */
[----:B------:R-:W-:-:S02]  /*0f40*/  ISETP.GT.U32.AND P0, PT, R0, 0xe0, PT ;  /* 0x000000e00000780c */ /* 0x000fc40003f04070 */
[----:B-1----:R-:W-:Y:S02]  /*0f50*/  SEL R2, R2, RZ, P6 ;  /* 0x000000ff02027207 */ /* 0x002fe40003000000 */
[----:B------:R-:W-:Y:S02]  /*0f60*/  SEL R9, R9, RZ, P5 ;  /* 0x000000ff09097207 */ /* 0x000fe40002800000 */
[----:B------:R-:W-:Y:S02]  /*0f70*/  IADD3 R2, PT, PT, R8, R2, R5 ;  /* 0x0000000208027210 */ /* 0x000fe40007ffe005 */
[----:B------:R-:W-:Y:S02]  /*0f80*/  SEL R10, R10, RZ, P2 ;  /* 0x000000ff0a0a7207 */ /* 0x000fe40001000000 */
[----:B------:R-:W-:Y:S02]  /*0f90*/  ISETP.GT.U32.AND.EX P0, PT, R3, RZ, PT, P0 ;  /* 0x000000ff0300720c */ /* 0x000fe40003f04100 */
[----:B------:R-:W-:-:S02]  /*0fa0*/  SEL R11, R11, RZ, P3 ;  /* 0x000000ff0b0b7207 */ /* 0x000fc40001800000 */
[----:B------:R-:W-:Y:S02]  /*0fb0*/  IADD3 R2, PT, PT, R10, R2, R9 ;  /* 0x000000020a027210 */ /* 0x000fe40007ffe009 */
[----:B--2---:R-:W-:Y:S02]  /*0fc0*/  SEL R6, R6, RZ, P1 ;  /* 0x000000ff06067207 */ /* 0x004fe40000800000 */
[----:B------:R-:W-:Y:S02]  /*0fd0*/  SEL R7, R7, RZ, P0 ;  /* 0x000000ff07077207 */ /* 0x000fe40000000000 */
[----:B------:R-:W-:-:S05]  /*0fe0*/  IADD3 R2, PT, PT, R6, R2, R11 ;  /* 0x0000000206027210 */ /* 0x000fca0007ffe00b */
[----:B------:R-:W-:Y:S01]  /*0ff0*/  IMAD.IADD R5, R2, 0x1, R7 ;  /* 0x0000000102057824 */ /* 0x000fe200078e0207 */
[----:B------:R-:W-:Y:S06]  /*1000*/  BRA `(.L_x_130) ;  /* 0x00000028007c7947 */ /* 0x000fec0003800000 */
.L_x_116:
        /* <DEDUP_REMOVED lines=8> */
[----:B------:R-:W-:-:S02]  /*1090*/  IMAD.MOV.U32 R29, RZ, RZ, 0x1000 ;  /* 0x00001000ff1d7424 */ /* 0x000fc400078e00ff */
[----:B------:R-:W-:Y:S01]  /*10a0*/  IMAD.MOV.U32 R26, RZ, RZ, RZ ;  /* 0x000000ffff1a7224 */ /* 0x000fe200078e00ff */
[----:B--2---:R-:W-:Y:S02]  /*10b0*/  IADD3 R5, PT, PT, R6, R5, R4 ;  /* 0x0000000506057210 */ /* 0x004fe40007ffe004 */
[----:B------:R-:W-:Y:S02]  /*10c0*/  IADD3 R4, P1, PT, R0, -0x1000, RZ ;  /* 0xfffff00000047810 */ /* 0x000fe40007f3e0ff */
[----:B---3--:R-:W-:Y:S02]  /*10d0*/  IADD3 R5, PT, PT, R8, R7, R5 ;  /* 0x0000000708057210 */ /* 0x008fe40007ffe005 */
[----:B------:R-:W-:Y:S02]  /*10e0*/  ISETP.GE.U32.AND P0, PT, R4, 0x1000, PT ;  /* 0x000010000400780c */ /* 0x000fe40003f06070 */
[----:B------:R-:W-:-:S04]  /*10f0*/  IADD3 R5, PT, PT, R10, R9, R5 ;  /* 0x000000090a057210 */ /* 0x000fc80007ffe005 */
[----:B----4-:R-:W-:-:S04]  /*1100*/  IADD3 R5, PT, PT, R12, R11, R5 ;  /* 0x0000000b0c057210 */ /* 0x010fc80007ffe005 */
[----:B------:R-:W-:Y:S02]  /*1110*/  IADD3 R13, PT, PT, R14, R13, R5 ;  /* 0x0000000d0e0d7210 */ /* 0x000fe40007ffe005 */
[----:B------:R-:W-:Y:S02]  /*1120*/  IADD3.X R5, PT, PT, R3, -0x1, RZ, P1, !PT ;  /* 0xffffffff03057810 */ /* 0x000fe40000ffe4ff */
[----:B-----5:R-:W-:Y:S02]  /*1130*/  IADD3 R13, PT, PT, R16, R15, R13 ;  /* 0x0000000f100d7210 */ /* 0x020fe40007ffe00d */
[----:B------:R-:W-:Y:S02]  /*1140*/  ISETP.GE.U32.AND.EX P0, PT, R5, RZ, PT, P0 ;  /* 0x000000ff0500720c */ /* 0x000fe40003f06100 */
[----:B------:R-:W-:-:S05]  /*1150*/  IADD3 R13, PT, PT, R18, R17, R13 ;  /* 0x00000011120d7210 */ /* 0x000fca0007ffe00d */
[----:B------:R-:W-:-:S06]  /*1160*/  IMAD.IADD R27, R19, 0x1, R13 ;  /* 0x00000001131b7824 */ /* 0x000fcc00078e020d */
[----:B------:R-:W-:Y:S05]  /*1170*/  @!P0 BRA `(.L_x_131) ;  /* 0x0000000000748947 */ /* 0x000fea0003800000 */
[----:B------:R-:W0:Y:S01]  /*1180*/  LDC.64 R6, c[0x0][0x390] ;  /* 0x0000e400ff067b82 */ /* 0x000e220000000a00 */
[----:B------:R-:W-:Y:S02]  /*1190*/  IMAD.MOV.U32 R29, RZ, RZ, 0x1000 ;  /* 0x00001000ff1d7424 */ /* 0x000fe400078e00ff */
[----:B------:R-:W-:-:S07]  /*11a0*/  IMAD.MOV.U32 R26, RZ, RZ, RZ ;  /* 0x000000ffff1a7224 */ /* 0x000fce00078e00ff */
.L_x_133:
[----:B------:R-:W-:-:S04]  /*11b0*/  LEA R12, P0, R29, R24, 0x2 ;  /* 0x000000181d0c7211 */ /* 0x000fc800078010ff */
[----:B------:R-:W-:-:S05]  /*11c0*/  LEA.HI.X R13, R29, R25, R26, 0x2, P0 ;  /* 0x000000191d0d7211 */ /* 0x000fca00000f141a */
[----:B------:R-:W2:Y:S04]  /*11d0*/  LDG.E.128.CONSTANT R20, desc[UR6][R12.64] ;  /* 0x000000060c147981 */ /* 0x000ea8000c1e9d00 */
[----:B------:R-:W3:Y:S04]  /*11e0*/  LDG.E.128.CONSTANT R16, desc[UR6][R12.64+0x1000] ;  /* 0x001000060c107981 */ /* 0x000ee8000c1e9d00 */
[----:B------:R-:W4:Y:S04]  /*11f0*/  LDG.E.128.CONSTANT R8, desc[UR6][R12.64+0x2000] ;  /* 0x002000060c087981 */ /* 0x000f28000c1e9d00 */
[----:B------:R-:W5:Y:S01]  /*1200*/  LDG.E.128.CONSTANT R12, desc[UR6][R12.64+0x3000] ;  /* 0x003000060c0c7981 */ /* 0x000f62000c1e9d00 */
[----:B0-----:R-:W-:-:S02]  /*1210*/  IMAD.MOV.U32 R0, RZ, RZ, R6 ;  /* 0x000000ffff007224 */ /* 0x001fc400078e0006 */
[----:B------:R-:W-:Y:S01]  /*1220*/  IMAD.MOV.U32 R3, RZ, RZ, R7 ;  /* 0x000000ffff037224 */ /* 0x000fe200078e0007 */
[----:B--2---:R-:W-:-:S04]  /*1230*/  IADD3 R21, PT, PT, R21, R20, R27 ;  /* 0x0000001415157210 */ /* 0x004fc80007ffe01b */
[----:B------:R-:W-:-:S04]  /*1240*/  IADD3 R21, PT, PT, R23, R22, R21 ;  /* 0x0000001617157210 */ /* 0x000fc80007ffe015 */
[----:B---3--:R-:W-:Y:S02]  /*1250*/  IADD3 R21, PT, PT, R17, R16, R21 ;  /* 0x0000001011157210 */ /* 0x008fe40007ffe015 */
[----:B------:R-:W-:Y:S02]  /*1260*/  IADD3 R16, P1, PT, -R29, R0, RZ ;  /* 0x000000001d107210 */ /* 0x000fe40007f3e1ff */
[----:B------:R-:W-:Y:S02]  /*1270*/  IADD3 R21, PT, PT, R19, R18, R21 ;  /* 0x0000001213157210 */ /* 0x000fe40007ffe015 */
[----:B------:R-:W-:Y:S02]  /*1280*/  ISETP.GE.U32.AND P0, PT, R16, 0x1000, PT ;  /* 0x000010001000780c */ /* 0x000fe40003f06070 */
[----:B----4-:R-:W-:Y:S01]  /*1290*/  IADD3 R21, PT, PT, R9, R8, R21 ;  /* 0x0000000809157210 */ /* 0x010fe20007ffe015 */
[----:B------:R-:W-:-:S03]  /*12a0*/  IMAD.X R8, R3, 0x1, ~R26, P1 ;  /* 0x0000000103087824 */ /* 0x000fc600008e0e1a */
[----:B------:R-:W-:Y:S02]  /*12b0*/  IADD3 R21, PT, PT, R11, R10, R21 ;  /* 0x0000000a0b157210 */ /* 0x000fe40007ffe015 */
[----:B------:R-:W-:Y:S02]  /*12c0*/  ISETP.GE.U32.AND.EX P0, PT, R8, RZ, PT, P0 ;  /* 0x000000ff0800720c */ /* 0x000fe40003f06100 */
[----:B-----5:R-:W-:-:S04]  /*12d0*/  IADD3 R21, PT, PT, R13, R12, R21 ;  /* 0x0000000c0d157210 */ /* 0x020fc80007ffe015 */
[----:B------:R-:W-:-:S07]  /*12e0*/  IADD3 R27, PT, PT, R15, R14, R21 ;  /* 0x0000000e0f1b7210 */ /* 0x000fce0007ffe015 */
[----:B------:R-:W-:Y:S05]  /*12f0*/  @!P0 BRA `(.L_x_132) ;  /* 0x0000000400d08947 */ /* 0x000fea0003800000 */
[----:B------:R-:W-:-:S05]  /*1300*/  IADD3 R29, P0, PT, R29, 0x1000, RZ ;  /* 0x000010001d1d7810 */ /* 0x000fca0007f1e0ff */
[----:B------:R-:W-:Y:S01]  /*1310*/  IMAD.X R26, RZ, RZ, R26, P0 ;  /* 0x000000ffff1a7224 */ /* 0x000fe200000e061a */
[----:B------:R-:W-:-:S04]  /*1320*/  ISETP.GT.U32.AND P0, PT, R29, R4, PT ;  /* 0x000000041d00720c */ /* 0x000fc80003f04070 */
[----:B------:R-:W-:-:S13]  /*1330*/  ISETP.GT.U32.AND.EX P0, PT, R26, R5, PT, P0 ;  /* 0x000000051a00720c */ /* 0x000fda0003f04100 */
[----:B------:R-:W-:Y:S05]  /*1340*/  @!P0 BRA `(.L_x_133) ;  /* 0xfffffffc00988947 */ /* 0x000fea000383ffff */
.L_x_131:
[----:B------:R-:W-:-:S04]  /*1350*/  ISETP.GE.U32.AND P0, PT, R29, R0, PT ;  /* 0x000000001d00720c */ /* 0x000fc80003f06070 */
[----:B------:R-:W-:-:S13]  /*1360*/  ISETP.GE.U32.AND.EX P0, PT, R26, R3, PT, P0 ;  /* 0x000000031a00720c */ /* 0x000fda0003f06100 */
[----:B------:R-:W-:Y:S05]  /*1370*/  @P0 BRA `(.L_x_132) ;  /* 0x0000000400b00947 */ /* 0x000fea0003800000 */
[----:B------:R-:W-:Y:S01]  /*1380*/  IMAD.IADD R3, R0, 0x1, -R29 ;  /* 0x0000000100037824 */ /* 0x000fe200078e0a1d */
[----:B------:R-:W-:Y:S04]  /*1390*/  BSSY.RECONVERGENT B1, `(.L_x_132) ;  /* 0x000006a000017945 */ /* 0x000fe80003800200 */
[----:B------:R-:W-:-:S13]  /*13a0*/  ISETP.GE.AND P0, PT, R2, R3, PT ;  /* 0x000000030200720c */ /* 0x000fda0003f06270 */
[----:B------:R-:W-:Y:S05]  /*13b0*/  @P0 BRA `(.L_x_134) ;  /* 0x00000004009c0947 */ /* 0x000fea0003800000 */
[----:B------:R-:W-:Y:S01]  /*13c0*/  LOP3.LUT R4, RZ, R2, RZ, 0x33, !PT ;  /* 0x00000002ff047212 */ /* 0x000fe200078e33ff */
[----:B------:R-:W-:Y:S03]  /*13d0*/  BSSY.RECONVERGENT B2, `(.L_x_135) ;  /* 0x000001a000027945 */ /* 0x000fe60003800200 */
[----:B------:R-:W-:-:S04]  /*13e0*/  IADD3 R4, PT, PT, -R29, R0, R4 ;  /* 0x000000001d047210 */ /* 0x000fc80007ffe104 */
[C---:B------:R-:W-:Y:S02]  /*13f0*/  LOP3.LUT R0, R4.reuse, 0x300, RZ, 0xc0, !PT ;  /* 0x0000030004007812 */ /* 0x040fe400078ec0ff */
[----:B------:R-:W-:Y:S02]  /*1400*/  ISETP.GE.U32.AND P1, PT, R4, 0x300, PT ;  /* 0x000003000400780c */ /* 0x000fe40003f26070 */
[----:B------:R-:W-:Y:S01]  /*1410*/  ISETP.NE.AND P0, PT, R0, 0x300, PT ;  /* 0x000003000000780c */ /* 0x000fe20003f05270 */
[----:B------:R-:W-:-:S12]  /*1420*/  IMAD.MOV.U32 R0, RZ, RZ, R2 ;  /* 0x000000ffff007224 */ /* 0x000fd800078e0002 */
[----:B------:R-:W-:Y:S05]  /*1430*/  @!P0 BRA `(.L_x_136) ;  /* 0x00000000004c8947 */ /* 0x000fea0003800000 */
[----:B------:R-:W0:Y:S01]  /*1440*/  LDCU.64 UR4, c[0x0][0x380] ;  /* 0x00007000ff0477ac */ /* 0x000e220008000a00 */
[----:B------:R-:W-:Y:S02]  /*1450*/  IADD3 R8, P0, PT, R2, R29, RZ ;  /* 0x0000001d02087210 */ /* 0x000fe40007f1e0ff */
[----:B------:R-:W-:-:S03]  /*1460*/  LEA.HI R0, R4, 0x1, RZ, 0x18 ;  /* 0x0000000104007811 */ /* 0x000fc600078fc0ff */
[----:B------:R-:W-:Y:S01]  /*1470*/  IMAD.X R5, RZ, RZ, R26, P0 ;  /* 0x000000ffff057224 */ /* 0x000fe200000e061a */
[----:B------:R-:W-:Y:S01]  /*1480*/  LOP3.LUT R4, R0, 0x3, RZ, 0xc0, !PT ;  /* 0x0000000300047812 */ /* 0x000fe200078ec0ff */
[----:B------:R-:W-:-:S04]  /*1490*/  IMAD.MOV.U32 R0, RZ, RZ, R2 ;  /* 0x000000ffff007224 */ /* 0x000fc800078e0002 */
[----:B------:R-:W-:Y:S01]  /*14a0*/  IMAD.MOV R6, RZ, RZ, -R4 ;  /* 0x000000ffff067224 */ /* 0x000fe200078e0a04 */
[----:B0-----:R-:W-:-:S04]  /*14b0*/  LEA R7, P2, R8, UR4, 0x2 ;  /* 0x0000000408077c11 */ /* 0x001fc8000f8410ff */
[----:B------:R-:W-:-:S09]  /*14c0*/  LEA.HI.X R8, R8, UR5, R5, 0x2, P2 ;  /* 0x0000000508087c11 */ /* 0x000fd200090f1405 */
.L_x_137:
        /* <DEDUP_REMOVED lines=10> */
.L_x_136:
[----:B------:R-:W-:Y:S05]  /*1570*/  BSYNC.RECONVERGENT B2 ;  /* 0x0000000000027941 */ /* 0x000fea0003800200 */
.L_x_135:
[----:B------:R-:W-:Y:S05]  /*1580*/  @!P1 BRA `(.L_x_134) ;  /* 0x0000000400289947 */ /* 0x000fea0003800000 */
[----:B------:R-:W0:Y:S01]  /*1590*/  LDCU.64 UR4, c[0x0][0x380] ;  /* 0x00007000ff0477ac */ /* 0x000e220008000a00 */
[----:B------:R-:W-:Y:S01]  /*15a0*/  IMAD.IADD R5, R3, 0x1, -R0 ;  /* 0x0000000103057824 */ /* 0x000fe200078e0a00 */
[----:B------:R-:W-:Y:S01]  /*15b0*/  IADD3 R29, P0, PT, R0, R29, RZ ;  /* 0x0000001d001d7210 */ /* 0x000fe20007f1e0ff */
[----:B------:R-:W-:Y:S03]  /*15c0*/  BSSY.RECONVERGENT B2, `(.L_x_138) ;  /* 0x0000027000027945 */ /* 0x000fe60003800200 */
[----:B------:R-:W-:Y:S01]  /*15d0*/  ISETP.GT.AND P1, PT, R5, 0xc00, PT ;  /* 0x00000c000500780c */ /* 0x000fe20003f24270 */
[----:B------:R-:W-:Y:S01]  /*15e0*/  IMAD.X R26, RZ, RZ, R26, P0 ;  /* 0x000000ffff1a7224 */ /* 0x000fe200000e061a */
[----:B0-----:R-:W-:-:S04]  /*15f0*/  LEA R4, P0, R29, UR4, 0x2 ;  /* 0x000000041d047c11 */ /* 0x001fc8000f8010ff */
[----:B------:R-:W-:Y:S02]  /*1600*/  LEA.HI.X R5, R29, UR5, R26, 0x2, P0 ;  /* 0x000000051d057c11 */ /* 0x000fe400080f141a */
[----:B------:R-:W-:-:S05]  /*1610*/  PLOP3.LUT P0, PT, PT, PT, PT, 0x80, 0x8 ;  /* 0x000000000008781c */ /* 0x000fca0003f0f070 */
[----:B------:R-:W-:Y:S08]  /*1620*/  @!P1 BRA `(.L_x_139) ;  /* 0x0000000000809947 */ /* 0x000ff00003800000 */
[----:B------:R-:W-:Y:S01]  /*1630*/  PLOP3.LUT P0, PT, PT, PT, PT, 0x8, 0x80 ;  /* 0x000000000080781c */ /* 0x000fe20003f0e170 */
[----:B------:R-:W-:-:S12]  /*1640*/  VIADD R7, R3, 0xfffff400 ;  /* 0xfffff40003077836 */ /* 0x000fd80000000000 */
.L_x_140:
        /* <DEDUP_REMOVED lines=30> */
.L_x_139:
[----:B------:R-:W-:Y:S05]  /*1830*/  BSYNC.RECONVERGENT B2 ;  /* 0x0000000000027941 */ /* 0x000fea0003800200 */
.L_x_138:
        /* <DEDUP_REMOVED lines=22> */
.L_x_142:
[----:B------:R-:W-:Y:S05]  /*19a0*/  BSYNC.RECONVERGENT B2 ;  /* 0x0000000000027941 */ /* 0x000fea0003800200 */
.L_x_141:
        /* <DEDUP_REMOVED lines=8> */
.L_x_134:
[----:B------:R-:W-:Y:S05]  /*1a30*/  BSYNC.RECONVERGENT B1 ;  /* 0x0000000000017941 */ /* 0x000fea0003800200 */
.L_x_132:
[----:B------:R-:W0:Y:S01]  /*1a40*/  S2R R8, SR_LANEID ;  /* 0x0000000000087919 */ /* 0x000e220000000000 */
[----:B------:R-:W-:Y:S01]  /*1a50*/  ISETP.NE.AND P4, PT, R2, RZ, PT ;  /* 0x000000ff0200720c */ /* 0x000fe20003f85270 */
        /* <DEDUP_REMOVED lines=39> */
[----:B---3--:R-:W-:Y:S01]  /*1cd0*/  IMAD.IADD R5, R0, 0x1, R3 ;  /* 0x0000000100057824 */ /* 0x008fe200078e0203 */
[----:B------:R-:W-:Y:S06]  /*1ce0*/  BRA `(.L_x_130) ;  /* 0x0000001c00447947 */ /* 0x000fec0003800000 */
.L_x_115:
        /* <DEDUP_REMOVED lines=13> */
.L_x_145:
[----:B------:R-:W-:Y:S05]  /*1dc0*/  BSYNC.RECONVERGENT B1 ;  /* 0x0000000000017941 */ /* 0x000fea0003800200 */
.L_x_144:
        /* <DEDUP_REMOVED lines=16> */
.L_x_150:
        /* <DEDUP_REMOVED lines=9> */
.L_x_149:
[----:B------:R-:W-:Y:S05]  /*1f60*/  BSYNC.RECONVERGENT B2 ;  /* 0x0000000000027941 */ /* 0x000fea0003800200 */
.L_x_148:
        /* <DEDUP_REMOVED lines=8> */
.L_x_153:
        /* <DEDUP_REMOVED lines=35> */
.L_x_152:
[----:B------:R-:W-:Y:S05]  /*2220*/  BSYNC.RECONVERGENT B2 ;  /* 0x0000000000027941 */ /* 0x000fea0003800200 */
.L_x_151:
        /* <DEDUP_REMOVED lines=22> */
.L_x_155:
[----:B------:R-:W-:Y:S05]  /*2390*/  BSYNC.RECONVERGENT B2 ;  /* 0x0000000000027941 */ /* 0x000fea0003800200 */
.L_x_154:
        /* <DEDUP_REMOVED lines=10> */
.L_x_147:
[----:B------:R-:W-:Y:S05]  /*2440*/  BSYNC.RECONVERGENT B1 ;  /* 0x0000000000017941 */ /* 0x000fea0003800200 */
.L_x_146:
        /* <DEDUP_REMOVED lines=46> */
.L_x_156:
        /* <DEDUP_REMOVED lines=57> */
[----:B------:R-:W0:Y:S04]  /*2ac0*/  LDS.128 R8, [UR4+0x10] ;  /* 0x00001004ff087984 */ /* 0x000e280008000c00 */
[----:B------:R-:W2:Y:S04]  /*2ad0*/  LDS R2, [UR4+0xc] ;  /* 0x00000c04ff027984 */ /* 0x000ea80008000800 */
[----:B-1----:R-:W1:Y:S01]  /*2ae0*/  LDS.64 R6, [UR4+0x20] ;  /* 0x00002004ff067984 */ /* 0x002e620008000a00 */
[----:B0-----:R-:W-:Y:S02]  /*2af0*/  SEL R8, R8, RZ, P3 ;  /* 0x000000ff08087207 */ /* 0x001fe40001800000 */
[----:B------:R-:W-:-:S02]  /*2b00*/  ISETP.GT.U32.AND P3, PT, R0, 0xe0, PT ;  /* 0x000000e00000780c */ /* 0x000fc40003f64070 */
[----:B--2---:R-:W-:Y:S02]  /*2b10*/  SEL R2, R2, RZ, P6 ;  /* 0x000000ff02027207 */ /* 0x004fe40003000000 */
[----:B------:R-:W-:Y:S02]  /*2b20*/  SEL R9, R9, RZ, P5 ;  /* 0x000000ff09097207 */ /* 0x000fe40002800000 */
[----:B------:R-:W-:Y:S02]  /*2b30*/  IADD3 R2, PT, PT, R8, R2, R5 ;  /* 0x0000000208027210 */ /* 0x000fe40007ffe005 */
[----:B------:R-:W-:Y:S02]  /*2b40*/  SEL R10, R10, RZ, P2 ;  /* 0x000000ff0a0a7207 */ /* 0x000fe40001000000 */
[----:B------:R-:W-:Y:S02]  /*2b50*/  ISETP.GT.U32.AND.EX P3, PT, R3, RZ, PT, P3 ;  /* 0x000000ff0300720c */ /* 0x000fe40003f64130 */
[----:B------:R-:W-:-:S02]  /*2b60*/  SEL R11, R11, RZ, P1 ;  /* 0x000000ff0b0b7207 */ /* 0x000fc40000800000 */
[----:B------:R-:W-:Y:S02]  /*2b70*/  IADD3 R2, PT, PT, R10, R2, R9 ;  /* 0x000000020a027210 */ /* 0x000fe40007ffe009 */
[----:B-1----:R-:W-:Y:S02]  /*2b80*/  SEL R6, R6, RZ, P0 ;  /* 0x000000ff06067207 */ /* 0x002fe40000000000 */
[----:B------:R-:W-:Y:S02]  /*2b90*/  SEL R7, R7, RZ, P3 ;  /* 0x000000ff07077207 */ /* 0x000fe40001800000 */
[----:B------:R-:W-:-:S05]  /*2ba0*/  IADD3 R2, PT, PT, R6, R2, R11 ;  /* 0x0000000206027210 */ /* 0x000fca0007ffe00b */
[----:B------:R-:W-:Y:S01]  /*2bb0*/  IMAD.IADD R5, R2, 0x1, R7 ;  /* 0x0000000102057824 */ /* 0x000fe200078e0207 */
[----:B------:R-:W-:Y:S06]  /*2bc0*/  BRA `(.L_x_130) ;  /* 0x0000000c008c7947 */ /* 0x000fec0003800000 */
.L_x_143:
        /* <DEDUP_REMOVED lines=21> */
[----:B------:R-:W-:-:S03]  /*2d20*/  IMAD.MOV.U32 R11, RZ, RZ, 0x1000 ;  /* 0x00001000ff0b7424 */ /* 0x000fc600078e00ff */
[----:B----4-:R-:W-:Y:S01]  /*2d30*/  IADD3 R2, PT, PT, R13, R10, R2 ;  /* 0x0000000a0d027210 */ /* 0x010fe20007ffe002 */
[----:B------:R-:W-:-:S03]  /*2d40*/  IMAD.MOV.U32 R10, RZ, RZ, RZ ;  /* 0x000000ffff0a7224 */ /* 0x000fc600078e00ff */
[----:B-----5:R-:W-:Y:S02]  /*2d50*/  IADD3 R2, PT, PT, R15, R12, R2 ;  /* 0x0000000c0f027210 */ /* 0x020fe40007ffe002 */
[----:B------:R-:W-:-:S04]  /*2d60*/  IADD3 R12, P1, PT, R0, -0x1000, RZ ;  /* 0xfffff000000c7810 */ /* 0x000fc80007f3e0ff */
[----:B------:R-:W-:Y:S02]  /*2d70*/  ISETP.GE.U32.AND P0, PT, R12, 0x1000, PT ;  /* 0x000010000c00780c */ /* 0x000fe40003f06070 */
[----:B------:R-:W-:Y:S02]  /*2d80*/  IADD3.X R13, PT, PT, R3, -0x1, RZ, P1, !PT ;  /* 0xffffffff030d7810 */ /* 0x000fe40000ffe4ff */
[----:B------:R-:W-:Y:S02]  /*2d90*/  IADD3 R2, PT, PT, R17, R14, R2 ;  /* 0x0000000e11027210 */ /* 0x000fe40007ffe002 */
[----:B------:R-:W-:Y:S02]  /*2da0*/  ISETP.GE.U32.AND.EX P0, PT, R13, RZ, PT, P0 ;  /* 0x000000ff0d00720c */ /* 0x000fe40003f06100 */
[----:B------:R-:W-:-:S04]  /*2db0*/  IADD3 R2, PT, PT, R19, R16, R2 ;  /* 0x0000001013027210 */ /* 0x000fc80007ffe002 */
[----:B------:R-:W-:-:S05]  /*2dc0*/  IADD3 R2, PT, PT, R21, R18, R2 ;  /* 0x0000001215027210 */ /* 0x000fca0007ffe002 */
[----:B------:R-:W-:Y:S02]  /*2dd0*/  IMAD.IADD R9, R9, 0x1, R2 ;  /* 0x0000000109097824 */ /* 0x000fe400078e0202 */
[----:B------:R-:W-:Y:S05]  /*2de0*/  @!P0 BRA `(.L_x_157) ;  /* 0x0000000000a08947 */ /* 0x000fea0003800000 */
[----:B------:R-:W0:Y:S01]  /*2df0*/  LDC.64 R2, c[0x0][0x390] ;  /* 0x0000e400ff027b82 */ /* 0x000e220000000a00 */
[----:B------:R-:W-:Y:S02]  /*2e00*/  IMAD.MOV.U32 R11, RZ, RZ, 0x1000 ;  /* 0x00001000ff0b7424 */ /* 0x000fe400078e00ff */
[----:B------:R-:W-:-:S07]  /*2e10*/  IMAD.MOV.U32 R10, RZ, RZ, RZ ;  /* 0x000000ffff0a7224 */ /* 0x000fce00078e00ff */
.L_x_159:
[----:B------:R-:W-:-:S04]  /*2e20*/  LEA R6, P0, R11, R4, 0x2 ;  /* 0x000000040b067211 */ /* 0x000fc800078010ff */
[----:B------:R-:W-:-:S05]  /*2e30*/  LEA.HI.X R7, R11, R5, R10, 0x2, P0 ;  /* 0x000000050b077211 */ /* 0x000fca00000f140a */
        /* <DEDUP_REMOVED lines=17> */
[----:B---3--:R-:W-:-:S04]  /*2f50*/  IADD3 R24, PT, PT, R28, R27, R24 ;  /* 0x0000001b1c187210 */ /* 0x008fc80007ffe018 */
[----:B----4-:R-:W-:Y:S01]  /*2f60*/  IADD3 R24, PT, PT, R0, R25, R24 ;  /* 0x0000001900187210 */ /* 0x010fe20007ffe018 */
[----:B0-----:R-:W-:-:S05]  /*2f70*/  IMAD.MOV.U32 R0, RZ, RZ, R2 ;  /* 0x000000ffff007224 */ /* 0x001fca00078e0002 */
[----:B------:R-:W-:Y:S02]  /*2f80*/  IADD3 R9, P1, PT, -R11, R0, RZ ;  /* 0x000000000b097210 */ /* 0x000fe40007f3e1ff */
[----:B-----5:R-:W-:Y:S02]  /*2f90*/  IADD3 R21, PT, PT, R22, R21, R24 ;  /* 0x0000001516157210 */ /* 0x020fe40007ffe018 */
[----:B------:R-:W-:Y:S01]  /*2fa0*/  ISETP.GE.U32.AND P0, PT, R9, 0x1000, PT ;  /* 0x000010000900780c */ /* 0x000fe20003f06070 */
[----:B------:R-:W-:-:S05]  /*2fb0*/  IMAD.X R9, R3, 0x1, ~R10, P1 ;  /* 0x0000000103097824 */ /* 0x000fca00008e0e0a */
[----:B------:R-:W-:Y:S02]  /*2fc0*/  ISETP.GE.U32.AND.EX P0, PT, R9, RZ, PT, P0 ;  /* 0x000000ff0900720c */ /* 0x000fe40003f06100 */
[----:B------:R-:W-:-:S04]  /*2fd0*/  IADD3 R14, PT, PT, R15, R14, R21 ;  /* 0x0000000e0f0e7210 */ /* 0x000fc80007ffe015 */
[----:B------:R-:W-:-:S04]  /*2fe0*/  IADD3 R14, PT, PT, R17, R16, R14 ;  /* 0x00000010110e7210 */ /* 0x000fc80007ffe00e */
[----:B------:R-:W-:-:S04]  /*2ff0*/  IADD3 R14, PT, PT, R19, R18, R14 ;  /* 0x00000012130e7210 */ /* 0x000fc80007ffe00e */
[----:B------:R-:W-:Y:S01]  /*3000*/  IADD3 R9, PT, PT, R23, R20, R14 ;  /* 0x0000001417097210 */ /* 0x000fe20007ffe00e */
[----:B------:R-:W-:Y:S06]  /*3010*/  @!P0 BRA `(.L_x_158) ;  /* 0x0000000400d08947 */ /* 0x000fec0003800000 */
[----:B------:R-:W-:-:S05]  /*3020*/  IADD3 R11, P0, PT, R11, 0x1000, RZ ;  /* 0x000010000b0b7810 */ /* 0x000fca0007f1e0ff */
[----:B------:R-:W-:Y:S01]  /*3030*/  IMAD.X R10, RZ, RZ, R10, P0 ;  /* 0x000000ffff0a7224 */ /* 0x000fe200000e060a */
[----:B------:R-:W-:-:S04]  /*3040*/  ISETP.GT.U32.AND P0, PT, R11, R12, PT ;  /* 0x0000000c0b00720c */ /* 0x000fc80003f04070 */
[----:B------:R-:W-:-:S13]  /*3050*/  ISETP.GT.U32.AND.EX P0, PT, R10, R13, PT, P0 ;  /* 0x0000000d0a00720c */ /* 0x000fda0003f04100 */
[----:B------:R-:W-:Y:S05]  /*3060*/  @!P0 BRA `(.L_x_159) ;  /* 0xfffffffc006c8947 */ /* 0x000fea000383ffff */
.L_x_157:
        /* <DEDUP_REMOVED lines=20> */
[----:B------:R-:W-:Y:S01]  /*31b0*/  IMAD.MOV.U32 R0, RZ, RZ, R8 ;  /* 0x000000ffff007224 */ /* 0x000fe200078e0008 */
[----:B0-----:R-:W-:-:S04]  /*31c0*/  LEA R6, P2, R7, UR4, 0x2 ;  /* 0x0000000407067c11 */ /* 0x001fc8000f8410ff */
[----:B------:R-:W-:Y:S01]  /*31d0*/  LEA.HI.X R7, R7, UR5, R4, 0x2, P2 ;  /* 0x0000000507077c11 */ /* 0x000fe200090f1404 */
[----:B------:R-:W-:-:S08]  /*31e0*/  IMAD.MOV R4, RZ, RZ, -R2 ;  /* 0x000000ffff047224 */ /* 0x000fd000078e0a02 */
.L_x_163:
        /* <DEDUP_REMOVED lines=10> */
.L_x_162:
[----:B------:R-:W-:Y:S05]  /*3290*/  BSYNC.RECONVERGENT B2 ;  /* 0x0000000000027941 */ /* 0x000fea0003800200 */
.L_x_161:
        /* <DEDUP_REMOVED lines=13> */
.L_x_166:
        /* <DEDUP_REMOVED lines=30> */
.L_x_165:
[----:B------:R-:W-:Y:S05]  /*3550*/  BSYNC.RECONVERGENT B2 ;  /* 0x0000000000027941 */ /* 0x000fea0003800200 */
.L_x_164:
        /* <DEDUP_REMOVED lines=22> */
.L_x_168:
[----:B------:R-:W-:Y:S05]  /*36c0*/  BSYNC.RECONVERGENT B2 ;  /* 0x0000000000027941 */ /* 0x000fea0003800200 */
.L_x_167:
        /* <DEDUP_REMOVED lines=8> */
.L_x_160:
[----:B------:R-:W-:Y:S05]  /*3750*/  BSYNC.RECONVERGENT B1 ;  /* 0x0000000000017941 */ /* 0x000fea0003800200 */
.L_x_158:
[----:B------:R-:W0:Y:S01]  /*3760*/  S2R R7, SR_LANEID ;  /* 0x0000000000077919 */ /* 0x000e220000000000 */
[----:B------:R-:W-:Y:S01]  /*3770*/  ISETP.NE.AND P4, PT, R8, RZ, PT ;  /* 0x000000ff0800720c */ /* 0x000fe20003f85270 */
[----:B------:R-:W1:Y:S01]  /*3780*/  SHFL.DOWN PT, R0, R9, 0x1, 0x1f ;  /* 0x08201f0009007f89 */ /* 0x000e6200000e0000 */
[C---:B0-----:R-:W-:Y:S02]  /*3790*/  ISETP.GT.AND P0, PT, R7.reuse, 0x1e, PT ;  /* 0x0000001e0700780c */ /* 0x041fe40003f04270 */
[C---:B------:R-:W-:Y:S02]  /*37a0*/  ISETP.NE.AND P1, PT, R7.reuse, RZ, PT ;  /* 0x000000ff0700720c */ /* 0x040fe40003f25270 */
[----:B-1----:R-:W-:Y:S02]  /*37b0*/  SEL R0, R0, RZ, !P0 ;  /* 0x000000ff00007207 */ /* 0x002fe40004000000 */
        /* <DEDUP_REMOVED lines=9> */
[----:B------:R-:W-:-:S03]  /*3850*/  ISETP.GT.AND P0, PT, R7, 0x17, PT ;  /* 0x000000170700780c */ /* 0x000fc60003f04270 */
[----:B------:R-:W-:Y:S01]  /*3860*/  IMAD.IADD R2, R3, 0x1, R2 ;  /* 0x0000000103027824 */ /* 0x000fe200078e0202 */
[----:B------:R-:W-:-:S04]  /*3870*/  @!P1 SHF.R.U32.HI R3, RZ, 0x3, R8 ;  /* 0x00000003ff039819 */ /* 0x000fc80000011608 */
[----:B------:R-:W0:Y:S01]  /*3880*/  SHFL.DOWN PT, R4, R2, 0x8, 0x1f ;  /* 0x09001f0002047f89 */ /* 0x000e2200000e0000 */
[----:B------:R-:W-:Y:S02]  /*3890*/  @!P1 LOP3.LUT R3, R3, 0x7c, RZ, 0xc0, !PT ;  /* 0x0000007c03039812 */ /* 0x000fe400078ec0ff */
[----:B0-----:R-:W-:Y:S02]  /*38a0*/  SEL R5, R4, RZ, !P0 ;  /* 0x000000ff04057207 */ /* 0x001fe40004000000 */
[----:B------:R-:W-:-:S03]  /*38b0*/  ISETP.GT.AND P0, PT, R7, 0xf, PT ;  /* 0x0000000f0700780c */ /* 0x000fc60003f04270 */
[----:B------:R-:W-:Y:S01]  /*38c0*/  IMAD.IADD R0, R2, 0x1, R5 ;  /* 0x0000000102007824 */ /* 0x000fe200078e0205 */
[----:B------:R-:W-:-:S04]  /*38d0*/  @!P1 MOV R5, 0x400 ;  /* 0x0000040000059802 */ /* 0x000fc80000000f00 */
[----:B------:R-:W0:Y:S01]  /*38e0*/  SHFL.DOWN PT, R4, R0, 0x10, 0x1f ;  /* 0x0a001f0000047f89 */ /* 0x000e2200000e0000 */
[----:B-1----:R-:W-:-:S05]  /*38f0*/  @!P1 LEA R6, R6, R5, 0x18 ;  /* 0x0000000506069211 */ /* 0x002fca00078ec0ff */
[----:B------:R-:W-:Y:S01]  /*3900*/  @!P1 IMAD.IADD R6, R3, 0x1, R6 ;  /* 0x0000000103069824 */ /* 0x000fe200078e0206 */
        /* <DEDUP_REMOVED lines=15> */
.L_x_130:
[----:B------:R-:W-:Y:S05]  /*3a00*/  BSYNC.RECONVERGENT B0 ;  /* 0x0000000000007941 */ /* 0x000fea0003800200 */
.L_x_114:
[----:B------:R-:W-:Y:S05]  /*3a10*/  @P4 EXIT ;  /* 0x000000000000494d */ /* 0x000fea0003800000 */
[----:B------:R-:W5:Y:S01]  /*3a20*/  LDC.64 R2, c[0x0][0x388] ;  /* 0x0000e200ff027b82 */ /* 0x000f620000000a00 */
[----:B------:R-:W0:Y:S02]  /*3a30*/  LDCU UR4, c[0x0][0x39c] ;  /* 0x00007380ff0477ac */ /* 0x000e240008000800 */
[----:B01234-:R-:W-:-:S05]  /*3a40*/  VIADD R5, R5, UR4 ;  /* 0x0000000405057c36 */ /* 0x01ffca0008000000 */
[----:B-----5:R-:W-:Y:S01]  /*3a50*/  STG.E desc[UR6][R2.64], R5 ;  /* 0x0000000502007986 */ /* 0x020fe2000c101906 */
[----:B------:R-:W-:Y:S05]  /*3a60*/  EXIT ;  /* 0x000000000000794d */ /* 0x000fea0003800000 */
.L_x_169:
        /* <DEDUP_REMOVED lines=9> */
.L_x_915:


//--------------------- .text._ZN3cub18CUB_300001_SM_10006detail6reduce28DeviceReduceSingleTileKernelINS2_10policy_hubIijN4cuda3std3__44plusIiEEE10Policy1000EPiSC_iS9_iiNS7_10__identityEEEvT0_T1_T2_T3_T4_T6_ --------------------------
	.section	.text._ZN3cub18CUB_300001_SM_10006detail6reduce28DeviceReduceSingleTileKernelINS2_10policy_hubIijN4cuda3std3__44plusIiEEE10Policy1000EPiSC_iS9_iiNS7_10__identityEEEvT0_T1_T2_T3_T4_T6_,"ax",@progbits
	.align	128
        .global         _ZN3cub18CUB_300001_SM_10006detail6reduce28DeviceReduceSingleTileKernelINS2_10policy_hubIijN4cuda3std3__44plusIiEEE10Policy1000EPiSC_iS9_iiNS7_10__identityEEEvT0_T1_T2_T3_T4_T6_
        .type           _ZN3cub18CUB_300001_SM_10006detail6reduce28DeviceReduceSingleTileKernelINS2_10policy_hubIijN4cuda3std3__44plusIiEEE10Policy1000EPiSC_iS9_iiNS7_10__identityEEEvT0_T1_T2_T3_T4_T6_,@function
        .size           _ZN3cub18CUB_300001_SM_10006detail6reduce28DeviceReduceSingleTileKernelINS2_10policy_hubIijN4cuda3std3__44plusIiEEE10Policy1000EPiSC_iS9_iiNS7_10__identityEEEvT0_T1_T2_T3_T4_T6_,(.L_x_916 - _ZN3cub18CUB_300001_SM_10006detail6reduce28DeviceReduceSingleTileKernelINS2_10policy_hubIijN4cuda3std3__44plusIiEEE10Policy1000EPiSC_iS9_iiNS7_10__identityEEEvT0_T1_T2_T3_T4_T6_)
        .other          _ZN3cub18CUB_300001_SM_10006detail6reduce28DeviceReduceSingleTileKernelINS2_10policy_hubIijN4cuda3std3__44plusIiEEE10Policy1000EPiSC_iS9_iiNS7_10__identityEEEvT0_T1_T2_T3_T4_T6_,@"STO_CUDA_ENTRY STV_DEFAULT"
_ZN3cub18CUB_300001_SM_10006detail6reduce28DeviceReduceSingleTileKernelINS2_10policy_hubIijN4cuda3std3__44plusIiEEE10Policy1000EPiSC_iS9_iiNS7_10__identityEEEvT0_T1_T2_T3_T4_T6_:
.text._ZN3cub18CUB_300001_SM_10006detail6reduce28DeviceReduceSingleTileKernelINS2_10policy_hubIijN4cuda3std3__44plusIiEEE10Policy1000EPiSC_iS9_iiNS7_10__identityEEEvT0_T1_T2_T3_T4_T6_:
        /* <DEDUP_REMOVED lines=13> */
.L_x_170:
        /* <DEDUP_REMOVED lines=16> */
.L_x_175:
[----:B------:R-:W-:Y:S05]  /*01d0*/  BSYNC.RECONVERGENT B1 ;  /* 0x0000000000017941 */ /* 0x000fea0003800200 */
.L_x_174:
        /* <DEDUP_REMOVED lines=16> */
.L_x_180:
        /* <DEDUP_REMOVED lines=9> */
.L_x_179:
[----:B------:R-:W-:Y:S05]  /*0370*/  BSYNC.RECONVERGENT B2 ;  /* 0x0000000000027941 */ /* 0x000fea0003800200 */
.L_x_178:
        /* <DEDUP_REMOVED lines=8> */
.L_x_183:
        /* <DEDUP_REMOVED lines=35> */
.L_x_182:
[----:B------:R-:W-:Y:S05]  /*0630*/  BSYNC.RECONVERGENT B2 ;  /* 0x0000000000027941 */ /* 0x000fea0003800200 */
.L_x_181:
        /* <DEDUP_REMOVED lines=22> */
.L_x_185:
[----:B------:R-:W-:Y:S05]  /*07a0*/  BSYNC.RECONVERGENT B2 ;  /* 0x0000000000027941 */ /* 0x000fea0003800200 */
.L_x_184:
        /* <DEDUP_REMOVED lines=10> */
.L_x_177:
[----:B------:R-:W-:Y:S05]  /*0850*/  BSYNC.RECONVERGENT B1 ;  /* 0x0000000000017941 */ /* 0x000fea0003800200 */
.L_x_176:
        /* <DEDUP_REMOVED lines=45> */
.L_x_186:
        /* <DEDUP_REMOVED lines=67> */
.L_x_173:
        /* <DEDUP_REMOVED lines=22> */
.L_x_190:
        /* <DEDUP_REMOVED lines=20> */
.L_x_188:
        /* <DEDUP_REMOVED lines=20> */
.L_x_194:
        /* <DEDUP_REMOVED lines=8> */
.L_x_193:
[----:B------:R-:W-:Y:S05]  /*13c0*/  BSYNC.RECONVERGENT B2 ;  /* 0x0000000000027941 */ /* 0x000fea0003800200 */
.L_x_192:
        /* <DEDUP_REMOVED lines=16> */
.L_x_197:
        /* <DEDUP_REMOVED lines=39> */
.L_x_196:
[----:B------:R-:W-:Y:S05]  /*1740*/  BSYNC.RECONVERGENT B2 ;  /* 0x0000000000027941 */ /* 0x000fea0003800200 */
.L_x_195:
        /* <DEDUP_REMOVED lines=27> */
.L_x_199:
[----:B------:R-:W-:Y:S05]  /*1900*/  BSYNC.RECONVERGENT B2 ;  /* 0x0000000000027941 */ /* 0x000fea0003800200 */
.L_x_198:
        /* <DEDUP_REMOVED lines=10> */
.L_x_191:
[----:B------:R-:W-:Y:S05]  /*19b0*/  BSYNC.RECONVERGENT B1 ;  /* 0x0000000000017941 */ /* 0x000fea0003800200 */
.L_x_189:
        /* <DEDUP_REMOVED lines=43> */
.L_x_172:
        /* <DEDUP_REMOVED lines=12> */
.L_x_202:
[----:B------:R-:W-:Y:S05]  /*1d30*/  BSYNC.RECONVERGENT B1 ;  /* 0x0000000000017941 */ /* 0x000fea0003800200 */
.L_x_201:
        /* <DEDUP_REMOVED lines=16> */
.L_x_207:
        /* <DEDUP_REMOVED lines=9> */
.L_x_206:
[----:B------:R-:W-:Y:S05]  /*1ed0*/  BSYNC.RECONVERGENT B2 ;  /* 0x0000000000027941 */ /* 0x000fea0003800200 */
.L_x_205:
        /* <DEDUP_REMOVED lines=8> */
.L_x_210:
        /* <DEDUP_REMOVED lines=35> */
.L_x_209:
[----:B------:R-:W-:Y:S05]  /*2190*/  BSYNC.RECONVERGENT B2 ;  /* 0x0000000000027941 */ /* 0x000fea0003800200 */
.L_x_208:
        /* <DEDUP_REMOVED lines=22> */
.L_x_212:
[----:B------:R-:W-:Y:S05]  /*2300*/  BSYNC.RECONVERGENT B2 ;  /* 0x0000000000027941 */ /* 0x000fea0003800200 */
.L_x_211:
        /* <DEDUP_REMOVED lines=10> */
.L_x_204:
[----:B------:R-:W-:Y:S05]  /*23b0*/  BSYNC.RECONVERGENT B1 ;  /* 0x0000000000017941 */ /* 0x000fea0003800200 */
.L_x_203:
        /* <DEDUP_REMOVED lines=45> */
.L_x_213:
        /* <DEDUP_REMOVED lines=67> */
.L_x_200:
        /* <DEDUP_REMOVED lines=33> */
.L_x_216:
        /* <DEDUP_REMOVED lines=32> */
.L_x_214:
        /* <DEDUP_REMOVED lines=20> */
.L_x_220:
        /* <DEDUP_REMOVED lines=8> */
.L_x_219:
[----:B------:R-:W-:Y:S05]  /*3090*/  BSYNC.RECONVERGENT B2 ;  /* 0x0000000000027941 */ /* 0x000fea0003800200 */
.L_x_218:
        /* <DEDUP_REMOVED lines=16> */
.L_x_223:
        /* <DEDUP_REMOVED lines=39> */
.L_x_222:
[----:B------:R-:W-:Y:S05]  /*3410*/  BSYNC.RECONVERGENT B2 ;  /* 0x0000000000027941 */ /* 0x000fea0003800200 */
.L_x_221:
        /* <DEDUP_REMOVED lines=27> */
.L_x_225:
[----:B------:R-:W-:Y:S05]  /*35d0*/  BSYNC.RECONVERGENT B2 ;  /* 0x0000000000027941 */ /* 0x000fea0003800200 */
.L_x_224:
        /* <DEDUP_REMOVED lines=10> */
.L_x_217:
[----:B------:R-:W-:Y:S05]  /*3680*/  BSYNC.RECONVERGENT B1 ;  /* 0x0000000000017941 */ /* 0x000fea0003800200 */
.L_x_215:
        /* <DEDUP_REMOVED lines=42> */
.L_x_187:
[----:B------:R-:W-:Y:S05]  /*3930*/  BSYNC.RECONVERGENT B0 ;  /* 0x0000000000007941 */ /* 0x000fea0003800200 */
.L_x_171:
[----:B------:R-:W-:Y:S05]  /*3940*/  @P0 EXIT ;  /* 0x000000000000094d */ /* 0x000fea0003800000 */
[----:B-1----:R-:W1:Y:S01]  /*3950*/  LDC.64 R4, c[0x0][0x388] ;  /* 0x0000e200ff047b82 */ /* 0x002e620000000a00 */
[----:B------:R-:W0:Y:S02]  /*3960*/  LDCU UR4, c[0x0][0x398] ;  /* 0x00007300ff0477ac */ /* 0x000e240008000800 */
[----:B0-234-:R-:W-:-:S05]  /*3970*/  VIADD R3, R3, UR4 ;  /* 0x0000000403037c36 */ /* 0x01dfca0008000000 */
[----:B-1----:R-:W-:Y:S01]  /*3980*/  STG.E desc[UR6][R4.64], R3 ;  /* 0x0000000304007986 */ /* 0x002fe2000c101906 */
[----:B------:R-:W-:Y:S05]  /*3990*/  EXIT ;  /* 0x000000000000794d */ /* 0x000fea0003800000 */
.L_x_226:
        /* <DEDUP_REMOVED lines=14> */
.L_x_916:


//--------------------- .text._ZN3cub18CUB_300001_SM_10006detail6reduce18DeviceReduceKernelINS2_10policy_hubIijN4cuda3std3__44plusIiEEE10Policy1000EPijS9_iNS7_10__identityEEEvT0_PT3_T1_NS0_13GridEvenShareISH_EET2_T4_ --------------------------
	.section	.text._ZN3cub18CUB_300001_SM_10006detail6reduce18DeviceReduceKernelINS2_10policy_hubIijN4cuda3std3__44plusIiEEE10Policy1000EPijS9_iNS7_10__identityEEEvT0_PT3_T1_NS0_13GridEvenShareISH_EET2_T4_,"ax",@progbits
	.align	128
        .global         _ZN3cub18CUB_300001_SM_10006detail6reduce18DeviceReduceKernelINS2_10policy_hubIijN4cuda3std3__44plusIiEEE10Policy1000EPijS9_iNS7_10__identityEEEvT0_PT3_T1_NS0_13GridEvenShareISH_EET2_T4_
        .type           _ZN3cub18CUB_300001_SM_10006detail6reduce18DeviceReduceKernelINS2_10policy_hubIijN4cuda3std3__44plusIiEEE10Policy1000EPijS9_iNS7_10__identityEEEvT0_PT3_T1_NS0_13GridEvenShareISH_EET2_T4_,@function
        .size           _ZN3cub18CUB_300001_SM_10006detail6reduce18DeviceReduceKernelINS2_10policy_hubIijN4cuda3std3__44plusIiEEE10Policy1000EPijS9_iNS7_10__identityEEEvT0_PT3_T1_NS0_13GridEvenShareISH_EET2_T4_,(.L_x_917 - _ZN3cub18CUB_300001_SM_10006detail6reduce18DeviceReduceKernelINS2_10policy_hubIijN4cuda3std3__44plusIiEEE10Policy1000EPijS9_iNS7_10__identityEEEvT0_PT3_T1_NS0_13GridEvenShareISH_EET2_T4_)
        .other          _ZN3cub18CUB_300001_SM_10006detail6reduce18DeviceReduceKernelINS2_10policy_hubIijN4cuda3std3__44plusIiEEE10Policy1000EPijS9_iNS7_10__identityEEEvT0_PT3_T1_NS0_13GridEvenShareISH_EET2_T4_,@"STO_CUDA_ENTRY STV_DEFAULT"
_ZN3cub18CUB_300001_SM_10006detail6reduce18DeviceReduceKernelINS2_10policy_hubIijN4cuda3std3__44plusIiEEE10Policy1000EPijS9_iNS7_10__identityEEEvT0_PT3_T1_NS0_13GridEvenShareISH_EET2_T4_:
.text._ZN3cub18CUB_300001_SM_10006detail6reduce18DeviceReduceKernelINS2_10policy_hubIijN4cuda3std3__44plusIiEEE10Policy1000EPijS9_iNS7_10__identityEEEvT0_PT3_T1_NS0_13GridEvenShareISH_EET2_T4_:
[----:B------:R-:W-:Y:S01]  /*0000*/  LDC R1, c[0x0][0x37c] ;  /* 0x0000df00ff017b82 */ /* 0x000fe20000000800 */
[----:B------:R-:W0:Y:S01]  /*0010*/  S2R R0, SR_CTAID.X ;  /* 0x0000000000007919 */ /* 0x000e220000002500 */
[----:B------:R-:W1:Y:S01]  /*0020*/  LDCU UR4, c[0x0][0x380] ;  /* 0x00007000ff0477ac */ /* 0x000e620008000800 */
[----:B------:R-:W-:Y:S01]  /*0030*/  BSSY.RECONVERGENT B0, `(.L_x_227) ;  /* 0x00002ac000007945 */ /* 0x000fe20003800200 */
[----:B------:R-:W2:Y:S01]  /*0040*/  LDCU UR5, c[0x0][0x3ac] ;  /* 0x00007580ff0577ac */ /* 0x000ea20008000800 */
[----:B------:R-:W3:Y:S01]  /*0050*/  LDCU.64 UR8, c[0x0][0x358] ;  /* 0x00006b00ff0877ac */ /* 0x000ee20008000a00 */
[----:B-1----:R-:W-:Y:S02]  /*0060*/  ULOP3.LUT UP0, URZ, UR4, 0xf, URZ, 0xc0, !UPT ;  /* 0x0000000f04ff7892 */ /* 0x002fe4000f80c0ff */
[----:B--2---:R-:W-:Y:S01]  /*0070*/  USHF.L.U32 UR5, UR5, 0xc, URZ ;  /* 0x0000000c05057899 */ /* 0x004fe200080006ff */
[----:B0-----:R-:W-:-:S06]  /*0080*/  IMAD.SHL.U32 R23, R0, 0x1000, RZ ;  /* 0x0000100000177824 */ /* 0x001fcc00078e00ff */
[----:B---3--:R-:W-:Y:S05]  /*0090*/  BRA.U UP0, `(.L_x_228) ;  /* 0x0000001500147547 */ /* 0x008fea000b800000 */
[----:B------:R-:W0:Y:S02]  /*00a0*/  LDC R3, c[0x0][0x3a8] ;  /* 0x0000ea00ff037b82 */ /* 0x000e240000000800 */
[----:B0-----:R-:W-:-:S05]  /*00b0*/  IMAD R22, R0, -0x1000, R3 ;  /* 0xfffff00000167824 */ /* 0x001fca00078e0203 */
[----:B------:R-:W-:-:S13]  /*00c0*/  ISETP.GT.U32.AND P0, PT, R22, 0xfff, PT ;  /* 0x00000fff1600780c */ /* 0x000fda0003f04070 */
[----:B------:R-:W-:Y:S05]  /*00d0*/  @P0 BRA `(.L_x_229) ;  /* 0x0000000800b00947 */ /* 0x000fea0003800000 */
[----:B------:R-:W0:Y:S01]  /*00e0*/  S2R R5, SR_TID.X ;  /* 0x0000000000057919 */ /* 0x000e220000002100 */
[----:B------:R-:W-:Y:S01]  /*00f0*/  BSSY.RECONVERGENT B1, `(.L_x_230) ;  /* 0x000000a000017945 */ /* 0x000fe20003800200 */
[----:B------:R-:W-:Y:S01]  /*0100*/  IMAD.MOV.U32 R2, RZ, RZ, RZ ;  /* 0x000000ffff027224 */ /* 0x000fe200078e00ff */
[----:B0-----:R-:W-:Y:S01]  /*0110*/  ISETP.GE.U32.AND P0, PT, R5, R22, PT ;  /* 0x000000160500720c */ /* 0x001fe20003f06070 */
[----:B------:R-:W-:-:S12]  /*0120*/  IMAD.MOV.U32 R11, RZ, RZ, R5 ;  /* 0x000000ffff0b7224 */ /* 0x000fd800078e0005 */
[----:B------:R-:W-:Y:S05]  /*0130*/  @P0 BRA `(.L_x_231) ;  /* 0x0000000000140947 */ /* 0x000fea0003800000 */
[----:B------:R-:W0:Y:S01]  /*0140*/  LDC.64 R6, c[0x0][0x380] ;  /* 0x0000e000ff067b82 */ /* 0x000e220000000a00 */
[----:B------:R-:W-:-:S04]  /*0150*/  IMAD R9, R0, 0x1000, R5 ;  /* 0x0000100000097824 */ /* 0x000fc800078e0205 */
[----:B0-----:R-:W-:-:S05]  /*0160*/  IMAD.WIDE.U32 R6, R9, 0x4, R6 ;  /* 0x0000000409067825 */ /* 0x001fca00078e0006 */
[----:B------:R0:W5:Y:S01]  /*0170*/  LDG.E.CONSTANT R2, desc[UR8][R6.64] ;  /* 0x0000000806027981 */ /* 0x000162000c1e9900 */
[----:B------:R-:W-:-:S07]  /*0180*/  VIADD R11, R5, 0x100 ;  /* 0x00000100050b7836 */ /* 0x000fce0000000000 */
.L_x_231:
[----:B------:R-:W-:Y:S05]  /*0190*/  BSYNC.RECONVERGENT B1 ;  /* 0x0000000000017941 */ /* 0x000fea0003800200 */
.L_x_230:
[----:B------:R-:W-:Y:S01]  /*01a0*/  ISETP.GE.U32.AND P0, PT, R11, R22, PT ;  /* 0x000000160b00720c */ /* 0x000fe20003f06070 */
[----:B------:R-:W-:-:S12]  /*01b0*/  BSSY.RECONVERGENT B1, `(.L_x_232) ;  /* 0x000002e000017945 */ /* 0x000fd80003800200 */
[----:B------:R-:W-:Y:S05]  /*01c0*/  @P0 BRA `(.L_x_233) ;  /* 0x0000000000b00947 */ /* 0x000fea0003800000 */
[----:B------:R-:W-:Y:S01]  /*01d0*/  LOP3.LUT R4, RZ, R11, RZ, 0x33, !PT ;  /* 0x0000000bff047212 */ /* 0x000fe200078e33ff */
[----:B------:R-:W-:Y:S04]  /*01e0*/  BSSY.RECONVERGENT B2, `(.L_x_234) ;  /* 0x0000014000027945 */ /* 0x000fe80003800200 */
[----:B------:R-:W-:-:S04]  /*01f0*/  IMAD.IADD R3, R4, 0x1, R3 ;  /* 0x0000000104037824 */ /* 0x000fc800078e0203 */
[----:B0-----:R-:W-:Y:S01]  /*0200*/  IMAD R6, R0, -0x1000, R3 ;  /* 0xfffff00000067824 */ /* 0x001fe200078e0203 */
[----:B------:R-:W-:-:S04]  /*0210*/  LOP3.LUT R4, R3, 0x300, RZ, 0xc0, !PT ;  /* 0x0000030003047812 */ /* 0x000fc800078ec0ff */
[----:B------:R-:W-:Y:S02]  /*0220*/  ISETP.NE.AND P0, PT, R4, 0x300, PT ;  /* 0x000003000400780c */ /* 0x000fe40003f05270 */
[----:B------:R-:W-:-:S11]  /*0230*/  ISETP.GE.U32.AND P1, PT, R6, 0x300, PT ;  /* 0x000003000600780c */ /* 0x000fd60003f26070 */
[----:B------:R-:W-:Y:S05]  /*0240*/  @!P0 BRA `(.L_x_235) ;  /* 0x0000000000348947 */ /* 0x000fea0003800000 */
[----:B------:R-:W0:Y:S01]  /*0250*/  LDC.64 R8, c[0x0][0x380] ;  /* 0x0000e000ff087b82 */ /* 0x000e220000000a00 */
[----:B------:R-:W-:Y:S01]  /*0260*/  LEA.HI R3, R3, 0x1, RZ, 0x18 ;  /* 0x0000000103037811 */ /* 0x000fe200078fc0ff */
[----:B------:R-:W-:-:S03]  /*0270*/  IMAD R13, R0, 0x1000, R11 ;  /* 0x00001000000d7824 */ /* 0x000fc600078e020b */
[----:B------:R-:W-:-:S05]  /*0280*/  LOP3.LUT R3, R3, 0x3, RZ, 0xc0, !PT ;  /* 0x0000000303037812 */ /* 0x000fca00078ec0ff */
[----:B------:R-:W-:-:S07]  /*0290*/  IMAD.MOV R3, RZ, RZ, -R3 ;  /* 0x000000ffff037224 */ /* 0x000fce00078e0a03 */
.L_x_236:
[----:B0-----:R-:W-:-:S06]  /*02a0*/  IMAD.WIDE.U32 R6, R13, 0x4, R8 ;  /* 0x000000040d067825 */ /* 0x001fcc00078e0008 */
[----:B------:R-:W2:Y:S01]  /*02b0*/  LDG.E.CONSTANT R7, desc[UR8][R6.64] ;  /* 0x0000000806077981 */ /* 0x000ea2000c1e9900 */
[----:B------:R-:W-:Y:S02]  /*02c0*/  VIADD R3, R3, 0x1 ;  /* 0x0000000103037836 */ /* 0x000fe40000000000 */
[----:B------:R-:W-:Y:S02]  /*02d0*/  VIADD R11, R11, 0x100 ;  /* 0x000001000b0b7836 */ /* 0x000fe40000000000 */
[----:B------:R-:W-:Y:S01]  /*02e0*/  VIADD R13, R13, 0x100 ;  /* 0x000001000d0d7836 */ /* 0x000fe20000000000 */
[----:B------:R-:W-:Y:S01]  /*02f0*/  ISETP.NE.AND P0, PT, R3, RZ, PT ;  /* 0x000000ff0300720c */ /* 0x000fe20003f05270 */
[----:B--2--5:R-:W-:-:S12]  /*0300*/  IMAD.IADD R2, R7, 0x1, R2 ;  /* 0x0000000107027824 */ /* 0x024fd800078e0202 */
[----:B------:R-:W-:Y:S05]  /*0310*/  @P0 BRA `(.L_x_236) ;  /* 0xfffffffc00e00947 */ /* 0x000fea000383ffff */
.L_x_235:
[----:B------:R-:W-:Y:S05]  /*0320*/  BSYNC.RECONVERGENT B2 ;  /* 0x0000000000027941 */ /* 0x000fea0003800200 */
.L_x_234:
[----:B------:R-:W-:Y:S05]  /*0330*/  @!P1 BRA `(.L_x_233) ;  /* 0x0000000000549947 */ /* 0x000fea0003800000 */
[----:B------:R-:W0:Y:S01]  /*0340*/  LDC.64 R6, c[0x0][0x380] ;  /* 0x0000e000ff067b82 */ /* 0x000e220000000a00 */
[----:B------:R-:W-:Y:S02]  /*0350*/  VIADD R3, R11, 0x200 ;  /* 0x000002000b037836 */ /* 0x000fe40000000000 */
[----:B------:R-:W-:-:S07]  /*0360*/  IMAD R17, R0, 0x1000, R11 ;  /* 0x0000100000117824 */ /* 0x000fce00078e020b */
.L_x_237:
[C---:B------:R-:W-:Y:S02]  /*0370*/  VIADD R11, R17.reuse, 0x100 ;  /* 0x00000100110b7836 */ /* 0x040fe40000000000 */
[----:B0-----:R-:W-:-:S04]  /*0380*/  IMAD.WIDE.U32 R8, R17, 0x4, R6 ;  /* 0x0000000411087825 */ /* 0x001fc800078e0006 */
[C---:B------:R-:W-:Y:S02]  /*0390*/  VIADD R13, R17.reuse, 0x200 ;  /* 0x00000200110d7836 */ /* 0x040fe40000000000 */
[----:B------:R-:W-:Y:S01]  /*03a0*/  VIADD R15, R17, 0x300 ;  /* 0x00000300110f7836 */ /* 0x000fe20000000000 */
[----:B------:R-:W2:Y:S01]  /*03b0*/  LDG.E.CONSTANT R9, desc[UR8][R8.64] ;  /* 0x0000000808097981 */ /* 0x000ea2000c1e9900 */
[----:B------:R-:W-:-:S04]  /*03c0*/  IMAD.WIDE.U32 R10, R11, 0x4, R6 ;  /* 0x000000040b0a7825 */ /* 0x000fc800078e0006 */
[--C-:B------:R-:W-:Y:S02]  /*03d0*/  IMAD.WIDE.U32 R12, R13, 0x4, R6.reuse ;  /* 0x000000040d0c7825 */ /* 0x100fe400078e0006 */
[----:B------:R-:W2:Y:S02]  /*03e0*/  LDG.E.CONSTANT R10, desc[UR8][R10.64] ;  /* 0x000000080a0a7981 */ /* 0x000ea4000c1e9900 */
[----:B------:R-:W-:Y:S02]  /*03f0*/  IMAD.WIDE.U32 R14, R15, 0x4, R6 ;  /* 0x000000040f0e7825 */ /* 0x000fe400078e0006 */
[----:B------:R-:W3:Y:S04]  /*0400*/  LDG.E.CONSTANT R13, desc[UR8][R12.64] ;  /* 0x000000080c0d7981 */ /* 0x000ee8000c1e9900 */
[----:B------:R-:W3:Y:S01]  /*0410*/  LDG.E.CONSTANT R14, desc[UR8][R14.64] ;  /* 0x000000080e0e7981 */ /* 0x000ee2000c1e9900 */
[----:B------:R-:W-:-:S05]  /*0420*/  VIADD R19, R3, 0x200 ;  /* 0x0000020003137836 */ /* 0x000fca0000000000 */
[----:B------:R-:W-:Y:S01]  /*0430*/  ISETP.GE.AND P0, PT, R19, R22, PT ;  /* 0x000000161300720c */ /* 0x000fe20003f06270 */
[----:B------:R-:W-:Y:S02]  /*0440*/  VIADD R3, R3, 0x400 ;  /* 0x0000040003037836 */ /* 0x000fe40000000000 */
[----:B------:R-:W-:Y:S01]  /*0450*/  VIADD R17, R17, 0x400 ;  /* 0x0000040011117836 */ /* 0x000fe20000000000 */
[----:B--2--5:R-:W-:-:S04]  /*0460*/  IADD3 R2, PT, PT, R10, R9, R2 ;  /* 0x000000090a027210 */ /* 0x024fc80007ffe002 */
[----:B---3--:R-:W-:-:S05]  /*0470*/  IADD3 R2, PT, PT, R14, R13, R2 ;  /* 0x0000000d0e027210 */ /* 0x008fca0007ffe002 */
[----:B------:R-:W-:Y:S05]  /*0480*/  @!P0 BRA `(.L_x_237) ;  /* 0xfffffffc00b88947 */ /* 0x000fea000383ffff */
.L_x_233:
[----:B------:R-:W-:Y:S05]  /*0490*/  BSYNC.RECONVERGENT B1 ;  /* 0x0000000000017941 */ /* 0x000fea0003800200 */
.L_x_232:
[----:B------:R-:W-:-:S13]  /*04a0*/  ISETP.GE.U32.AND P0, PT, R22, 0x100, PT ;  /* 0x000001001600780c */ /* 0x000fda0003f06070 */
[----:B------:R-:W-:Y:S05]  /*04b0*/  @!P0 BRA `(.L_x_238) ;  /* 0x0000000000ac8947 */ /* 0x000fea0003800000 */
[----:B------:R-:W1:Y:S01]  /*04c0*/  S2R R8, SR_LANEID ;  /* 0x0000000000087919 */ /* 0x000e620000000000 */
[----:B-----5:R-:W2:Y:S01]  /*04d0*/  SHFL.DOWN PT, R3, R2, 0x1, 0x1f ;  /* 0x08201f0002037f89 */ /* 0x020ea200000e0000 */
[C---:B-1----:R-:W-:Y:S02]  /*04e0*/  ISETP.GT.AND P0, PT, R8.reuse, 0x1e, PT ;  /* 0x0000001e0800780c */ /* 0x042fe40003f04270 */
[C---:B------:R-:W-:Y:S02]  /*04f0*/  ISETP.NE.AND P1, PT, R8.reuse, RZ, PT ;  /* 0x000000ff0800720c */ /* 0x040fe40003f25270 */
        /* <DEDUP_REMOVED lines=32> */
[----:B-1----:R-:W0:Y:S04]  /*0700*/  LDS.128 R4, [UR4+0x10] ;  /* 0x00001004ff047984 */ /* 0x002e280008000c00 */
[----:B------:R-:W1:Y:S01]  /*0710*/  LDS.64 R8, [UR4+0x20] ;  /* 0x00002004ff087984 */ /* 0x000e620008000a00 */
[----:B0-----:R-:W-:-:S04]  /*0720*/  IADD3 R2, PT, PT, R4, R2, R3 ;  /* 0x0000000204027210 */ /* 0x001fc80007ffe003 */
[----:B------:R-:W-:-:S04]  /*0730*/  IADD3 R2, PT, PT, R6, R2, R5 ;  /* 0x0000000206027210 */ /* 0x000fc80007ffe005 */
[----:B-1----:R-:W-:-:S05]  /*0740*/  IADD3 R2, PT, PT, R8, R2, R7 ;  /* 0x0000000208027210 */ /* 0x002fca0007ffe007 */
[----:B------:R-:W-:Y:S01]  /*0750*/  IMAD.IADD R3, R2, 0x1, R9 ;  /* 0x0000000102037824 */ /* 0x000fe200078e0209 */
[----:B------:R-:W-:Y:S06]  /*0760*/  BRA `(.L_x_239) ;  /* 0x0000002000e07947 */ /* 0x000fec0003800000 */
.L_x_238:
[----:B------:R-:W-:Y:S01]  /*0770*/  LOP3.LUT R3, R5, 0x3e0, RZ, 0xc0, !PT ;  /* 0x000003e005037812 */ /* 0x000fe200078ec0ff */
[----:B------:R-:W1:Y:S04]  /*0780*/  S2R R10, SR_LANEID ;  /* 0x00000000000a7919 */ /* 0x000e680000000000 */
[----:B0-----:R-:W-:Y:S01]  /*0790*/  VIADD R7, R3, 0x20 ;  /* 0x0000002003077836 */ /* 0x001fe20000000000 */
[----:B------:R-:W-:-:S04]  /*07a0*/  LOP3.LUT R3, RZ, R3, RZ, 0x33, !PT ;  /* 0x00000003ff037212 */ /* 0x000fc800078e33ff */
[----:B------:R-:W-:Y:S01]  /*07b0*/  ISETP.GT.U32.AND P0, PT, R7, R22, PT ;  /* 0x000000160700720c */ /* 0x000fe20003f04070 */
[----:B------:R-:W-:-:S05]  /*07c0*/  IMAD.IADD R3, R22, 0x1, R3 ;  /* 0x0000000116037824 */ /* 0x000fca00078e0203 */
[----:B------:R-:W-:-:S05]  /*07d0*/  SEL R7, R3, 0x1f, P0 ;  /* 0x0000001f03077807 */ /* 0x000fca0000000000 */
[----:B-----5:R-:W0:Y:S01]  /*07e0*/  SHFL.DOWN PT, R3, R2, 0x1, R7 ;  /* 0x0820000002037989 */ /* 0x020e2200000e0007 */
[CC--:B-1----:R-:W-:Y:S01]  /*07f0*/  ISETP.GE.AND P0, PT, R10.reuse, R7.reuse, PT ;  /* 0x000000070a00720c */ /* 0x0c2fe20003f06270 */
[C---:B------:R-:W-:Y:S01]  /*0800*/  VIADD R6, R10.reuse, 0x2 ;  /* 0x000000020a067836 */ /* 0x040fe20000000000 */
[C---:B------:R-:W-:Y:S01]  /*0810*/  ISETP.NE.AND P1, PT, R10.reuse, RZ, PT ;  /* 0x000000ff0a00720c */ /* 0x040fe20003f25270 */
[----:B------:R-:W-:Y:S01]  /*0820*/  VIADD R8, R10, 0x4 ;  /* 0x000000040a087836 */ /* 0x000fe20000000000 */
[----:B0-----:R-:W-:Y:S02]  /*0830*/  SEL R3, R3, RZ, !P0 ;  /* 0x000000ff03037207 */ /* 0x001fe40004000000 */
[----:B------:R-:W-:-:S09]  /*0840*/  ISETP.GT.AND P0, PT, R6, R7, PT ;  /* 0x000000070600720c */ /* 0x000fd20003f04270 */
[----:B------:R-:W0:Y:S01]  /*0850*/  @!P1 S2R R12, SR_CgaCtaId ;  /* 0x00000000000c9919 */ /* 0x000e220000008800 */
[----:B------:R-:W-:Y:S01]  /*0860*/  @!P1 MOV R9, 0x400 ;  /* 0x0000040000099802 */ /* 0x000fe20000000f00 */
[----:B------:R-:W-:-:S05]  /*0870*/  IMAD.IADD R4, R3, 0x1, R2 ;  /* 0x0000000103047824 */ /* 0x000fca00078e0202 */
        /* <DEDUP_REMOVED lines=25> */
[----:B------:R-:W1:Y:S01]  /*0a10*/  S2UR UR5, SR_CgaCtaId ;  /* 0x00000000000579c3 */ /* 0x000e620000008800 */
[----:B------:R-:W-:Y:S01]  /*0a20*/  UMOV UR4, 0x400 ;  /* 0x0000040000047882 */ /* 0x000fe20000000000 */
[C---:B------:R-:W-:Y:S02]  /*0a30*/  ISETP.GT.U32.AND P2, PT, R22.reuse, 0x40, PT ;  /* 0x000000401600780c */ /* 0x040fe40003f44070 */
[C---:B------:R-:W-:Y:S02]  /*0a40*/  ISETP.GT.U32.AND P1, PT, R22.reuse, 0x20, PT ;  /* 0x000000201600780c */ /* 0x040fe40003f24070 */
[----:B------:R-:W-:Y:S01]  /*0a50*/  ISETP.GT.U32.AND P3, PT, R22, 0x80, PT ;  /* 0x000000801600780c */ /* 0x000fe20003f64070 */
[----:B-1----:R-:W-:-:S09]  /*0a60*/  ULEA UR4, UR5, UR4, 0x18 ;  /* 0x0000000405047291 */ /* 0x002fd2000f8ec0ff */
[----:B------:R-:W1:Y:S04]  /*0a70*/  LDS.128 R4, [UR4+0x10] ;  /* 0x00001004ff047984 */ /* 0x000e680008000c00 */
[----:B------:R-:W2:Y:S04]  /*0a80*/  LDS R2, [UR4+0xc] ;  /* 0x00000c04ff027984 */ /* 0x000ea80008000800 */
[----:B0-----:R-:W0:Y:S01]  /*0a90*/  LDS.64 R8, [UR4+0x20] ;  /* 0x00002004ff087984 */ /* 0x001e220008000a00 */
[----:B-1----:R-:W-:Y:S02]  /*0aa0*/  SEL R4, R4, RZ, P2 ;  /* 0x000000ff04047207 */ /* 0x002fe40001000000 */
[----:B------:R-:W-:-:S02]  /*0ab0*/  ISETP.GT.U32.AND P2, PT, R22, 0x60, PT ;  /* 0x000000601600780c */ /* 0x000fc40003f44070 */
[----:B--2---:R-:W-:Y:S02]  /*0ac0*/  SEL R2, R2, RZ, P1 ;  /* 0x000000ff02027207 */ /* 0x004fe40000800000 */
[----:B------:R-:W-:Y:S02]  /*0ad0*/  SEL R5, R5, RZ, P2 ;  /* 0x000000ff05057207 */ /* 0x000fe40001000000 */
[----:B------:R-:W-:Y:S02]  /*0ae0*/  IADD3 R2, PT, PT, R4, R2, R3 ;  /* 0x0000000204027210 */ /* 0x000fe40007ffe003 */
[----:B------:R-:W-:Y:S02]  /*0af0*/  ISETP.GT.U32.AND P1, PT, R22, 0xa0, PT ;  /* 0x000000a01600780c */ /* 0x000fe40003f24070 */
[----:B------:R-:W-:Y:S02]  /*0b00*/  SEL R6, R6, RZ, P3 ;  /* 0x000000ff06067207 */ /* 0x000fe40001800000 */
[----:B------:R-:W-:-:S02]  /*0b10*/  ISETP.GT.U32.AND P2, PT, R22, 0xc0, PT ;  /* 0x000000c01600780c */ /* 0x000fc40003f44070 */
[----:B------:R-:W-:Y:S02]  /*0b20*/  ISETP.GT.U32.AND P3, PT, R22, 0xe0, PT ;  /* 0x000000e01600780c */ /* 0x000fe40003f64070 */
[----:B------:R-:W-:Y:S02]  /*0b30*/  SEL R7, R7, RZ, P1 ;  /* 0x000000ff07077207 */ /* 0x000fe40000800000 */
[----:B------:R-:W-:Y:S02]  /*0b40*/  IADD3 R2, PT, PT, R6, R2, R5 ;  /* 0x0000000206027210 */ /* 0x000fe40007ffe005 */
[----:B0-----:R-:W-:Y:S02]  /*0b50*/  SEL R8, R8, RZ, P2 ;  /* 0x000000ff08087207 */ /* 0x001fe40001000000 */
[----:B------:R-:W-:Y:S02]  /*0b60*/  SEL R9, R9, RZ, P3 ;  /* 0x000000ff09097207 */ /* 0x000fe40001800000 */
[----:B------:R-:W-:-:S05]  /*0b70*/  IADD3 R2, PT, PT, R8, R2, R7 ;  /* 0x0000000208027210 */ /* 0x000fca0007ffe007 */
[----:B------:R-:W-:Y:S01]  /*0b80*/  IMAD.IADD R3, R2, 0x1, R9 ;  /* 0x0000000102037824 */ /* 0x000fe200078e0209 */
[----:B------:R-:W-:Y:S06]  /*0b90*/  BRA `(.L_x_239) ;  /* 0x0000001c00d47947 */ /* 0x000fec0003800000 */
.L_x_229:
[----:B------:R-:W0:Y:S01]  /*0ba0*/  S2R R2, SR_TID.X ;  /* 0x0000000000027919 */ /* 0x000e220000002100 */
[----:B------:R-:W1:Y:S02]  /*0bb0*/  LDCU.64 UR6, c[0x0][0x380] ;  /* 0x00007000ff0677ac */ /* 0x000e640008000a00 */
[----:B-1----:R-:W-:Y:S02]  /*0bc0*/  IMAD.U32 R20, RZ, RZ, UR6 ;  /* 0x00000006ff147e24 */ /* 0x002fe4000f8e00ff */
[----:B------:R-:W-:Y:S02]  /*0bd0*/  IMAD.U32 R21, RZ, RZ, UR7 ;  /* 0x00000007ff157e24 */ /* 0x000fe4000f8e00ff */
[----:B0-----:R-:W-:-:S04]  /*0be0*/  IMAD R25, R2, 0x4, R23 ;  /* 0x0000000402197824 */ /* 0x001fc800078e0217 */
[----:B------:R-:W-:-:S05]  /*0bf0*/  IMAD.WIDE.U32 R24, R25, 0x4, R20 ;  /* 0x0000000419187825 */ /* 0x000fca00078e0014 */
[----:B------:R-:W2:Y:S04]  /*0c00*/  LDG.E.128.CONSTANT R4, desc[UR8][R24.64] ;  /* 0x0000000818047981 */ /* 0x000ea8000c1e9d00 */
[----:B------:R-:W3:Y:S04]  /*0c10*/  LDG.E.128.CONSTANT R8, desc[UR8][R24.64+0x1000] ;  /* 0x0010000818087981 */ /* 0x000ee8000c1e9d00 */
[----:B------:R-:W4:Y:S04]  /*0c20*/  LDG.E.128.CONSTANT R12, desc[UR8][R24.64+0x2000] ;  /* 0x00200008180c7981 */ /* 0x000f28000c1e9d00 */
[----:B------:R-:W5:Y:S01]  /*0c30*/  LDG.E.128.CONSTANT R16, desc[UR8][R24.64+0x3000] ;  /* 0x0030000818107981 */ /* 0x000f62000c1e9d00 */
[----:B------:R-:W-:-:S02]  /*0c40*/  ISETP.GE.U32.AND P0, PT, R22, UR5, PT ;  /* 0x0000000516007c0c */ /* 0x000fc4000bf06070 */
        /* <DEDUP_REMOVED lines=9> */
[----:B------:R-:W-:Y:S01]  /*0ce0*/  VIADD R26, R23, UR5 ;  /* 0x00000005171a7c36 */ /* 0x000fe20008000000 */
[----:B------:R-:W-:Y:S01]  /*0cf0*/  UMOV UR4, URZ ;  /* 0x000000ff00047c82 */ /* 0x000fe20008000000 */
[----:B------:R-:W-:Y:S02]  /*0d00*/  VIADD R25, R3, 0xfffff000 ;  /* 0xfffff00003197836 */ /* 0x000fe40000000000 */
[C---:B------:R-:W-:Y:S02]  /*0d10*/  VIADD R24, R26.reuse, 0x100 ;  /* 0x000001001a187836 */ /* 0x040fe40000000000 */
[C---:B------:R-:W-:Y:S01]  /*0d20*/  IMAD.IADD R23, R26.reuse, 0x1, R2 ;  /* 0x000000011a177824 */ /* 0x040fe200078e0202 */
[----:B------:R-:W-:Y:S01]  /*0d30*/  ISETP.GT.U32.AND P0, PT, R26, R25, PT ;  /* 0x000000191a00720c */ /* 0x000fe20003f04070 */
[----:B------:R-:W-:-:S12]  /*0d40*/  IMAD.MOV.U32 R22, RZ, RZ, R26 ;  /* 0x000000ffff167224 */ /* 0x000fd800078e001a */
[----:B------:R-:W-:Y:S05]  /*0d50*/  @P0 BRA `(.L_x_241) ;  /* 0x0000000000640947 */ /* 0x000fea0003800000 */
[----:B------:R-:W0:Y:S08]  /*0d60*/  LDC R3, c[0x0][0x3a8] ;  /* 0x0000ea00ff037b82 */ /* 0x000e300000000800 */
[----:B------:R-:W1:Y:S02]  /*0d70*/  LDC.64 R20, c[0x0][0x380] ;  /* 0x0000e000ff147b82 */ /* 0x000e640000000a00 */
.L_x_242:
[----:B------:R-:W-:-:S04]  /*0d80*/  IMAD R29, R2, 0x4, R22 ;  /* 0x00000004021d7824 */ /* 0x000fc800078e0216 */
[----:B-1----:R-:W-:-:S05]  /*0d90*/  IMAD.WIDE.U32 R28, R29, 0x4, R20 ;  /* 0x000000041d1c7825 */ /* 0x002fca00078e0014 */
[----:B------:R-:W2:Y:S04]  /*0da0*/  LDG.E.128.CONSTANT R4, desc[UR8][R28.64] ;  /* 0x000000081c047981 */ /* 0x000ea8000c1e9d00 */
[----:B------:R-:W3:Y:S04]  /*0db0*/  LDG.E.128.CONSTANT R8, desc[UR8][R28.64+0x1000] ;  /* 0x001000081c087981 */ /* 0x000ee8000c1e9d00 */
[----:B------:R-:W4:Y:S04]  /*0dc0*/  LDG.E.128.CONSTANT R12, desc[UR8][R28.64+0x2000] ;  /* 0x002000081c0c7981 */ /* 0x000f28000c1e9d00 */
[----:B------:R-:W5:Y:S01]  /*0dd0*/  LDG.E.128.CONSTANT R16, desc[UR8][R28.64+0x3000] ;  /* 0x003000081c107981 */ /* 0x000f62000c1e9d00 */
[----:B--2---:R-:W-:Y:S01]  /*0de0*/  IADD3 R5, PT, PT, R5, R4, R27 ;  /* 0x0000000405057210 */ /* 0x004fe20007ffe01b */
[----:B0-----:R-:W-:-:S03]  /*0df0*/  IMAD.IADD R4, R3, 0x1, -R22 ;  /* 0x0000000103047824 */ /* 0x001fc600078e0a16 */
[----:B------:R-:W-:Y:S02]  /*0e00*/  IADD3 R5, PT, PT, R7, R6, R5 ;  /* 0x0000000607057210 */ /* 0x000fe40007ffe005 */
[----:B------:R-:W-:Y:S02]  /*0e10*/  ISETP.GE.U32.AND P0, PT, R4, UR5, PT ;  /* 0x0000000504007c0c */ /* 0x000fe4000bf06070 */
[----:B---3--:R-:W-:-:S04]  /*0e20*/  IADD3 R5, PT, PT, R9, R8, R5 ;  /* 0x0000000809057210 */ /* 0x008fc80007ffe005 */
[----:B------:R-:W-:-:S04]  /*0e30*/  IADD3 R5, PT, PT, R11, R10, R5 ;  /* 0x0000000a0b057210 */ /* 0x000fc80007ffe005 */
[----:B----4-:R-:W-:-:S04]  /*0e40*/  IADD3 R5, PT, PT, R13, R12, R5 ;  /* 0x0000000c0d057210 */ /* 0x010fc80007ffe005 */
[----:B------:R-:W-:-:S04]  /*0e50*/  IADD3 R5, PT, PT, R15, R14, R5 ;  /* 0x0000000e0f057210 */ /* 0x000fc80007ffe005 */
[----:B-----5:R-:W-:-:S04]  /*0e60*/  IADD3 R5, PT, PT, R17, R16, R5 ;  /* 0x0000001011057210 */ /* 0x020fc80007ffe005 */
[----:B------:R-:W-:Y:S01]  /*0e70*/  IADD3 R27, PT, PT, R19, R18, R5 ;  /* 0x00000012131b7210 */ /* 0x000fe20007ffe005 */
[----:B------:R-:W-:Y:S06]  /*0e80*/  @!P0 BRA `(.L_x_240) ;  /* 0x0000000000ec8947 */ /* 0x000fec0003800000 */
[----:B------:R-:W-:Y:S01]  /*0e90*/  VIADD R22, R22, UR5 ;  /* 0x0000000516167c36 */ /* 0x000fe20008000000 */
[----:B------:R-:W-:Y:S01]  /*0ea0*/  UIADD3 UR4, UPT, UPT, UR4, 0x1, URZ ;  /* 0x0000000104047890 */ /* 0x000fe2000fffe0ff */
[----:B------:R-:W-:Y:S02]  /*0eb0*/  VIADD R24, R24, UR5 ;  /* 0x0000000518187c36 */ /* 0x000fe40008000000 */
[----:B------:R-:W-:Y:S01]  /*0ec0*/  VIADD R23, R23, UR5 ;  /* 0x0000000517177c36 */ /* 0x000fe20008000000 */
[----:B------:R-:W-:-:S13]  /*0ed0*/  ISETP.GT.U32.AND P0, PT, R22, R25, PT ;  /* 0x000000191600720c */ /* 0x000fda0003f04070 */
[----:B------:R-:W-:Y:S05]  /*0ee0*/  @!P0 BRA `(.L_x_242) ;  /* 0xfffffffc00a48947 */ /* 0x000fea000383ffff */
.L_x_241:
[----:B------:R-:W-:-:S13]  /*0ef0*/  ISETP.GE.U32.AND P0, PT, R22, R3, PT ;  /* 0x000000031600720c */ /* 0x000fda0003f06070 */
[----:B------:R-:W-:Y:S05]  /*0f00*/  @P0 BRA `(.L_x_240) ;  /* 0x0000000000cc0947 */ /* 0x000fea0003800000 */
[----:B------:R-:W-:Y:S01]  /*0f10*/  IMAD.IADD R5, R3, 0x1, -R22 ;  /* 0x0000000103057824 */ /* 0x000fe200078e0a16 */
[----:B------:R-:W-:Y:S04]  /*0f20*/  BSSY.RECONVERGENT B1, `(.L_x_240) ;  /* 0x0000031000017945 */ /* 0x000fe80003800200 */
[----:B------:R-:W-:-:S13]  /*0f30*/  ISETP.GE.AND P0, PT, R2, R5, PT ;  /* 0x000000050200720c */ /* 0x000fda0003f06270 */
[----:B------:R-:W-:Y:S05]  /*0f40*/  @P0 BRA `(.L_x_243) ;  /* 0x0000000000b80947 */ /* 0x000fea0003800000 */
[----:B------:R-:W0:Y:S01]  /*0f50*/  LDC R7, c[0x0][0x3ac] ;  /* 0x0000eb00ff077b82 */ /* 0x000e220000000800 */
[----:B------:R-:W-:Y:S01]  /*0f60*/  LOP3.LUT R4, RZ, R2, RZ, 0x33, !PT ;  /* 0x00000002ff047212 */ /* 0x000fe200078e33ff */
[----:B------:R-:W-:Y:S01]  /*0f70*/  BSSY.RECONVERGENT B2, `(.L_x_244) ;  /* 0x0000016000027945 */ /* 0x000fe20003800200 */
[----:B------:R-:W-:-:S03]  /*0f80*/  IMAD.MOV.U32 R9, RZ, RZ, R2 ;  /* 0x000000ffff097224 */ /* 0x000fc600078e0002 */
[----:B------:R-:W-:-:S04]  /*0f90*/  IMAD.IADD R3, R4, 0x1, R3 ;  /* 0x0000000104037824 */ /* 0x000fc800078e0203 */
[C---:B------:R-:W-:Y:S01]  /*0fa0*/  IMAD.IADD R26, R3.reuse, 0x1, -R26 ;  /* 0x00000001031a7824 */ /* 0x040fe200078e0a1a */
[C---:B------:R-:W-:Y:S02]  /*0fb0*/  LOP3.LUT R4, R3.reuse, 0x300, RZ, 0xc0, !PT ;  /* 0x0000030003047812 */ /* 0x040fe400078ec0ff */
[----:B------:R-:W-:Y:S02]  /*0fc0*/  LEA.HI R3, R3, 0x1, RZ, 0x18 ;  /* 0x0000000103037811 */ /* 0x000fe400078fc0ff */
[----:B------:R-:W-:Y:S01]  /*0fd0*/  ISETP.NE.AND P0, PT, R4, 0x300, PT ;  /* 0x000003000400780c */ /* 0x000fe20003f05270 */
[----:B0-----:R-:W-:-:S04]  /*0fe0*/  IMAD R7, R7, UR4, RZ ;  /* 0x0000000407077c24 */ /* 0x001fc8000f8e02ff */
[----:B------:R-:W-:-:S05]  /*0ff0*/  IMAD R7, R7, -0x1000, R26 ;  /* 0xfffff00007077824 */ /* 0x000fca00078e021a */
[----:B------:R-:W-:-:S03]  /*1000*/  ISETP.GE.U32.AND P1, PT, R7, 0x300, PT ;  /* 0x000003000700780c */ /* 0x000fc60003f26070 */
[----:B------:R-:W-:Y:S10]  /*1010*/  @!P0 BRA `(.L_x_245) ;  /* 0x00000000002c8947 */ /* 0x000ff40003800000 */
[----:B------:R-:W-:Y:S01]  /*1020*/  LOP3.LUT R3, R3, 0x3, RZ, 0xc0, !PT ;  /* 0x0000000303037812 */ /* 0x000fe200078ec0ff */
[----:B------:R-:W-:-:S04]  /*1030*/  IMAD.MOV.U32 R9, RZ, RZ, R2 ;  /* 0x000000ffff097224 */ /* 0x000fc800078e0002 */
[----:B------:R-:W-:-:S07]  /*1040*/  IMAD.MOV R3, RZ, RZ, -R3 ;  /* 0x000000ffff037224 */ /* 0x000fce00078e0a03 */
.L_x_246:
[----:B------:R-:W-:-:S06]  /*1050*/  IMAD.WIDE.U32 R6, R23, 0x4, R20 ;  /* 0x0000000417067825 */ /* 0x000fcc00078e0014 */
[----:B------:R-:W2:Y:S01]  /*1060*/  LDG.E.CONSTANT R6, desc[UR8][R6.64] ;  /* 0x0000000806067981 */ /* 0x000ea2000c1e9900 */
[----:B------:R-:W-:Y:S02]  /*1070*/  VIADD R3, R3, 0x1 ;  /* 0x0000000103037836 */ /* 0x000fe40000000000 */
[----:B------:R-:W-:Y:S02]  /*1080*/  VIADD R9, R9, 0x100 ;  /* 0x0000010009097836 */ /* 0x000fe40000000000 */
[----:B------:R-:W-:Y:S01]  /*1090*/  VIADD R23, R23, 0x100 ;  /* 0x0000010017177836 */ /* 0x000fe20000000000 */
[----:B------:R-:W-:Y:S01]  /*10a0*/  ISETP.NE.AND P0, PT, R3, RZ, PT ;  /* 0x000000ff0300720c */ /* 0x000fe20003f05270 */
[----:B--2---:R-:W-:-:S12]  /*10b0*/  IMAD.IADD R27, R6, 0x1, R27 ;  /* 0x00000001061b7824 */ /* 0x004fd800078e021b */
[----:B------:R-:W-:Y:S05]  /*10c0*/  @P0 BRA `(.L_x_246) ;  /* 0xfffffffc00e00947 */ /* 0x000fea000383ffff */
.L_x_245:
[----:B------:R-:W-:Y:S05]  /*10d0*/  BSYNC.RECONVERGENT B2 ;  /* 0x0000000000027941 */ /* 0x000fea0003800200 */
.L_x_244:
[----:B------:R-:W-:Y:S05]  /*10e0*/  @!P1 BRA `(.L_x_243) ;  /* 0x0000000000509947 */ /* 0x000fea0003800000 */
[C---:B------:R-:W-:Y:S02]  /*10f0*/  IMAD.IADD R15, R9.reuse, 0x1, R24 ;  /* 0x00000001090f7824 */ /* 0x040fe400078e0218 */
[----:B------:R-:W-:-:S07]  /*1100*/  VIADD R3, R9, 0x200 ;  /* 0x0000020009037836 */ /* 0x000fce0000000000 */
.L_x_247:
[C---:B------:R-:W-:Y:S02]  /*1110*/  VIADD R7, R15.reuse, 0xffffff00 ;  /* 0xffffff000f077836 */ /* 0x040fe40000000000 */
[----:B------:R-:W-:-:S04]  /*1120*/  IMAD.WIDE.U32 R8, R15, 0x4, R20 ;  /* 0x000000040f087825 */ /* 0x000fc800078e0014 */
        /* <DEDUP_REMOVED lines=13> */
[----:B--2---:R-:W-:-:S04]  /*1200*/  IADD3 R27, PT, PT, R8, R6, R27 ;  /* 0x00000006081b7210 */ /* 0x004fc80007ffe01b */
[----:B---3--:R-:W-:-:S05]  /*1210*/  IADD3 R27, PT, PT, R12, R10, R27 ;  /* 0x0000000a0c1b7210 */ /* 0x008fca0007ffe01b */
[----:B------:R-:W-:Y:S05]  /*1220*/  @!P0 BRA `(.L_x_247) ;  /* 0xfffffffc00b88947 */ /* 0x000fea000383ffff */
.L_x_243:
[----:B------:R-:W-:Y:S05]  /*1230*/  BSYNC.RECONVERGENT B1 ;  /* 0x0000000000017941 */ /* 0x000fea0003800200 */
.L_x_240:
        /* <DEDUP_REMOVED lines=37> */
[----:B--2---:R-:W1:Y:S01]  /*1490*/  LDS.64 R8, [UR4+0x20] ;  /* 0x00002004ff087984 */ /* 0x004e620008000a00 */
[----:B0-----:R-:W-:-:S04]  /*14a0*/  IADD3 R2, PT, PT, R4, R2, R3 ;  /* 0x0000000204027210 */ /* 0x001fc80007ffe003 */
[----:B------:R-:W-:-:S04]  /*14b0*/  IADD3 R2, PT, PT, R6, R2, R5 ;  /* 0x0000000206027210 */ /* 0x000fc80007ffe005 */
[----:B-1----:R-:W-:-:S05]  /*14c0*/  IADD3 R2, PT, PT, R8, R2, R7 ;  /* 0x0000000208027210 */ /* 0x002fca0007ffe007 */
[----:B------:R-:W-:Y:S01]  /*14d0*/  IMAD.IADD R3, R2, 0x1, R9 ;  /* 0x0000000102037824 */ /* 0x000fe200078e0209 */
[----:B------:R-:W-:Y:S06]  /*14e0*/  BRA `(.L_x_239) ;  /* 0x0000001400807947 */ /* 0x000fec0003800000 */
.L_x_228:
[----:B------:R-:W0:Y:S02]  /*14f0*/  LDCU UR6, c[0x0][0x3a8] ;  /* 0x00007500ff0677ac */ /* 0x000e240008000800 */
[----:B0-----:R-:W-:-:S04]  /*1500*/  IADD3 R4, PT, PT, -R23, UR6, RZ ;  /* 0x0000000617047c10 */ /* 0x001fc8000fffe1ff */
        /* <DEDUP_REMOVED lines=9> */
[----:B------:R-:W-:-:S04]  /*15a0*/  IMAD.IADD R3, R23, 0x1, R2 ;  /* 0x0000000117037824 */ /* 0x000fc800078e0202 */
[----:B0-----:R-:W-:-:S05]  /*15b0*/  IMAD.WIDE.U32 R6, R3, 0x4, R6 ;  /* 0x0000000403067825 */ /* 0x001fca00078e0006 */
[----:B------:R0:W5:Y:S01]  /*15c0*/  LDG.E.CONSTANT R3, desc[UR8][R6.64] ;  /* 0x0000000806037981 */ /* 0x000162000c1e9900 */
[----:B------:R-:W-:-:S07]  /*15d0*/  VIADD R10, R2, 0x100 ;  /* 0x00000100020a7836 */ /* 0x000fce0000000000 */
.L_x_250:
[----:B------:R-:W-:Y:S05]  /*15e0*/  BSYNC.RECONVERGENT B1 ;  /* 0x0000000000017941 */ /* 0x000fea0003800200 */
.L_x_249:
[----:B------:R-:W-:Y:S01]  /*15f0*/  ISETP.GE.U32.AND P0, PT, R10, R4, PT ;  /* 0x000000040a00720c */ /* 0x000fe20003f06070 */
[----:B------:R-:W-:-:S12]  /*1600*/  BSSY.RECONVERGENT B1, `(.L_x_251) ;  /* 0x000002e000017945 */ /* 0x000fd80003800200 */
[----:B------:R-:W-:Y:S05]  /*1610*/  @P0 BRA `(.L_x_252) ;  /* 0x0000000000b00947 */ /* 0x000fea0003800000 */
[----:B------:R-:W-:Y:S01]  /*1620*/  LOP3.LUT R5, RZ, R10, RZ, 0x33, !PT ;  /* 0x0000000aff057212 */ /* 0x000fe200078e33ff */
[----:B------:R-:W-:Y:S04]  /*1630*/  BSSY.RECONVERGENT B2, `(.L_x_253) ;  /* 0x0000014000027945 */ /* 0x000fe80003800200 */
[----:B0-----:R-:W-:-:S04]  /*1640*/  VIADD R6, R5, UR6 ;  /* 0x0000000605067c36 */ /* 0x001fc80008000000 */
[C---:B------:R-:W-:Y:S01]  /*1650*/  IMAD.IADD R7, R6.reuse, 0x1, -R23 ;  /* 0x0000000106077824 */ /* 0x040fe200078e0a17 */
[----:B------:R-:W-:-:S04]  /*1660*/  LOP3.LUT R5, R6, 0x300, RZ, 0xc0, !PT ;  /* 0x0000030006057812 */ /* 0x000fc800078ec0ff */
[----:B------:R-:W-:Y:S02]  /*1670*/  ISETP.NE.AND P0, PT, R5, 0x300, PT ;  /* 0x000003000500780c */ /* 0x000fe40003f05270 */
[----:B------:R-:W-:-:S11]  /*1680*/  ISETP.GE.U32.AND P1, PT, R7, 0x300, PT ;  /* 0x000003000700780c */ /* 0x000fd60003f26070 */
[----:B------:R-:W-:Y:S05]  /*1690*/  @!P0 BRA `(.L_x_254) ;  /* 0x0000000000348947 */ /* 0x000fea0003800000 */
[----:B------:R-:W0:Y:S01]  /*16a0*/  LDC.64 R8, c[0x0][0x380] ;  /* 0x0000e000ff087b82 */ /* 0x000e220000000a00 */
[----:B------:R-:W-:Y:S01]  /*16b0*/  LEA.HI R5, R6, 0x1, RZ, 0x18 ;  /* 0x0000000106057811 */ /* 0x000fe200078fc0ff */
[----:B------:R-:W-:-:S03]  /*16c0*/  IMAD.IADD R11, R23, 0x1, R10 ;  /* 0x00000001170b7824 */ /* 0x000fc600078e020a */
[----:B------:R-:W-:-:S05]  /*16d0*/  LOP3.LUT R5, R5, 0x3, RZ, 0xc0, !PT ;  /* 0x0000000305057812 */ /* 0x000fca00078ec0ff */
[----:B------:R-:W-:-:S07]  /*16e0*/  IMAD.MOV R5, RZ, RZ, -R5 ;  /* 0x000000ffff057224 */ /* 0x000fce00078e0a05 */
.L_x_255:
        /* <DEDUP_REMOVED lines=8> */
.L_x_254:
[----:B------:R-:W-:Y:S05]  /*1770*/  BSYNC.RECONVERGENT B2 ;  /* 0x0000000000027941 */ /* 0x000fea0003800200 */
.L_x_253:
[----:B------:R-:W-:Y:S05]  /*1780*/  @!P1 BRA `(.L_x_252) ;  /* 0x0000000000549947 */ /* 0x000fea0003800000 */
[----:B------:R-:W0:Y:S01]  /*1790*/  LDC.64 R6, c[0x0][0x380] ;  /* 0x0000e000ff067b82 */ /* 0x000e220000000a00 */
[----:B------:R-:W-:Y:S02]  /*17a0*/  IMAD.IADD R23, R23, 0x1, R10 ;  /* 0x0000000117177824 */ /* 0x000fe400078e020a */
[----:B------:R-:W-:-:S07]  /*17b0*/  VIADD R5, R10, 0x200 ;  /* 0x000002000a057836 */ /* 0x000fce0000000000 */
.L_x_256:
        /* <DEDUP_REMOVED lines=18> */
.L_x_252:
[----:B------:R-:W-:Y:S05]  /*18e0*/  BSYNC.RECONVERGENT B1 ;  /* 0x0000000000017941 */ /* 0x000fea0003800200 */
.L_x_251:
        /* <DEDUP_REMOVED lines=39> */
[----:B----4-:R-:W1:Y:S01]  /*1b60*/  LDS.64 R8, [UR4+0x20] ;  /* 0x00002004ff087984 */ /* 0x010e620008000a00 */
[----:B0-----:R-:W-:-:S04]  /*1b70*/  IADD3 R2, PT, PT, R4, R2, R3 ;  /* 0x0000000204027210 */ /* 0x001fc80007ffe003 */
[----:B------:R-:W-:-:S04]  /*1b80*/  IADD3 R2, PT, PT, R6, R2, R5 ;  /* 0x0000000206027210 */ /* 0x000fc80007ffe005 */
[----:B-1----:R-:W-:-:S05]  /*1b90*/  IADD3 R2, PT, PT, R8, R2, R7 ;  /* 0x0000000208027210 */ /* 0x002fca0007ffe007 */
[----:B------:R-:W-:Y:S01]  /*1ba0*/  IMAD.IADD R3, R2, 0x1, R9 ;  /* 0x0000000102037824 */ /* 0x000fe200078e0209 */
[----:B------:R-:W-:Y:S06]  /*1bb0*/  BRA `(.L_x_239) ;  /* 0x0000000c00cc7947 */ /* 0x000fec0003800000 */
.L_x_257:
        /* <DEDUP_REMOVED lines=10> */
[----:B------:R-:W-:Y:S02]  /*1c60*/  ISETP.NE.AND P1, PT, R9, RZ, PT ;  /* 0x000000ff0900720c */ /* 0x000fe40003f25270 */
[----:B0-----:R-:W-:Y:S02]  /*1c70*/  SEL R8, R5, RZ, !P0 ;  /* 0x000000ff05087207 */ /* 0x001fe40004000000 */
[----:B------:R-:W-:Y:S01]  /*1c80*/  ISETP.GT.AND P0, PT, R11, R6, PT ;  /* 0x000000060b00720c */ /* 0x000fe20003f04270 */
[----:B------:R-:W-:-:S08]  /*1c90*/  VIADD R11, R9, 0x4 ;  /* 0x00000004090b7836 */ /* 0x000fd00000000000 */
[----:B------:R-:W-:Y:S01]  /*1ca0*/  @!P1 MOV R10, 0x400 ;  /* 0x00000400000a9802 */ /* 0x000fe20000000f00 */
[----:B------:R-:W-:-:S05]  /*1cb0*/  IMAD.IADD R5, R8, 0x1, R3 ;  /* 0x0000000108057824 */ /* 0x000fca00078e0203 */
[----:B------:R-:W0:Y:S02]  /*1cc0*/  SHFL.DOWN PT, R7, R5, 0x2, R6 ;  /* 0x0840000005077989 */ /* 0x000e2400000e0006 */
[----:B0-----:R-:W-:Y:S02]  /*1cd0*/  SEL R8, R7, RZ, !P0 ;  /* 0x000000ff07087207 */ /* 0x001fe40004000000 */
[----:B------:R-:W-:Y:S02]  /*1ce0*/  ISETP.GT.AND P0, PT, R11, R6, PT ;  /* 0x000000060b00720c */ /* 0x000fe40003f04270 */
[----:B------:R-:W0:Y:S01]  /*1cf0*/  @!P1 S2R R11, SR_CgaCtaId ;  /* 0x00000000000b9919 */ /* 0x000e220000008800 */
[----:B------:R-:W-:Y:S02]  /*1d00*/  IMAD.IADD R7, R5, 0x1, R8 ;  /* 0x0000000105077824 */ /* 0x000fe400078e0208 */
[C---:B------:R-:W-:Y:S02]  /*1d10*/  VIADD R5, R9.reuse, 0x8 ;  /* 0x0000000809057836 */ /* 0x040fe40000000000 */
[----:B------:R-:W-:Y:S01]  /*1d20*/  VIADD R9, R9, 0x10 ;  /* 0x0000001009097836 */ /* 0x000fe20000000000 */
[----:B------:R-:W1:Y:S02]  /*1d30*/  SHFL.DOWN PT, R8, R7, 0x4, R6 ;  /* 0x0880000007087989 */ /* 0x000e6400000e0006 */
[----:B-1----:R-:W-:-:S02]  /*1d40*/  SEL R8, R8, RZ, !P0 ;  /* 0x000000ff08087207 */ /* 0x002fc40004000000 */
[----:B------:R-:W-:Y:S02]  /*1d50*/  ISETP.GT.AND P0, PT, R5, R6, PT ;  /* 0x000000060500720c */ /* 0x000fe40003f04270 */
[----:B0-----:R-:W-:Y:S01]  /*1d60*/  @!P1 LEA R10, R11, R10, 0x18 ;  /* 0x0000000a0b0a9211 */ /* 0x001fe200078ec0ff */
[----:B------:R-:W-:-:S05]  /*1d70*/  IMAD.IADD R3, R7, 0x1, R8 ;  /* 0x0000000107037824 */ /* 0x000fca00078e0208 */
[----:B------:R-:W0:Y:S02]  /*1d80*/  SHFL.DOWN PT, R8, R3, 0x8, R6 ;  /* 0x0900000003087989 */ /* 0x000e2400000e0006 */
[----:B0-----:R-:W-:Y:S02]  /*1d90*/  SEL R8, R8, RZ, !P0 ;  /* 0x000000ff08087207 */ /* 0x001fe40004000000 */
[----:B------:R-:W-:-:S03]  /*1da0*/  ISETP.GT.AND P0, PT, R9, R6, PT ;  /* 0x000000060900720c */ /* 0x000fc60003f04270 */
[----:B------:R-:W-:Y:S01]  /*1db0*/  IMAD.IADD R5, R3, 0x1, R8 ;  /* 0x0000000103057824 */ /* 0x000fe200078e0208 */
[----:B------:R-:W-:-:S04]  /*1dc0*/  @!P1 SHF.R.U32.HI R8, RZ, 0x3, R2 ;  /* 0x00000003ff089819 */ /* 0x000fc80000011602 */
[----:B------:R-:W0:Y:S01]  /*1dd0*/  SHFL.DOWN PT, R7, R5, 0x10, R6 ;  /* 0x0a00000005077989 */ /* 0x000e2200000e0006 */
[----:B------:R-:W-:-:S05]  /*1de0*/  @!P1 LOP3.LUT R3, R8, 0x7c, RZ, 0xc0, !PT ;  /* 0x0000007c08039812 */ /* 0x000fca00078ec0ff */
[----:B------:R-:W-:Y:S01]  /*1df0*/  @!P1 IMAD.IADD R10, R3, 0x1, R10 ;  /* 0x00000001030a9824 */ /* 0x000fe200078e020a */
        /* <DEDUP_REMOVED lines=12> */
[----:B0-----:R-:W0:Y:S04]  /*1ec0*/  LDS.128 R8, [UR4+0x10] ;  /* 0x00001004ff087984 */ /* 0x001e280008000c00 */
[----:B------:R-:W1:Y:S04]  /*1ed0*/  LDS R2, [UR4+0xc] ;  /* 0x00000c04ff027984 */ /* 0x000e680008000800 */
[----:B------:R-:W2:Y:S01]  /*1ee0*/  LDS.64 R6, [UR4+0x20] ;  /* 0x00002004ff067984 */ /* 0x000ea20008000a00 */
[----:B0-----:R-:W-:Y:S02]  /*1ef0*/  SEL R8, R8, RZ, P2 ;  /* 0x000000ff08087207 */ /* 0x001fe40001000000 */
[----:B------:R-:W-:-:S02]  /*1f00*/  ISETP.GT.U32.AND P2, PT, R4, 0x60, PT ;  /* 0x000000600400780c */ /* 0x000fc40003f44070 */
[----:B-1----:R-:W-:Y:S02]  /*1f10*/  SEL R2, R2, RZ, P1 ;  /* 0x000000ff02027207 */ /* 0x002fe40000800000 */
        /* <DEDUP_REMOVED lines=8> */
[----:B--2---:R-:W-:Y:S02]  /*1fa0*/  SEL R6, R6, RZ, P2 ;  /* 0x000000ff06067207 */ /* 0x004fe40001000000 */
[----:B------:R-:W-:Y:S02]  /*1fb0*/  SEL R7, R7, RZ, P3 ;  /* 0x000000ff07077207 */ /* 0x000fe40001800000 */
[----:B------:R-:W-:-:S05]  /*1fc0*/  IADD3 R2, PT, PT, R6, R2, R11 ;  /* 0x0000000206027210 */ /* 0x000fca0007ffe00b */
[----:B------:R-:W-:Y:S01]  /*1fd0*/  IMAD.IADD R3, R2, 0x1, R7 ;  /* 0x0000000102037824 */ /* 0x000fe200078e0207 */
[----:B------:R-:W-:Y:S06]  /*1fe0*/  BRA `(.L_x_239) ;  /* 0x0000000800c07947 */ /* 0x000fec0003800000 */
.L_x_248:
[----:B------:R-:W0:Y:S01]  /*1ff0*/  S2R R6, SR_TID.X ;  /* 0x0000000000067919 */ /* 0x000e220000002100 */
[----:B------:R-:W1:Y:S02]  /*2000*/  LDCU.64 UR10, c[0x0][0x380] ;  /* 0x00007000ff0a77ac */ /* 0x000e640008000a00 */
[----:B-1----:R-:W-:Y:S02]  /*2010*/  IMAD.U32 R2, RZ, RZ, UR10 ;  /* 0x0000000aff027e24 */ /* 0x002fe4000f8e00ff */
[----:B------:R-:W-:Y:S02]  /*2020*/  IMAD.U32 R3, RZ, RZ, UR11 ;  /* 0x0000000bff037e24 */ /* 0x000fe4000f8e00ff */
[----:B0-----:R-:W-:-:S04]  /*2030*/  IMAD.IADD R9, R23, 0x1, R6 ;  /* 0x0000000117097824 */ /* 0x001fc800078e0206 */
[----:B------:R-:W-:-:S05]  /*2040*/  IMAD.WIDE.U32 R8, R9, 0x4, R2 ;  /* 0x0000000409087825 */ /* 0x000fca00078e0002 */
        /* <DEDUP_REMOVED lines=16> */
[----:B------:R-:W-:-:S02]  /*2150*/  ISETP.GE.U32.AND P0, PT, R4, UR5, PT ;  /* 0x0000000504007c0c */ /* 0x000fc4000bf06070 */
        /* <DEDUP_REMOVED lines=9> */
[----:B------:R-:W-:Y:S01]  /*21f0*/  UIADD3 UR7, UPT, UPT, UR6, -0x1000, URZ ;  /* 0xfffff00006077890 */ /* 0x000fe2000fffe0ff */
[----:B------:R-:W-:Y:S01]  /*2200*/  VIADD R23, R23, UR5 ;  /* 0x0000000517177c36 */ /* 0x000fe20008000000 */
[----:B------:R-:W-:-:S03]  /*2210*/  UMOV UR4, URZ ;  /* 0x000000ff00047c82 */ /* 0x000fc60008000000 */
[C---:B------:R-:W-:Y:S01]  /*2220*/  VIADD R8, R23.reuse, 0x100 ;  /* 0x0000010017087836 */ /* 0x040fe20000000000 */
[C---:B------:R-:W-:Y:S01]  /*2230*/  ISETP.GT.U32.AND P0, PT, R23.reuse, UR7, PT ;  /* 0x0000000717007c0c */ /* 0x040fe2000bf04070 */
[----:B------:R-:W-:-:S12]  /*2240*/  IMAD.IADD R9, R23, 0x1, R6 ;  /* 0x0000000117097824 */ /* 0x000fd800078e0206 */
[----:B------:R-:W-:Y:S05]  /*2250*/  @P0 BRA `(.L_x_259) ;  /* 0x0000000000980947 */ /* 0x000fea0003800000 */
[----:B------:R-:W0:Y:S01]  /*2260*/  LDC.64 R2, c[0x0][0x380] ;  /* 0x0000e000ff027b82 */ /* 0x000e220000000a00 */
[----:B------:R-:W1:Y:S01]  /*2270*/  LDCU UR6, c[0x0][0x3a8] ;  /* 0x00007500ff0677ac */ /* 0x000e620008000800 */
[----:B------:R-:W-:Y:S01]  /*2280*/  NOP ;  /* 0x0000000000007918 */ /* 0x000fe20000000000 */
.L_x_260:
[----:B------:R-:W-:-:S04]  /*2290*/  IMAD.IADD R5, R6, 0x1, R23 ;  /* 0x0000000106057824 */ /* 0x000fc800078e0217 */
[----:B0-----:R-:W-:-:S05]  /*22a0*/  IMAD.WIDE.U32 R4, R5, 0x4, R2 ;  /* 0x0000000405047825 */ /* 0x001fca00078e0002 */
        /* <DEDUP_REMOVED lines=12> */
[----:B------:R-:W5:Y:S01]  /*2370*/  LDG.E.CONSTANT R20, desc[UR8][R4.64+0x3c00] ;  /* 0x003c000804147981 */ /* 0x000f62000c1e9900 */
[----:B--2---:R-:W-:-:S03]  /*2380*/  IADD3 R24, PT, PT, R19, R18, R7 ;  /* 0x0000001213187210 */ /* 0x004fc60007ffe007 */
[----:B------:R-:W2:Y:S04]  /*2390*/  LDG.E.CONSTANT R19, desc[UR8][R4.64+0x3000] ;  /* 0x0030000804137981 */ /* 0x000ea8000c1e9900 */
[----:B------:R-:W2:Y:S04]  /*23a0*/  LDG.E.CONSTANT R18, desc[UR8][R4.64+0x3400] ;  /* 0x0034000804127981 */ /* 0x000ea8000c1e9900 */
[----:B------:R-:W2:Y:S01]  /*23b0*/  LDG.E.CONSTANT R7, desc[UR8][R4.64+0x3800] ;  /* 0x0038000804077981 */ /* 0x000ea2000c1e9900 */
[----:B---3--:R-:W-:-:S04]  /*23c0*/  IADD3 R21, PT, PT, R22, R21, R24 ;  /* 0x0000001516157210 */ /* 0x008fc80007ffe018 */
[----:B----4-:R-:W-:-:S04]  /*23d0*/  IADD3 R16, PT, PT, R16, R17, R21 ;  /* 0x0000001110107210 */ /* 0x010fc80007ffe015 */
[----:B-----5:R-:W-:-:S04]  /*23e0*/  IADD3 R14, PT, PT, R14, R15, R16 ;  /* 0x0000000f0e0e7210 */ /* 0x020fc80007ffe010 */
[----:B------:R-:W-:Y:S02]  /*23f0*/  IADD3 R12, PT, PT, R12, R13, R14 ;  /* 0x0000000d0c0c7210 */ /* 0x000fe40007ffe00e */
[----:B-1----:R-:W-:-:S04]  /*2400*/  IADD3 R13, PT, PT, -R23, UR6, RZ ;  /* 0x00000006170d7c10 */ /* 0x002fc8000fffe1ff */
[----:B------:R-:W-:Y:S02]  /*2410*/  ISETP.GE.U32.AND P0, PT, R13, UR5, PT ;  /* 0x000000050d007c0c */ /* 0x000fe4000bf06070 */
[----:B------:R-:W-:-:S04]  /*2420*/  IADD3 R10, PT, PT, R11, R10, R12 ;  /* 0x0000000a0b0a7210 */ /* 0x000fc80007ffe00c */
[----:B--2---:R-:W-:-:S04]  /*2430*/  IADD3 R10, PT, PT, R18, R19, R10 ;  /* 0x00000013120a7210 */ /* 0x004fc80007ffe00a */
[----:B------:R-:W-:-:S03]  /*2440*/  IADD3 R7, PT, PT, R20, R7, R10 ;  /* 0x0000000714077210 */ /* 0x000fc60007ffe00a */
[----:B------:R-:W-:Y:S05]  /*2450*/  @!P0 BRA `(.L_x_258) ;  /* 0x0000000000fc8947 */ /* 0x000fea0003800000 */
[----:B------:R-:W-:Y:S01]  /*2460*/  VIADD R23, R23, UR5 ;  /* 0x0000000517177c36 */ /* 0x000fe20008000000 */
[----:B------:R-:W-:Y:S01]  /*2470*/  UIADD3 UR4, UPT, UPT, UR4, 0x1, URZ ;  /* 0x0000000104047890 */ /* 0x000fe2000fffe0ff */
[----:B------:R-:W-:Y:S02]  /*2480*/  VIADD R8, R8, UR5 ;  /* 0x0000000508087c36 */ /* 0x000fe40008000000 */
[----:B------:R-:W-:Y:S01]  /*2490*/  VIADD R9, R9, UR5 ;  /* 0x0000000509097c36 */ /* 0x000fe20008000000 */
[----:B------:R-:W-:-:S13]  /*24a0*/  ISETP.GT.U32.AND P0, PT, R23, UR7, PT ;  /* 0x0000000717007c0c */ /* 0x000fda000bf04070 */
[----:B------:R-:W-:Y:S05]  /*24b0*/  @!P0 BRA `(.L_x_260) ;  /* 0xfffffffc00748947 */ /* 0x000fea000383ffff */
.L_x_259:
[----:B------:R-:W-:-:S13]  /*24c0*/  ISETP.GE.U32.AND P0, PT, R23, UR6, PT ;  /* 0x0000000617007c0c */ /* 0x000fda000bf06070 */
[----:B------:R-:W-:Y:S05]  /*24d0*/  @P0 BRA `(.L_x_258) ;  /* 0x0000000000dc0947 */ /* 0x000fea0003800000 */
[----:B------:R-:W-:Y:S01]  /*24e0*/  IADD3 R23, PT, PT, -R23, UR6, RZ ;  /* 0x0000000617177c10 */ /* 0x000fe2000fffe1ff */
[----:B------:R-:W-:Y:S03]  /*24f0*/  BSSY.RECONVERGENT B1, `(.L_x_258) ;  /* 0x0000035000017945 */ /* 0x000fe60003800200 */
[----:B------:R-:W-:-:S13]  /*2500*/  ISETP.GE.AND P0, PT, R6, R23, PT ;  /* 0x000000170600720c */ /* 0x000fda0003f06270 */
[----:B------:R-:W-:Y:S05]  /*2510*/  @P0 BRA `(.L_x_261) ;  /* 0x0000000000c80947 */ /* 0x000fea0003800000 */
[----:B------:R-:W0:Y:S01]  /*2520*/  LDCU UR5, c[0x0][0x3ac] ;  /* 0x00007580ff0577ac */ /* 0x000e220008000800 */
[----:B------:R-:W1:Y:S01]  /*2530*/  LDC R10, c[0x0][0x3ac] ;  /* 0x0000eb00ff0a7b82 */ /* 0x000e620000000800 */
[----:B------:R-:W-:Y:S01]  /*2540*/  LOP3.LUT R4, RZ, R6, RZ, 0x33, !PT ;  /* 0x00000006ff047212 */ /* 0x000fe200078e33ff */
[----:B------:R-:W-:Y:S01]  /*2550*/  IMAD.SHL.U32 R11, R0, 0x1000, RZ ;  /* 0x00001000000b7824 */ /* 0x000fe200078e00ff */
[----:B------:R-:W-:Y:S03]  /*2560*/  BSSY.RECONVERGENT B2, `(.L_x_262) ;  /* 0x0000018000027945 */ /* 0x000fe60003800200 */
[----:B------:R-:W-:Y:S01]  /*2570*/  VIADD R5, R4, UR6 ;  /* 0x0000000604057c36 */ /* 0x000fe20008000000 */
[----:B0-----:R-:W-:-:S06]  /*2580*/  USHF.L.U32 UR5, UR5, 0xc, URZ ;  /* 0x0000000c05057899 */ /* 0x001fcc00080006ff */
[----:B------:R-:W-:-:S04]  /*2590*/  VIADD R4, R11, UR5 ;  /* 0x000000050b047c36 */ /* 0x000fc80008000000 */
[C---:B------:R-:W-:Y:S02]  /*25a0*/  IMAD.IADD R11, R5.reuse, 0x1, -R4 ;  /* 0x00000001050b7824 */ /* 0x040fe400078e0a04 */
[----:B-1----:R-:W-:Y:S01]  /*25b0*/  IMAD R4, R10, UR4, RZ ;  /* 0x000000040a047c24 */ /* 0x002fe2000f8e02ff */
        /* <DEDUP_REMOVED lines=10> */
.L_x_264:
        /* <DEDUP_REMOVED lines=8> */
.L_x_263:
[----:B------:R-:W-:Y:S05]  /*26e0*/  BSYNC.RECONVERGENT B2 ;  /* 0x0000000000027941 */ /* 0x000fea0003800200 */
.L_x_262:
[----:B------:R-:W-:Y:S05]  /*26f0*/  @!P1 BRA `(.L_x_261) ;  /* 0x0000000000509947 */ /* 0x000fea0003800000 */
[C---:B------:R-:W-:Y:S02]  /*2700*/  IMAD.IADD R15, R11.reuse, 0x1, R8 ;  /* 0x000000010b0f7824 */ /* 0x040fe400078e0208 */
[----:B------:R-:W-:-:S07]  /*2710*/  VIADD R14, R11, 0x200 ;  /* 0x000002000b0e7836 */ /* 0x000fce0000000000 */
.L_x_265:
        /* <DEDUP_REMOVED lines=18> */
.L_x_261:
[----:B------:R-:W-:Y:S05]  /*2840*/  BSYNC.RECONVERGENT B1 ;  /* 0x0000000000017941 */ /* 0x000fea0003800200 */
.L_x_258:
        /* <DEDUP_REMOVED lines=37> */
[----:B---3--:R-:W1:Y:S01]  /*2aa0*/  LDS.64 R8, [UR4+0x20] ;  /* 0x00002004ff087984 */ /* 0x008e620008000a00 */
[----:B0-----:R-:W-:-:S04]  /*2ab0*/  IADD3 R2, PT, PT, R4, R2, R3 ;  /* 0x0000000204027210 */ /* 0x001fc80007ffe003 */
[----:B------:R-:W-:-:S04]  /*2ac0*/  IADD3 R2, PT, PT, R6, R2, R5 ;  /* 0x0000000206027210 */ /* 0x000fc80007ffe005 */
[----:B-1----:R-:W-:-:S05]  /*2ad0*/  IADD3 R2, PT, PT, R8, R2, R7 ;  /* 0x0000000208027210 */ /* 0x002fca0007ffe007 */
[----:B------:R-:W-:-:S07]  /*2ae0*/  IMAD.IADD R3, R2, 0x1, R9 ;  /* 0x0000000102037824 */ /* 0x000fce00078e0209 */
.L_x_239:
[----:B------:R-:W-:Y:S05]  /*2af0*/  BSYNC.RECONVERGENT B0 ;  /* 0x0000000000007941 */ /* 0x000fea0003800200 */
.L_x_227:
[----:B------:R-:W-:Y:S05]  /*2b00*/  @P0 EXIT ;  /* 0x000000000000094d */ /* 0x000fea0003800000 */
[----:B-1----:R-:W1:Y:S02]  /*2b10*/  LDC.64 R4, c[0x0][0x388] ;  /* 0x0000e200ff047b82 */ /* 0x002e640000000a00 */
[----:B-1----:R-:W-:-:S05]  /*2b20*/  IMAD.WIDE.U32 R4, R0, 0x4, R4 ;  /* 0x0000000400047825 */ /* 0x002fca00078e0004 */
[----:B------:R-:W-:Y:S01]  /*2b30*/  STG.E desc[UR8][R4.64], R3 ;  /* 0x0000000304007986 */ /* 0x000fe2000c101908 */
[----:B------:R-:W-:Y:S05]  /*2b40*/  EXIT ;  /* 0x000000000000794d */ /* 0x000fea0003800000 */
.L_x_266:
        /* <DEDUP_REMOVED lines=11> */
.L_x_917:


//--------------------- .text._ZN3cub18CUB_300001_SM_10006detail6reduce28DeviceReduceSingleTileKernelINS2_10policy_hubIijN4cuda3std3__44plusIiEEE10Policy1000EPiSC_jS9_iiNS7_10__identityEEEvT0_T1_T2_T3_T4_T6_ --------------------------
	.section	.text._ZN3cub18CUB_300001_SM_10006detail6reduce28DeviceReduceSingleTileKernelINS2_10policy_hubIijN4cuda3std3__44plusIiEEE10Policy1000EPiSC_jS9_iiNS7_10__identityEEEvT0_T1_T2_T3_T4_T6_,"ax",@progbits
	.align	128
        .global         _ZN3cub18CUB_300001_SM_10006detail6reduce28DeviceReduceSingleTileKernelINS2_10policy_hubIijN4cuda3std3__44plusIiEEE10Policy1000EPiSC_jS9_iiNS7_10__identityEEEvT0_T1_T2_T3_T4_T6_
        .type           _ZN3cub18CUB_300001_SM_10006detail6reduce28DeviceReduceSingleTileKernelINS2_10policy_hubIijN4cuda3std3__44plusIiEEE10Policy1000EPiSC_jS9_iiNS7_10__identityEEEvT0_T1_T2_T3_T4_T6_,@function
        .size           _ZN3cub18CUB_300001_SM_10006detail6reduce28DeviceReduceSingleTileKernelINS2_10policy_hubIijN4cuda3std3__44plusIiEEE10Policy1000EPiSC_jS9_iiNS7_10__identityEEEvT0_T1_T2_T3_T4_T6_,(.L_x_918 - _ZN3cub18CUB_300001_SM_10006detail6reduce28DeviceReduceSingleTileKernelINS2_10policy_hubIijN4cuda3std3__44plusIiEEE10Policy1000EPiSC_jS9_iiNS7_10__identityEEEvT0_T1_T2_T3_T4_T6_)
        .other          _ZN3cub18CUB_300001_SM_10006detail6reduce28DeviceReduceSingleTileKernelINS2_10policy_hubIijN4cuda3std3__44plusIiEEE10Policy1000EPiSC_jS9_iiNS7_10__identityEEEvT0_T1_T2_T3_T4_T6_,@"STO_CUDA_ENTRY STV_DEFAULT"
_ZN3cub18CUB_300001_SM_10006detail6reduce28DeviceReduceSingleTileKernelINS2_10policy_hubIijN4cuda3std3__44plusIiEEE10Policy1000EPiSC_jS9_iiNS7_10__identityEEEvT0_T1_T2_T3_T4_T6_:
.text._ZN3cub18CUB_300001_SM_10006detail6reduce28DeviceReduceSingleTileKernelINS2_10policy_hubIijN4cuda3std3__44plusIiEEE10Policy1000EPiSC_jS9_iiNS7_10__identityEEEvT0_T1_T2_T3_T4_T6_:
        /* <DEDUP_REMOVED lines=13> */
.L_x_267:
[----:B------:R-:W0:Y:S01]  /*00d0*/  LDCU UR4, c[0x0][0x380] ;  /* 0x00007000ff0477ac */ /* 0x000e220008000800 */
[----:B------:R-:W-:Y:S01]  /*00e0*/  BSSY.RECONVERGENT B0, `(.L_x_268) ;  /* 0x00002ee000007945 */ /* 0x000fe20003800200 */
[----:B0-----:R-:W-:-:S09]  /*00f0*/  ULOP3.LUT UP0, URZ, UR4, 0xf, URZ, 0xc0, !UPT ;  /* 0x0000000f04ff7892 */ /* 0x001fd2000f80c0ff */
[----:B------:R-:W-:Y:S05]  /*0100*/  BRA.U UP0, `(.L_x_269) ;  /* 0x0000001500a87547 */ /* 0x000fea000b800000 */
        /* <DEDUP_REMOVED lines=12> */
.L_x_272:
[----:B------:R-:W-:Y:S05]  /*01d0*/  BSYNC.RECONVERGENT B1 ;  /* 0x0000000000017941 */ /* 0x000fea0003800200 */
.L_x_271:
        /* <DEDUP_REMOVED lines=16> */
.L_x_277:
        /* <DEDUP_REMOVED lines=9> */
.L_x_276:
[----:B------:R-:W-:Y:S05]  /*0370*/  BSYNC.RECONVERGENT B2 ;  /* 0x0000000000027941 */ /* 0x000fea0003800200 */
.L_x_275:
[----:B------:R-:W-:Y:S05]  /*0380*/  @!P1 BRA `(.L_x_274) ;  /* 0x00000004001c9947 */ /* 0x000fea0003800000 */
[----:B------:R-:W0:Y:S01]  /*0390*/  LDC.64 R4, c[0x0][0x380] ;  /* 0x0000e000ff047b82 */ /* 0x000e220000000a00 */
[----:B------:R-:W-:Y:S01]  /*03a0*/  IMAD.IADD R7, R3, 0x1, -R6 ;  /* 0x0000000103077824 */ /* 0x000fe200078e0a06 */
[----:B------:R-:W-:Y:S01]  /*03b0*/  BSSY.RECONVERGENT B2, `(.L_x_278) ;  /* 0x0000025000027945 */ /* 0x000fe20003800200 */
[----:B------:R-:W-:-:S03]  /*03c0*/  PLOP3.LUT P0, PT, PT, PT, PT, 0x80, 0x8 ;  /* 0x000000000008781c */ /* 0x000fc60003f0f070 */
[----:B------:R-:W-:Y:S01]  /*03d0*/  ISETP.GT.AND P1, PT, R7, 0xc00, PT ;  /* 0x00000c000700780c */ /* 0x000fe20003f24270 */
[----:B0-----:R-:W-:-:S12]  /*03e0*/  IMAD.WIDE.U32 R4, R6, 0x4, R4 ;  /* 0x0000000406047825 */ /* 0x001fd800078e0004 */
[----:B------:R-:W-:Y:S05]  /*03f0*/  @!P1 BRA `(.L_x_279) ;  /* 0x0000000000809947 */ /* 0x000fea0003800000 */
[----:B------:R-:W-:Y:S01]  /*0400*/  PLOP3.LUT P0, PT, PT, PT, PT, 0x8, 0x80 ;  /* 0x000000000080781c */ /* 0x000fe20003f0e170 */
[----:B------:R-:W-:-:S12]  /*0410*/  VIADD R7, R3, 0xfffff400 ;  /* 0xfffff40003077836 */ /* 0x000fd80000000000 */
.L_x_280:
[----:B------:R-:W2:Y:S04]  /*0420*/  LDG.E.CONSTANT R13, desc[UR6][R4.64] ;  /* 0x00000006040d7981 */ /* 0x000ea8000c1e9900 */
[----:B------:R-:W2:Y:S04]  /*0430*/  LDG.E.CONSTANT R12, desc[UR6][R4.64+0x400] ;  /* 0x00040006040c7981 */ /* 0x000ea8000c1e9900 */
[----:B------:R-:W3:Y:S04]  /*0440*/  LDG.E.CONSTANT R15, desc[UR6][R4.64+0x800] ;  /* 0x00080006040f7981 */ /* 0x000ee8000c1e9900 */
[----:B------:R-:W3:Y:S04]  /*0450*/  LDG.E.CONSTANT R14, desc[UR6][R4.64+0xc00] ;  /* 0x000c0006040e7981 */ /* 0x000ee8000c1e9900 */
[----:B------:R-:W4:Y:S04]  /*0460*/  LDG.E.CONSTANT R17, desc[UR6][R4.64+0x1000] ;  /* 0x0010000604117981 */ /* 0x000f28000c1e9900 */
        /* <DEDUP_REMOVED lines=10> */
[----:B------:R0:W4:Y:S01]  /*0510*/  LDG.E.CONSTANT R8, desc[UR6][R4.64+0x3c00] ;  /* 0x003c000604087981 */ /* 0x000122000c1e9900 */
[----:B------:R-:W-:-:S05]  /*0520*/  VIADD R6, R6, 0x1000 ;  /* 0x0000100006067836 */ /* 0x000fca0000000000 */
[----:B------:R-:W-:Y:S02]  /*0530*/  ISETP.GE.AND P1, PT, R6, R7, PT ;  /* 0x000000070600720c */ /* 0x000fe40003f26270 */
[----:B--2--5:R-:W-:Y:S02]  /*0540*/  IADD3 R12, PT, PT, R12, R13, R2 ;  /* 0x0000000d0c0c7210 */ /* 0x024fe40007ffe002 */
[----:B------:R-:W-:-:S05]  /*0550*/  IADD3 R13, P2, PT, R4, 0x4000, RZ ;  /* 0x00004000040d7810 */ /* 0x000fca0007f5e0ff */
[----:B0-----:R-:W-:Y:S01]  /*0560*/  IMAD.X R5, RZ, RZ, R5, P2 ;  /* 0x000000ffff057224 */ /* 0x001fe200010e0605 */
[----:B---3--:R-:W-:Y:S01]  /*0570*/  IADD3 R12, PT, PT, R14, R15, R12 ;  /* 0x0000000f0e0c7210 */ /* 0x008fe20007ffe00c */
[----:B------:R-:W-:-:S03]  /*0580*/  IMAD.MOV.U32 R4, RZ, RZ, R13 ;  /* 0x000000ffff047224 */ /* 0x000fc600078e000d */
[----:B----4-:R-:W-:-:S04]  /*0590*/  IADD3 R12, PT, PT, R16, R17, R12 ;  /* 0x00000011100c7210 */ /* 0x010fc80007ffe00c */
[----:B------:R-:W-:-:S04]  /*05a0*/  IADD3 R12, PT, PT, R18, R19, R12 ;  /* 0x00000013120c7210 */ /* 0x000fc80007ffe00c */
[----:B------:R-:W-:-:S04]  /*05b0*/  IADD3 R12, PT, PT, R20, R21, R12 ;  /* 0x00000015140c7210 */ /* 0x000fc80007ffe00c */
[----:B------:R-:W-:-:S04]  /*05c0*/  IADD3 R12, PT, PT, R22, R23, R12 ;  /* 0x00000017160c7210 */ /* 0x000fc80007ffe00c */
[----:B------:R-:W-:-:S04]  /*05d0*/  IADD3 R10, PT, PT, R10, R11, R12 ;  /* 0x0000000b0a0a7210 */ /* 0x000fc80007ffe00c */
[----:B------:R-:W-:Y:S01]  /*05e0*/  IADD3 R2, PT, PT, R8, R9, R10 ;  /* 0x0000000908027210 */ /* 0x000fe20007ffe00a */
[----:B------:R-:W-:Y:S06]  /*05f0*/  @!P1 BRA `(.L_x_280) ;  /* 0xfffffffc00889947 */ /* 0x000fec000383ffff */
.L_x_279:
[----:B------:R-:W-:Y:S05]  /*0600*/  BSYNC.RECONVERGENT B2 ;  /* 0x0000000000027941 */ /* 0x000fea0003800200 */
.L_x_278:
        /* <DEDUP_REMOVED lines=10> */
[----:B------:R-:W4:Y:S04]  /*06b0*/  LDG.E.CONSTANT R14, desc[UR6][R4.64+0x1800] ;  /* 0x00180006040e7981 */ /* 0x000f28000c1e9900 */
[----:B------:R0:W4:Y:S01]  /*06c0*/  LDG.E.CONSTANT R13, desc[UR6][R4.64+0x1c00] ;  /* 0x001c0006040d7981 */ /* 0x000122000c1e9900 */
[----:B------:R-:W-:Y:S01]  /*06d0*/  PLOP3.LUT P0, PT, PT, PT, PT, 0x8, 0x80 ;  /* 0x000000000080781c */ /* 0x000fe20003f0e170 */
[----:B------:R-:W-:Y:S01]  /*06e0*/  VIADD R6, R6, 0x800 ;  /* 0x0000080006067836 */ /* 0x000fe20000000000 */
[----:B--2--5:R-:W-:-:S02]  /*06f0*/  IADD3 R7, PT, PT, R8, R7, R2 ;  /* 0x0000000708077210 */ /* 0x024fc40007ffe002 */
[----:B------:R-:W-:-:S05]  /*0700*/  IADD3 R8, P1, PT, R4, 0x2000, RZ ;  /* 0x0000200004087810 */ /* 0x000fca0007f3e0ff */
[----:B0-----:R-:W-:Y:S01]  /*0710*/  IMAD.MOV.U32 R4, RZ, RZ, R8 ;  /* 0x000000ffff047224 */ /* 0x001fe200078e0008 */
[----:B---3--:R-:W-:Y:S01]  /*0720*/  IADD3 R7, PT, PT, R9, R10, R7 ;  /* 0x0000000a09077210 */ /* 0x008fe20007ffe007 */
[----:B------:R-:W-:-:S04]  /*0730*/  IMAD.X R9, RZ, RZ, R5, P1 ;  /* 0x000000ffff097224 */ /* 0x000fc800008e0605 */
[----:B------:R-:W-:Y:S01]  /*0740*/  IMAD.MOV.U32 R5, RZ, RZ, R9 ;  /* 0x000000ffff057224 */ /* 0x000fe200078e0009 */
[----:B----4-:R-:W-:-:S04]  /*0750*/  IADD3 R7, PT, PT, R11, R12, R7 ;  /* 0x0000000c0b077210 */ /* 0x010fc80007ffe007 */
[----:B------:R-:W-:-:S07]  /*0760*/  IADD3 R2, PT, PT, R13, R14, R7 ;  /* 0x0000000e0d027210 */ /* 0x000fce0007ffe007 */
.L_x_282:
[----:B------:R-:W-:Y:S05]  /*0770*/  BSYNC.RECONVERGENT B2 ;  /* 0x0000000000027941 */ /* 0x000fea0003800200 */
.L_x_281:
[----:B------:R-:W-:-:S13]  /*0780*/  ISETP.LT.OR P0, PT, R6, R3, P0 ;  /* 0x000000030600720c */ /* 0x000fda0000701670 */
[----:B------:R-:W-:Y:S05]  /*0790*/  @!P0 BRA `(.L_x_274) ;  /* 0x0000000000188947 */ /* 0x000fea0003800000 */
[----:B------:R-:W2:Y:S04]  /*07a0*/  LDG.E.CONSTANT R7, desc[UR6][R4.64] ;  /* 0x0000000604077981 */ /* 0x000ea8000c1e9900 */
[----:B------:R-:W2:Y:S04]  /*07b0*/  LDG.E.CONSTANT R6, desc[UR6][R4.64+0x400] ;  /* 0x0004000604067981 */ /* 0x000ea8000c1e9900 */
[----:B------:R-:W3:Y:S04]  /*07c0*/  LDG.E.CONSTANT R9, desc[UR6][R4.64+0x800] ;  /* 0x0008000604097981 */ /* 0x000ee8000c1e9900 */
[----:B------:R-:W3:Y:S01]  /*07d0*/  LDG.E.CONSTANT R8, desc[UR6][R4.64+0xc00] ;  /* 0x000c000604087981 */ /* 0x000ee2000c1e9900 */
[----:B--2--5:R-:W-:-:S04]  /*07e0*/  IADD3 R2, PT, PT, R6, R7, R2 ;  /* 0x0000000706027210 */ /* 0x024fc80007ffe002 */
[----:B---3--:R-:W-:-:S07]  /*07f0*/  IADD3 R2, PT, PT, R8, R9, R2 ;  /* 0x0000000908027210 */ /* 0x008fce0007ffe002 */
.L_x_274:
[----:B------:R-:W-:Y:S05]  /*0800*/  BSYNC.RECONVERGENT B1 ;  /* 0x0000000000017941 */ /* 0x000fea0003800200 */
.L_x_273:
        /* <DEDUP_REMOVED lines=9> */
[----:B0-----:R-:W0:Y:S01]  /*08a0*/  SHFL.DOWN PT, R4, R3, 0x2, 0x1f ;  /* 0x08401f0003047f89 */ /* 0x001e2200000e0000 */
        /* <DEDUP_REMOVED lines=28> */
[----:B--2---:R-:W0:Y:S04]  /*0a70*/  LDS.128 R4, [UR4+0x10] ;  /* 0x00001004ff047984 */ /* 0x004e280008000c00 */
[----:B------:R-:W1:Y:S01]  /*0a80*/  LDS.64 R2, [UR4+0x20] ;  /* 0x00002004ff027984 */ /* 0x000e620008000a00 */
[----:B0-----:R-:W-:-:S04]  /*0a90*/  IADD3 R0, PT, PT, R4, R0, R9 ;  /* 0x0000000004007210 */ /* 0x001fc80007ffe009 */
[----:B------:R-:W-:-:S04]  /*0aa0*/  IADD3 R0, PT, PT, R6, R0, R5 ;  /* 0x0000000006007210 */ /* 0x000fc80007ffe005 */
[----:B-1----:R-:W-:-:S05]  /*0ab0*/  IADD3 R0, PT, PT, R2, R0, R7 ;  /* 0x0000000002007210 */ /* 0x002fca0007ffe007 */
[----:B------:R-:W-:Y:S01]  /*0ac0*/  IMAD.IADD R9, R0, 0x1, R3 ;  /* 0x0000000100097824 */ /* 0x000fe200078e0203 */
[----:B------:R-:W-:Y:S06]  /*0ad0*/  BRA `(.L_x_284) ;  /* 0x0000002400387947 */ /* 0x000fec0003800000 */
.L_x_283:
[----:B0-----:R-:W-:Y:S01]  /*0ae0*/  LOP3.LUT R4, R0, 0x3e0, RZ, 0xc0, !PT ;  /* 0x000003e000047812 */ /* 0x001fe200078ec0ff */
[----:B------:R-:W0:Y:S04]  /*0af0*/  S2R R10, SR_LANEID ;  /* 0x00000000000a7919 */ /* 0x000e280000000000 */
[----:B------:R-:W-:Y:S01]  /*0b00*/  VIADD R6, R4, 0x20 ;  /* 0x0000002004067836 */ /* 0x000fe20000000000 */
[----:B------:R-:W-:-:S04]  /*0b10*/  LOP3.LUT R4, RZ, R4, RZ, 0x33, !PT ;  /* 0x00000004ff047212 */ /* 0x000fc800078e33ff */
[----:B------:R-:W-:Y:S01]  /*0b20*/  ISETP.GT.U32.AND P0, PT, R6, R3, PT ;  /* 0x000000030600720c */ /* 0x000fe20003f04070 */
[----:B------:R-:W-:-:S05]  /*0b30*/  IMAD.IADD R4, R4, 0x1, R3 ;  /* 0x0000000104047824 */ /* 0x000fca00078e0203 */
[----:B------:R-:W-:-:S05]  /*0b40*/  SEL R5, R4, 0x1f, P0 ;  /* 0x0000001f04057807 */ /* 0x000fca0000000000 */
[----:B-----5:R-:W1:Y:S01]  /*0b50*/  SHFL.DOWN PT, R4, R2, 0x1, R5 ;  /* 0x0820000002047989 */ /* 0x020e6200000e0005 */
[CC--:B0-----:R-:W-:Y:S01]  /*0b60*/  ISETP.GE.AND P0, PT, R10.reuse, R5.reuse, PT ;  /* 0x000000050a00720c */ /* 0x0c1fe20003f06270 */
[C---:B------:R-:W-:Y:S01]  /*0b70*/  VIADD R8, R10.reuse, 0x2 ;  /* 0x000000020a087836 */ /* 0x040fe20000000000 */
[----:B------:R-:W-:Y:S02]  /*0b80*/  ISETP.NE.AND P1, PT, R10, RZ, PT ;  /* 0x000000ff0a00720c */ /* 0x000fe40003f25270 */
[----:B-1----:R-:W-:Y:S02]  /*0b90*/  SEL R7, R4, RZ, !P0 ;  /* 0x000000ff04077207 */ /* 0x002fe40004000000 */
[----:B------:R-:W-:Y:S01]  /*0ba0*/  ISETP.GT.AND P0, PT, R8, R5, PT ;  /* 0x000000050800720c */ /* 0x000fe20003f04270 */
[----:B------:R-:W-:-:S08]  /*0bb0*/  VIADD R8, R10, 0x4 ;  /* 0x000000040a087836 */ /* 0x000fd00000000000 */
[----:B------:R-:W0:Y:S01]  /*0bc0*/  @!P1 S2R R12, SR_CgaCtaId ;  /* 0x00000000000c9919 */ /* 0x000e220000008800 */
[----:B------:R-:W-:Y:S01]  /*0bd0*/  IMAD.IADD R4, R7, 0x1, R2 ;  /* 0x0000000107047824 */ /* 0x000fe200078e0202 */
[----:B------:R-:W-:-:S04]  /*0be0*/  @!P1 MOV R9, 0x400 ;  /* 0x0000040000099802 */ /* 0x000fc80000000f00 */
[----:B------:R-:W1:Y:S02]  /*0bf0*/  SHFL.DOWN PT, R6, R4, 0x2, R5 ;  /* 0x0840000004067989 */ /* 0x000e6400000e0005 */
[----:B-1----:R-:W-:Y:S02]  /*0c00*/  SEL R7, R6, RZ, !P0 ;  /* 0x000000ff06077207 */ /* 0x002fe40004000000 */
[----:B------:R-:W-:Y:S01]  /*0c10*/  ISETP.GT.AND P0, PT, R8, R5, PT ;  /* 0x000000050800720c */ /* 0x000fe20003f04270 */
[----:B------:R-:W-:Y:S01]  /*0c20*/  VIADD R8, R10, 0x10 ;  /* 0x000000100a087836 */ /* 0x000fe20000000000 */
[----:B0-----:R-:W-:Y:S01]  /*0c30*/  @!P1 LEA R12, R12, R9, 0x18 ;  /* 0x000000090c0c9211 */ /* 0x001fe200078ec0ff */
        /* <DEDUP_REMOVED lines=24> */
[----:B------:R-:W-:Y:S01]  /*0dc0*/  ISETP.GT.U32.AND P3, PT, R3, 0x80, PT ;  /* 0x000000800300780c */ /* 0x000fe20003f64070 */
[----:B0-----:R-:W-:-:S09]  /*0dd0*/  ULEA UR4, UR5, UR4, 0x18 ;  /* 0x0000000405047291 */ /* 0x001fd2000f8ec0ff */
[----:B------:R-:W0:Y:S04]  /*0de0*/  LDS.128 R4, [UR4+0x10] ;  /* 0x00001004ff047984 */ /* 0x000e280008000c00 */
[----:B------:R-:W2:Y:S04]  /*0df0*/  LDS R0, [UR4+0xc] ;  /* 0x00000c04ff007984 */ /* 0x000ea80008000800 */
[----:B------:R-:W3:Y:S01]  /*0e00*/  LDS.64 R10, [UR4+0x20] ;  /* 0x00002004ff0a7984 */ /* 0x000ee20008000a00 */
[----:B0-----:R-:W-:Y:S02]  /*0e10*/  SEL R4, R4, RZ, P2 ;  /* 0x000000ff04047207 */ /* 0x001fe40001000000 */
[----:B------:R-:W-:-:S02]  /*0e20*/  ISETP.GT.U32.AND P2, PT, R3, 0x60, PT ;  /* 0x000000600300780c */ /* 0x000fc40003f44070 */
[----:B--2---:R-:W-:Y:S02]  /*0e30*/  SEL R0, R0, RZ, P1 ;  /* 0x000000ff00007207 */ /* 0x004fe40000800000 */
[----:B------:R-:W-:Y:S02]  /*0e40*/  SEL R5, R5, RZ, P2 ;  /* 0x000000ff05057207 */ /* 0x000fe40001000000 */
[----:B------:R-:W-:Y:S02]  /*0e50*/  IADD3 R0, PT, PT, R4, R0, R9 ;  /* 0x0000000004007210 */ /* 0x000fe40007ffe009 */
[C---:B------:R-:W-:Y:S02]  /*0e60*/  ISETP.GT.U32.AND P1, PT, R3.reuse, 0xa0, PT ;  /* 0x000000a00300780c */ /* 0x040fe40003f24070 */
[----:B------:R-:W-:Y:S02]  /*0e70*/  SEL R6, R6, RZ, P3 ;  /* 0x000000ff06067207 */ /* 0x000fe40001800000 */
[----:B------:R-:W-:-:S02]  /*0e80*/  ISETP.GT.U32.AND P2, PT, R3, 0xc0, PT ;  /* 0x000000c00300780c */ /* 0x000fc40003f44070 */
[----:B------:R-:W-:Y:S02]  /*0e90*/  ISETP.GT.U32.AND P3, PT, R3, 0xe0, PT ;  /* 0x000000e00300780c */ /* 0x000fe40003f64070 */
[----:B------:R-:W-:Y:S02]  /*0ea0*/  SEL R7, R7, RZ, P1 ;  /* 0x000000ff07077207 */ /* 0x000fe40000800000 */
[----:B------:R-:W-:Y:S02]  /*0eb0*/  IADD3 R0, PT, PT, R6, R0, R5 ;  /* 0x0000000006007210 */ /* 0x000fe40007ffe005 */
[----:B---3--:R-:W-:Y:S02]  /*0ec0*/  SEL R10, R10, RZ, P2 ;  /* 0x000000ff0a0a7207 */ /* 0x008fe40001000000 */
[----:B------:R-:W-:Y:S02]  /*0ed0*/  SEL R11, R11, RZ, P3 ;  /* 0x000000ff0b0b7207 */ /* 0x000fe40001800000 */
[----:B------:R-:W-:-:S05]  /*0ee0*/  IADD3 R0, PT, PT, R10, R0, R7 ;  /* 0x000000000a007210 */ /* 0x000fca0007ffe007 */
[----:B-1----:R-:W-:Y:S01]  /*0ef0*/  IMAD.IADD R9, R0, 0x1, R11 ;  /* 0x0000000100097824 */ /* 0x002fe200078e020b */
[----:B------:R-:W-:Y:S06]  /*0f00*/  BRA `(.L_x_284) ;  /* 0x00000020002c7947 */ /* 0x000fec0003800000 */
.L_x_270:
[----:B------:R-:W0:Y:S01]  /*0f10*/  S2R R0, SR_TID.X ;  /* 0x0000000000007919 */ /* 0x000e220000002100 */
[----:B------:R-:W1:Y:S02]  /*0f20*/  LDCU.64 UR4, c[0x0][0x380] ;  /* 0x00007000ff0477ac */ /* 0x000e640008000a00 */
[----:B-1----:R-:W-:Y:S02]  /*0f30*/  IMAD.U32 R20, RZ, RZ, UR4 ;  /* 0x00000004ff147e24 */ /* 0x002fe4000f8e00ff */
[----:B------:R-:W-:Y:S02]  /*0f40*/  IMAD.U32 R21, RZ, RZ, UR5 ;  /* 0x00000005ff157e24 */ /* 0x000fe4000f8e00ff */
[----:B0-----:R-:W-:-:S04]  /*0f50*/  IMAD.SHL.U32 R2, R0, 0x4, RZ ;  /* 0x0000000400027824 */ /* 0x001fc800078e00ff */
[----:B------:R-:W-:-:S05]  /*0f60*/  IMAD.WIDE.U32 R24, R2, 0x4, R20 ;  /* 0x0000000402187825 */ /* 0x000fca00078e0014 */
[----:B------:R-:W2:Y:S04]  /*0f70*/  LDG.E.128.CONSTANT R4, desc[UR6][R24.64] ;  /* 0x0000000618047981 */ /* 0x000ea8000c1e9d00 */
[----:B------:R-:W3:Y:S04]  /*0f80*/  LDG.E.128.CONSTANT R8, desc[UR6][R24.64+0x1000] ;  /* 0x0010000618087981 */ /* 0x000ee8000c1e9d00 */
[----:B------:R-:W4:Y:S04]  /*0f90*/  LDG.E.128.CONSTANT R12, desc[UR6][R24.64+0x2000] ;  /* 0x00200006180c7981 */ /* 0x000f28000c1e9d00 */
[----:B------:R-:W5:Y:S01]  /*0fa0*/  LDG.E.128.CONSTANT R16, desc[UR6][R24.64+0x3000] ;  /* 0x0030000618107981 */ /* 0x000f62000c1e9d00 */
[----:B------:R-:W-:Y:S01]  /*0fb0*/  VIADD R22, R3, 0xfffff000 ;  /* 0xfffff00003167836 */ /* 0x000fe20000000000 */
[----:B------:R-:W-:-:S04]  /*0fc0*/  UMOV UR4, 0x1000 ;  /* 0x0000100000047882 */ /* 0x000fc80000000000 */
[----:B------:R-:W-:Y:S02]  /*0fd0*/  ISETP.GE.U32.AND P0, PT, R22, 0x1000, PT ;  /* 0x000010001600780c */ /* 0x000fe40003f06070 */
        /* <DEDUP_REMOVED lines=10> */
[----:B------:R-:W-:-:S07]  /*1080*/  UMOV UR4, 0x1000 ;  /* 0x0000100000047882 */ /* 0x000fce0000000000 */
[----:B------:R-:W1:Y:S02]  /*1090*/  LDC.64 R20, c[0x0][0x380] ;  /* 0x0000e000ff147b82 */ /* 0x000e640000000a00 */
.L_x_287:
[----:B------:R-:W-:-:S04]  /*10a0*/  VIADD R25, R2, UR4 ;  /* 0x0000000402197c36 */ /* 0x000fc80008000000 */
[----:B-1----:R-:W-:-:S05]  /*10b0*/  IMAD.WIDE.U32 R24, R25, 0x4, R20 ;  /* 0x0000000419187825 */ /* 0x002fca00078e0014 */
[----:B------:R-:W2:Y:S04]  /*10c0*/  LDG.E.128.CONSTANT R4, desc[UR6][R24.64] ;  /* 0x0000000618047981 */ /* 0x000ea8000c1e9d00 */
[----:B------:R-:W3:Y:S04]  /*10d0*/  LDG.E.128.CONSTANT R8, desc[UR6][R24.64+0x1000] ;  /* 0x0010000618087981 */ /* 0x000ee8000c1e9d00 */
[----:B------:R-:W4:Y:S04]  /*10e0*/  LDG.E.128.CONSTANT R12, desc[UR6][R24.64+0x2000] ;  /* 0x00200006180c7981 */ /* 0x000f28000c1e9d00 */
[----:B------:R-:W5:Y:S01]  /*10f0*/  LDG.E.128.CONSTANT R16, desc[UR6][R24.64+0x3000] ;  /* 0x0030000618107981 */ /* 0x000f62000c1e9d00 */
[----:B--2---:R-:W-:Y:S01]  /*1100*/  IADD3 R5, PT, PT, R5, R4, R23 ;  /* 0x0000000405057210 */ /* 0x004fe20007ffe017 */
[----:B0-----:R-:W-:-:S03]  /*1110*/  VIADD R4, R3, -UR4 ;  /* 0x8000000403047c36 */ /* 0x001fc60008000000 */
[----:B------:R-:W-:Y:S02]  /*1120*/  IADD3 R5, PT, PT, R7, R6, R5 ;  /* 0x0000000607057210 */ /* 0x000fe40007ffe005 */
[----:B------:R-:W-:Y:S02]  /*1130*/  ISETP.GE.U32.AND P0, PT, R4, 0x1000, PT ;  /* 0x000010000400780c */ /* 0x000fe40003f06070 */
[----:B---3--:R-:W-:-:S04]  /*1140*/  IADD3 R5, PT, PT, R9, R8, R5 ;  /* 0x0000000809057210 */ /* 0x008fc80007ffe005 */
[----:B------:R-:W-:-:S04]  /*1150*/  IADD3 R5, PT, PT, R11, R10, R5 ;  /* 0x0000000a0b057210 */ /* 0x000fc80007ffe005 */
[----:B----4-:R-:W-:-:S04]  /*1160*/  IADD3 R5, PT, PT, R13, R12, R5 ;  /* 0x0000000c0d057210 */ /* 0x010fc80007ffe005 */
[----:B------:R-:W-:-:S04]  /*1170*/  IADD3 R5, PT, PT, R15, R14, R5 ;  /* 0x0000000e0f057210 */ /* 0x000fc80007ffe005 */
[----:B-----5:R-:W-:-:S04]  /*1180*/  IADD3 R5, PT, PT, R17, R16, R5 ;  /* 0x0000001011057210 */ /* 0x020fc80007ffe005 */
[----:B------:R-:W-:Y:S01]  /*1190*/  IADD3 R23, PT, PT, R19, R18, R5 ;  /* 0x0000001213177210 */ /* 0x000fe20007ffe005 */
[----:B------:R-:W-:Y:S06]  /*11a0*/  @!P0 BRA `(.L_x_286) ;  /* 0x0000000000d48947 */ /* 0x000fec0003800000 */
[----:B------:R-:W-:-:S06]  /*11b0*/  UIADD3 UR4, UPT, UPT, UR4, 0x1000, URZ ;  /* 0x0000100004047890 */ /* 0x000fcc000fffe0ff */
[----:B------:R-:W-:-:S13]  /*11c0*/  ISETP.LT.U32.AND P0, PT, R22, UR4, PT ;  /* 0x0000000416007c0c */ /* 0x000fda000bf01070 */
[----:B------:R-:W-:Y:S05]  /*11d0*/  @!P0 BRA `(.L_x_287) ;  /* 0xfffffffc00b08947 */ /* 0x000fea000383ffff */
.L_x_285:
[----:B------:R-:W-:-:S13]  /*11e0*/  ISETP.LE.U32.AND P0, PT, R3, UR4, PT ;  /* 0x0000000403007c0c */ /* 0x000fda000bf03070 */
[----:B------:R-:W-:Y:S05]  /*11f0*/  @P0 BRA `(.L_x_286) ;  /* 0x0000000000c00947 */ /* 0x000fea0003800000 */
[----:B------:R-:W-:Y:S01]  /*1200*/  VIADD R5, R3, -UR4 ;  /* 0x8000000403057c36 */ /* 0x000fe20008000000 */
[----:B------:R-:W-:Y:S04]  /*1210*/  BSSY.RECONVERGENT B1, `(.L_x_286) ;  /* 0x000002e000017945 */ /* 0x000fe80003800200 */
[----:B------:R-:W-:-:S13]  /*1220*/  ISETP.GE.AND P0, PT, R0, R5, PT ;  /* 0x000000050000720c */ /* 0x000fda0003f06270 */
[----:B------:R-:W-:Y:S05]  /*1230*/  @P0 BRA `(.L_x_288) ;  /* 0x0000000000ac0947 */ /* 0x000fea0003800000 */
[----:B------:R-:W-:Y:S01]  /*1240*/  LOP3.LUT R2, RZ, R0, RZ, 0x33, !PT ;  /* 0x00000000ff027212 */ /* 0x000fe200078e33ff */
[----:B------:R-:W-:Y:S01]  /*1250*/  BSSY.RECONVERGENT B2, `(.L_x_289) ;  /* 0x0000014000027945 */ /* 0x000fe20003800200 */
[----:B------:R-:W-:Y:S02]  /*1260*/  IMAD.MOV.U32 R4, RZ, RZ, R0 ;  /* 0x000000ffff047224 */ /* 0x000fe400078e0000 */
[----:B------:R-:W-:-:S04]  /*1270*/  IADD3 R2, PT, PT, R3, -UR4, R2 ;  /* 0x8000000403027c10 */ /* 0x000fc8000fffe002 */
[C---:B------:R-:W-:Y:S02]  /*1280*/  LOP3.LUT R3, R2.reuse, 0x300, RZ, 0xc0, !PT ;  /* 0x0000030002037812 */ /* 0x040fe400078ec0ff */
[----:B------:R-:W-:Y:S02]  /*1290*/  ISETP.GE.U32.AND P1, PT, R2, 0x300, PT ;  /* 0x000003000200780c */ /* 0x000fe40003f26070 */
[----:B------:R-:W-:-:S13]  /*12a0*/  ISETP.NE.AND P0, PT, R3, 0x300, PT ;  /* 0x000003000300780c */ /* 0x000fda0003f05270 */
[----:B------:R-:W-:Y:S05]  /*12b0*/  @!P0 BRA `(.L_x_290) ;  /* 0x0000000000348947 */ /* 0x000fea0003800000 */
[----:B------:R-:W-:Y:S01]  /*12c0*/  LEA.HI R2, R2, 0x1, RZ, 0x18 ;  /* 0x0000000102027811 */ /* 0x000fe200078fc0ff */
[----:B------:R-:W-:Y:S02]  /*12d0*/  VIADD R7, R0, UR4 ;  /* 0x0000000400077c36 */ /* 0x000fe40008000000 */
[----:B------:R-:W-:Y:S01]  /*12e0*/  IMAD.MOV.U32 R4, RZ, RZ, R0 ;  /* 0x000000ffff047224 */ /* 0x000fe200078e0000 */
[----:B------:R-:W-:-:S05]  /*12f0*/  LOP3.LUT R2, R2, 0x3, RZ, 0xc0, !PT ;  /* 0x0000000302027812 */ /* 0x000fca00078ec0ff */
[----:B------:R-:W-:-:S07]  /*1300*/  IMAD.MOV R6, RZ, RZ, -R2 ;  /* 0x000000ffff067224 */ /* 0x000fce00078e0a02 */
.L_x_291:
        /* <DEDUP_REMOVED lines=8> */
.L_x_290:
[----:B------:R-:W-:Y:S05]  /*1390*/  BSYNC.RECONVERGENT B2 ;  /* 0x0000000000027941 */ /* 0x000fea0003800200 */
.L_x_289:
[----:B------:R-:W-:Y:S05]  /*13a0*/  @!P1 BRA `(.L_x_288) ;  /* 0x0000000000509947 */ /* 0x000fea0003800000 */
[C---:B------:R-:W-:Y:S02]  /*13b0*/  VIADD R12, R4.reuse, 0x200 ;  /* 0x00000200040c7836 */ /* 0x040fe40000000000 */
[----:B------:R-:W-:-:S07]  /*13c0*/  VIADD R13, R4, UR4 ;  /* 0x00000004040d7c36 */ /* 0x000fce0008000000 */
.L_x_292:
        /* <DEDUP_REMOVED lines=18> */
.L_x_288:
[----:B------:R-:W-:Y:S05]  /*14f0*/  BSYNC.RECONVERGENT B1 ;  /* 0x0000000000017941 */ /* 0x000fea0003800200 */
.L_x_286:
        /* <DEDUP_REMOVED lines=41> */
[----:B------:R-:W-:Y:S01]  /*1790*/  IMAD.IADD R9, R0, 0x1, R3 ;  /* 0x0000000100097824 */ /* 0x000fe200078e0203 */
[----:B------:R-:W-:Y:S06]  /*17a0*/  BRA `(.L_x_284) ;  /* 0x0000001800047947 */ /* 0x000fec0003800000 */
.L_x_269:
        /* <DEDUP_REMOVED lines=12> */
.L_x_295:
[----:B------:R-:W-:Y:S05]  /*1870*/  BSYNC.RECONVERGENT B1 ;  /* 0x0000000000017941 */ /* 0x000fea0003800200 */
.L_x_294:
        /* <DEDUP_REMOVED lines=16> */
.L_x_300:
        /* <DEDUP_REMOVED lines=9> */
.L_x_299:
[----:B------:R-:W-:Y:S05]  /*1a10*/  BSYNC.RECONVERGENT B2 ;  /* 0x0000000000027941 */ /* 0x000fea0003800200 */
.L_x_298:
        /* <DEDUP_REMOVED lines=10> */
.L_x_303:
        /* <DEDUP_REMOVED lines=30> */
.L_x_302:
[----:B------:R-:W-:Y:S05]  /*1ca0*/  BSYNC.RECONVERGENT B2 ;  /* 0x0000000000027941 */ /* 0x000fea0003800200 */
.L_x_301:
        /* <DEDUP_REMOVED lines=22> */
.L_x_305:
[----:B------:R-:W-:Y:S05]  /*1e10*/  BSYNC.RECONVERGENT B2 ;  /* 0x0000000000027941 */ /* 0x000fea0003800200 */
.L_x_304:
        /* <DEDUP_REMOVED lines=8> */
.L_x_297:
[----:B------:R-:W-:Y:S05]  /*1ea0*/  BSYNC.RECONVERGENT B1 ;  /* 0x0000000000017941 */ /* 0x000fea0003800200 */
.L_x_296:
        /* <DEDUP_REMOVED lines=38> */
[----:B----4-:R-:W0:Y:S04]  /*2110*/  LDS.128 R4, [UR4+0x10] ;  /* 0x00001004ff047984 */ /* 0x010e280008000c00 */
[----:B------:R-:W1:Y:S01]  /*2120*/  LDS.64 R2, [UR4+0x20] ;  /* 0x00002004ff027984 */ /* 0x000e620008000a00 */
[----:B0-----:R-:W-:-:S04]  /*2130*/  IADD3 R0, PT, PT, R4, R0, R9 ;  /* 0x0000000004007210 */ /* 0x001fc80007ffe009 */
[----:B------:R-:W-:-:S04]  /*2140*/  IADD3 R0, PT, PT, R6, R0, R5 ;  /* 0x0000000006007210 */ /* 0x000fc80007ffe005 */
[----:B-1----:R-:W-:-:S05]  /*2150*/  IADD3 R0, PT, PT, R2, R0, R7 ;  /* 0x0000000002007210 */ /* 0x002fca0007ffe007 */
[----:B------:R-:W-:Y:S01]  /*2160*/  IMAD.IADD R9, R0, 0x1, R3 ;  /* 0x0000000100097824 */ /* 0x000fe200078e0203 */
[----:B------:R-:W-:Y:S06]  /*2170*/  BRA `(.L_x_284) ;  /* 0x0000000c00907947 */ /* 0x000fec0003800000 */
.L_x_306:
        /* <DEDUP_REMOVED lines=10> */
[C---:B------:R-:W-:Y:S01]  /*2220*/  ISETP.NE.AND P1, PT, R8.reuse, RZ, PT ;  /* 0x000000ff0800720c */ /* 0x040fe20003f25270 */
[----:B------:R-:W-:Y:S01]  /*2230*/  VIADD R10, R8, 0x4 ;  /* 0x00000004080a7836 */ /* 0x000fe20000000000 */
[----:B-1----:R-:W-:Y:S02]  /*2240*/  SEL R5, R4, RZ, !P0 ;  /* 0x000000ff04057207 */ /* 0x002fe40004000000 */
[----:B------:R-:W-:-:S09]  /*2250*/  ISETP.GT.AND P0, PT, R6, R11, PT ;  /* 0x0000000b0600720c */ /* 0x000fd20003f04270 */
[----:B------:R-:W0:Y:S01]  /*2260*/  @!P1 S2R R9, SR_CgaCtaId ;  /* 0x0000000000099919 */ /* 0x000e220000008800 */
[----:B------:R-:W-:-:S05]  /*2270*/  IMAD.IADD R5, R5, 0x1, R2 ;  /* 0x0000000105057824 */ /* 0x000fca00078e0202 */
[----:B------:R-:W1:Y:S02]  /*2280*/  SHFL.DOWN PT, R4, R5, 0x2, R11 ;  /* 0x0840000005047989 */ /* 0x000e6400000e000b */
[----:B-1----:R-:W-:Y:S02]  /*2290*/  SEL R4, R4, RZ, !P0 ;  /* 0x000000ff04047207 */ /* 0x002fe40004000000 */
[----:B------:R-:W-:-:S03]  /*22a0*/  ISETP.GT.AND P0, PT, R10, R11, PT ;  /* 0x0000000b0a00720c */ /* 0x000fc60003f04270 */
[----:B------:R-:W-:Y:S01]  /*22b0*/  IMAD.IADD R4, R5, 0x1, R4 ;  /* 0x0000000105047824 */ /* 0x000fe200078e0204 */
[----:B------:R-:W-:-:S04]  /*22c0*/  @!P1 SHF.R.U32.HI R5, RZ, 0x3, R0 ;  /* 0x00000003ff059819 */ /* 0x000fc80000011600 */
[----:B------:R-:W1:Y:S01]  /*22d0*/  SHFL.DOWN PT, R6, R4, 0x4, R11 ;  /* 0x0880000004067989 */ /* 0x000e6200000e000b */
[----:B------:R-:W-:Y:S02]  /*22e0*/  @!P1 LOP3.LUT R5, R5, 0x7c, RZ, 0xc0, !PT ;  /* 0x0000007c05059812 */ /* 0x000fe400078ec0ff */
[----:B-1----:R-:W-:Y:S01]  /*22f0*/  SEL R7, R6, RZ, !P0 ;  /* 0x000000ff06077207 */ /* 0x002fe20004000000 */
[C---:B------:R-:W-:Y:S02]  /*2300*/  VIADD R6, R8.reuse, 0x8 ;  /* 0x0000000808067836 */ /* 0x040fe40000000000 */
[----:B------:R-:W-:Y:S02]  /*2310*/  VIADD R8, R8, 0x10 ;  /* 0x0000001008087836 */ /* 0x000fe40000000000 */
[----:B------:R-:W-:Y:S01]  /*2320*/  IMAD.IADD R7, R4, 0x1, R7 ;  /* 0x0000000104077824 */ /* 0x000fe200078e0207 */
[----:B------:R-:W-:Y:S02]  /*2330*/  ISETP.GT.AND P0, PT, R6, R11, PT ;  /* 0x0000000b0600720c */ /* 0x000fe40003f04270 */
[----:B------:R-:W-:-:S02]  /*2340*/  @!P1 MOV R6, 0x400 ;  /* 0x0000040000069802 */ /* 0x000fc40000000f00 */
[----:B------:R-:W1:Y:S02]  /*2350*/  SHFL.DOWN PT, R2, R7, 0x8, R11 ;  /* 0x0900000007027989 */ /* 0x000e6400000e000b */
[----:B0-----:R-:W-:-:S05]  /*2360*/  @!P1 LEA R6, R9, R6, 0x18 ;  /* 0x0000000609069211 */ /* 0x001fca00078ec0ff */
        /* <DEDUP_REMOVED lines=36> */
.L_x_293:
[----:B------:R-:W0:Y:S01]  /*25b0*/  S2R R11, SR_TID.X ;  /* 0x00000000000b7919 */ /* 0x000e220000002100 */
[----:B------:R-:W1:Y:S02]  /*25c0*/  LDCU.64 UR4, c[0x0][0x380] ;  /* 0x00007000ff0477ac */ /* 0x000e640008000a00 */
[----:B-1----:R-:W-:Y:S02]  /*25d0*/  IMAD.U32 R6, RZ, RZ, UR4 ;  /* 0x00000004ff067e24 */ /* 0x002fe4000f8e00ff */
[----:B------:R-:W-:Y:S02]  /*25e0*/  IMAD.U32 R7, RZ, RZ, UR5 ;  /* 0x00000005ff077e24 */ /* 0x000fe4000f8e00ff */
        /* <DEDUP_REMOVED lines=20> */
[----:B----4-:R-:W-:-:S04]  /*2730*/  IADD3 R0, PT, PT, R15, R8, R0 ;  /* 0x000000080f007210 */ /* 0x010fc80007ffe000 */
[----:B-----5:R-:W-:-:S04]  /*2740*/  IADD3 R0, PT, PT, R17, R12, R0 ;  /* 0x0000000c11007210 */ /* 0x020fc80007ffe000 */
[----:B------:R-:W-:Y:S01]  /*2750*/  IADD3 R14, PT, PT, R19, R14, R0 ;  /* 0x0000000e130e7210 */ /* 0x000fe20007ffe000 */
[----:B------:R-:W-:-:S05]  /*2760*/  VIADD R0, R3, 0xfffff000 ;  /* 0xfffff00003007836 */ /* 0x000fca0000000000 */
[----:B------:R-:W-:Y:S02]  /*2770*/  ISETP.GE.U32.AND P0, PT, R0, 0x1000, PT ;  /* 0x000010000000780c */ /* 0x000fe40003f06070 */
[----:B------:R-:W-:-:S04]  /*2780*/  IADD3 R14, PT, PT, R21, R16, R14 ;  /* 0x00000010150e7210 */ /* 0x000fc80007ffe00e */
[----:B------:R-:W-:-:S05]  /*2790*/  IADD3 R23, PT, PT, R23, R18, R14 ;  /* 0x0000001217177210 */ /* 0x000fca0007ffe00e */
[----:B------:R-:W-:Y:S02]  /*27a0*/  IMAD.IADD R10, R10, 0x1, R23 ;  /* 0x000000010a0a7824 */ /* 0x000fe400078e0217 */
[----:B------:R-:W-:Y:S05]  /*27b0*/  @!P0 BRA `(.L_x_307) ;  /* 0x0000000000908947 */ /* 0x000fea0003800000 */
[----:B------:R-:W0:Y:S01]  /*27c0*/  LDC R3, c[0x0][0x390] ;  /* 0x0000e400ff037b82 */ /* 0x000e220000000800 */
[----:B------:R-:W-:-:S07]  /*27d0*/  IMAD.MOV.U32 R2, RZ, RZ, 0x1000 ;  /* 0x00001000ff027424 */ /* 0x000fce00078e00ff */
[----:B------:R-:W1:Y:S02]  /*27e0*/  LDC.64 R6, c[0x0][0x380] ;  /* 0x0000e000ff067b82 */ /* 0x000e640000000a00 */
.L_x_309:
[----:B------:R-:W-:Y:S02]  /*27f0*/  IMAD.IADD R19, R11, 0x1, R2 ;  /* 0x000000010b137824 */ /* 0x000fe400078e0202 */
[----:B------:R-:W-:-:S04]  /*2800*/  IMAD.WIDE.U32 R8, R2, 0x4, R4 ;  /* 0x0000000402087825 */ /* 0x000fc800078e0004 */
[----:B-1----:R-:W-:Y:S01]  /*2810*/  IMAD.WIDE.U32 R18, R19, 0x4, R6 ;  /* 0x0000000413127825 */ /* 0x002fe200078e0006 */
        /* <DEDUP_REMOVED lines=16> */
[----:B--2---:R-:W-:Y:S01]  /*2920*/  IADD3 R13, PT, PT, R13, R26, R10 ;  /* 0x0000001a0d0d7210 */ /* 0x004fe20007ffe00a */
[----:B0-----:R-:W-:-:S05]  /*2930*/  IMAD.IADD R10, R3, 0x1, -R2 ;  /* 0x00000001030a7824 */ /* 0x001fca00078e0a02 */
[----:B------:R-:W-:Y:S02]  /*2940*/  ISETP.GE.U32.AND P0, PT, R10, 0x1000, PT ;  /* 0x000010000a00780c */ /* 0x000fe40003f06070 */
        /* <DEDUP_REMOVED lines=8> */
[----:B------:R-:W-:-:S05]  /*29d0*/  VIADD R2, R2, 0x1000 ;  /* 0x0000100002027836 */ /* 0x000fca0000000000 */
[----:B------:R-:W-:-:S13]  /*29e0*/  ISETP.GT.U32.AND P0, PT, R2, R0, PT ;  /* 0x000000000200720c */ /* 0x000fda0003f04070 */
[----:B------:R-:W-:Y:S05]  /*29f0*/  @!P0 BRA `(.L_x_309) ;  /* 0xfffffffc007c8947 */ /* 0x000fea000383ffff */
.L_x_307:
[----:B------:R-:W-:-:S13]  /*2a00*/  ISETP.GE.U32.AND P0, PT, R2, R3, PT ;  /* 0x000000030200720c */ /* 0x000fda0003f06070 */
        /* <DEDUP_REMOVED lines=13> */
[----:B------:R-:W-:Y:S01]  /*2ae0*/  LEA.HI R3, R4, 0x1, RZ, 0x18 ;  /* 0x0000000104037811 */ /* 0x000fe200078fc0ff */
[----:B------:R-:W-:-:S03]  /*2af0*/  IMAD.IADD R9, R11, 0x1, R2 ;  /* 0x000000010b097824 */ /* 0x000fc600078e0202 */
[----:B------:R-:W-:Y:S01]  /*2b00*/  LOP3.LUT R4, R3, 0x3, RZ, 0xc0, !PT ;  /* 0x0000000303047812 */ /* 0x000fe200078ec0ff */
[----:B------:R-:W-:-:S04]  /*2b10*/  IMAD.MOV.U32 R3, RZ, RZ, R11 ;  /* 0x000000ffff037224 */ /* 0x000fc800078e000b */
[----:B------:R-:W-:-:S07]  /*2b20*/  IMAD.MOV R8, RZ, RZ, -R4 ;  /* 0x000000ffff087224 */ /* 0x000fce00078e0a04 */
.L_x_313:
        /* <DEDUP_REMOVED lines=8> */
.L_x_312:
[----:B------:R-:W-:Y:S05]  /*2bb0*/  BSYNC.RECONVERGENT B2 ;  /* 0x0000000000027941 */ /* 0x000fea0003800200 */
.L_x_311:
[----:B------:R-:W-:Y:S05]  /*2bc0*/  @!P1 BRA `(.L_x_310) ;  /* 0x0000000000509947 */ /* 0x000fea0003800000 */
[C---:B------:R-:W-:Y:S02]  /*2bd0*/  IMAD.IADD R15, R3.reuse, 0x1, R2 ;  /* 0x00000001030f7824 */ /* 0x040fe400078e0202 */
[----:B------:R-:W-:-:S07]  /*2be0*/  VIADD R14, R3, 0x200 ;  /* 0x00000200030e7836 */ /* 0x000fce0000000000 */
.L_x_314:
        /* <DEDUP_REMOVED lines=18> */
.L_x_310:
[----:B------:R-:W-:Y:S05]  /*2d10*/  BSYNC.RECONVERGENT B1 ;  /* 0x0000000000017941 */ /* 0x000fea0003800200 */
.L_x_308:
        /* <DEDUP_REMOVED lines=35> */
[----:B---3--:R-:W-:Y:S04]  /*2f50*/  LDS R0, [UR4+0xc] ;  /* 0x00000c04ff007984 */ /* 0x008fe80008000800 */
[----:B------:R-:W0:Y:S04]  /*2f60*/  LDS.128 R4, [UR4+0x10] ;  /* 0x00001004ff047984 */ /* 0x000e280008000c00 */
[----:B------:R-:W1:Y:S01]  /*2f70*/  LDS.64 R2, [UR4+0x20] ;  /* 0x00002004ff027984 */ /* 0x000e620008000a00 */
[----:B0-----:R-:W-:-:S04]  /*2f80*/  IADD3 R0, PT, PT, R4, R0, R9 ;  /* 0x0000000004007210 */ /* 0x001fc80007ffe009 */
[----:B------:R-:W-:-:S04]  /*2f90*/  IADD3 R0, PT, PT, R6, R0, R5 ;  /* 0x0000000006007210 */ /* 0x000fc80007ffe005 */
[----:B-1----:R-:W-:-:S05]  /*2fa0*/  IADD3 R0, PT, PT, R2, R0, R7 ;  /* 0x0000000002007210 */ /* 0x002fca0007ffe007 */
[----:B------:R-:W-:-:S07]  /*2fb0*/  IMAD.IADD R9, R0, 0x1, R3 ;  /* 0x0000000100097824 */ /* 0x000fce00078e0203 */
.L_x_284:
[----:B------:R-:W-:Y:S05]  /*2fc0*/  BSYNC.RECONVERGENT B0 ;  /* 0x0000000000007941 */ /* 0x000fea0003800200 */
.L_x_268:
[----:B------:R-:W-:Y:S05]  /*2fd0*/  @P0 EXIT ;  /* 0x000000000000094d */ /* 0x000fea0003800000 */
[----:B------:R-:W5:Y:S01]  /*2fe0*/  LDC.64 R2, c[0x0][0x388] ;  /* 0x0000e200ff027b82 */ /* 0x000f620000000a00 */
[----:B------:R-:W0:Y:S02]  /*2ff0*/  LDCU UR4, c[0x0][0x398] ;  /* 0x00007300ff0477ac */ /* 0x000e240008000800 */
[----:B01234-:R-:W-:-:S05]  /*3000*/  VIADD R9, R9, UR4 ;  /* 0x0000000409097c36 */ /* 0x01ffca0008000000 */
[----:B-----5:R-:W-:Y:S01]  /*3010*/  STG.E desc[UR6][R2.64], R9 ;  /* 0x0000000902007986 */ /* 0x020fe2000c101906 */
[----:B------:R-:W-:Y:S05]  /*3020*/  EXIT ;  /* 0x000000000000794d */ /* 0x000fea0003800000 */
.L_x_315:
        /* <DEDUP_REMOVED lines=13> */
.L_x_918:


//--------------------- .text._ZN3cub18CUB_300001_SM_10006detail11EmptyKernelIvEEvv --------------------------
	.section	.text._ZN3cub18CUB_300001_SM_10006detail11EmptyKernelIvEEvv,"ax",@progbits
	.align	128
        .global         _ZN3cub18CUB_300001_SM_10006detail11EmptyKernelIvEEvv
        .type           _ZN3cub18CUB_300001_SM_10006detail11EmptyKernelIvEEvv,@function
        .size           _ZN3cub18CUB_300001_SM_10006detail11EmptyKernelIvEEvv,(.L_x_919 - _ZN3cub18CUB_300001_SM_10006detail11EmptyKernelIvEEvv)
        .other          _ZN3cub18CUB_300001_SM_10006detail11EmptyKernelIvEEvv,@"STO_CUDA_ENTRY STV_DEFAULT"
_ZN3cub18CUB_300001_SM_10006detail11EmptyKernelIvEEvv:
.text._ZN3cub18CUB_300001_SM_10006detail11EmptyKernelIvEEvv:
[----:B------:R-:W-:Y:S01]  /*0000*/  LDC R1, c[0x0][0x37c] ;  /* 0x0000df00ff017b82 */ /* 0x000fe20000000800 */
[----:B------:R-:W-:Y:S05]  /*0010*/  EXIT ;  /* 0x000000000000794d */ /* 0x000fea0003800000 */
.L_x_316:
        /* <DEDUP_REMOVED lines=14> */
.L_x_919:


//--------------------- .text._Z9divNewTabILi32EEvPfS0_Pii --------------------------
	.section	.text._Z9divNewTabILi32EEvPfS0_Pii,"ax",@progbits
	.align	128
        .global         _Z9divNewTabILi32EEvPfS0_Pii
        .type           _Z9divNewTabILi32EEvPfS0_Pii,@function
        .size           _Z9divNewTabILi32EEvPfS0_Pii,(.L_x_881 - _Z9divNewTabILi32EEvPfS0_Pii)
        .other          _Z9divNewTabILi32EEvPfS0_Pii,@"STO_CUDA_ENTRY STV_DEFAULT"
_Z9divNewTabILi32EEvPfS0_Pii:
.text._Z9divNewTabILi32EEvPfS0_Pii:
[----:B------:R-:W-:Y:S01]  /*0000*/  LDC R1, c[0x0][0x37c] ;  /* 0x0000df00ff017b82 */ /* 0x000fe20000000800 */
[----:B------:R-:W0:Y:S07]  /*0010*/  S2R R0, SR_TID.Y ;  /* 0x0000000000007919 */ /* 0x000e2e0000002200 */
[----:B------:R-:W1:Y:S01]  /*0020*/  LDC R2, c[0x0][0x360] ;  /* 0x0000d800ff027b82 */ /* 0x000e620000000800 */
[----:B------:R-:W2:Y:S01]  /*0030*/  LDCU UR6, c[0x0][0x398] ;  /* 0x00007300ff0677ac */ /* 0x000ea20008000800 */
[----:B------:R-:W1:Y:S06]  /*0040*/  S2R R7, SR_TID.X ;  /* 0x0000000000077919 */ /* 0x000e6c0000002100 */
[----:B------:R-:W0:Y:S08]  /*0050*/  S2UR UR5, SR_CTAID.Y ;  /* 0x00000000000579c3 */ /* 0x000e300000002600 */
[----:B------:R-:W0:Y:S08]  /*0060*/  LDC R3, c[0x0][0x364] ;  /* 0x0000d900ff037b82 */ /* 0x000e300000000800 */
[----:B------:R-:W1:Y:S01]  /*0070*/  S2UR UR4, SR_CTAID.X ;  /* 0x00000000000479c3 */ /* 0x000e620000002500 */
[----:B0-----:R-:W-:-:S05]  /*0080*/  IMAD R0, R3, UR5, R0 ;  /* 0x0000000503007c24 */ /* 0x001fca000f8e0200 */
[----:B------:R-:W-:Y:S01]  /*0090*/  ISETP.GT.U32.AND P0, PT, R0, 0x1f, PT ;  /* 0x0000001f0000780c */ /* 0x000fe20003f04070 */
[----:B-1----:R-:W-:-:S05]  /*00a0*/  IMAD R7, R2, UR4, R7 ;  /* 0x0000000402077c24 */ /* 0x002fca000f8e0207 */
[----:B--2---:R-:W-:-:S13]  /*00b0*/  ISETP.GE.U32.OR P0, PT, R7, UR6, P0 ;  /* 0x0000000607007c0c */ /* 0x004fda0008706470 */
[----:B------:R-:W-:Y:S05]  /*00c0*/  @P0 EXIT ;  /* 0x000000000000094d */ /* 0x000fea0003800000 */
[----:B------:R-:W0:Y:S01]  /*00d0*/  LDC.64 R2, c[0x0][0x390] ;  /* 0x0000e400ff027b82 */ /* 0x000e220000000a00 */
[----:B------:R-:W1:Y:S01]  /*00e0*/  LDCU.64 UR4, c[0x0][0x358] ;  /* 0x00006b00ff0477ac */ /* 0x000e620008000a00 */
[----:B0-----:R-:W-:-:S06]  /*00f0*/  IMAD.WIDE.U32 R2, R7, 0x4, R2 ;  /* 0x0000000407027825 */ /* 0x001fcc00078e0002 */
[----:B-1----:R-:W2:Y:S02]  /*0100*/  LDG.E R3, desc[UR4][R2.64] ;  /* 0x0000000402037981 */ /* 0x002ea4000c1e1900 */
[----:B--2---:R-:W-:-:S13]  /*0110*/  ISETP.NE.AND P0, PT, R3, RZ, PT ;  /* 0x000000ff0300720c */ /* 0x004fda0003f05270 */
[----:B------:R-:W-:Y:S05]  /*0120*/  @!P0 EXIT ;  /* 0x000000000000894d */ /* 0x000fea0003800000 */
[----:B------:R-:W0:Y:S01]  /*0130*/  LDC.64 R4, c[0x0][0x388] ;  /* 0x0000e200ff047b82 */ /* 0x000e220000000a00 */
[----:B------:R-:W-:-:S04]  /*0140*/  IMAD R2, R0, UR6, R7 ;  /* 0x0000000600027c24 */ /* 0x000fc8000f8e0207 */
[----:B0-----:R-:W-:-:S05]  /*0150*/  IMAD.WIDE.U32 R4, R2, 0x4, R4 ;  /* 0x0000000402047825 */ /* 0x001fca00078e0004 */
[----:B------:R-:W2:Y:S01]  /*0160*/  LDG.E R0, desc[UR4][R4.64] ;  /* 0x0000000404007981 */ /* 0x000ea2000c1e1900 */
[----:B------:R-:W-:Y:S01]  /*0170*/  I2FP.F32.S32 R3, R3 ;  /* 0x0000000300037245 */ /* 0x000fe20000201400 */
[----:B------:R-:W-:Y:S03]  /*0180*/  BSSY.RECONVERGENT B0, `(.L_x_317) ;  /* 0x000000c000007945 */ /* 0x000fe60003800200 */
[----:B------:R-:W0:Y:S02]  /*0190*/  MUFU.RCP R6, R3 ;  /* 0x0000000300067308 */ /* 0x000e240000001000 */
[----:B0-----:R-:W-:-:S04]  /*01a0*/  FFMA R7, -R3, R6, 1 ;  /* 0x3f80000003077423 */ /* 0x001fc80000000106 */
[----:B------:R-:W-:Y:S02]  /*01b0*/  FFMA R7, R6, R7, R6 ;  /* 0x0000000706077223 */ /* 0x000fe40000000006 */
[----:B--2---:R-:W0:Y:S02]  /*01c0*/  FCHK P0, R0, R3 ;  /* 0x0000000300007302 */ /* 0x004e240000000000 */
[----:B------:R-:W-:-:S04]  /*01d0*/  FFMA R6, R0, R7, RZ ;  /* 0x0000000700067223 */ /* 0x000fc800000000ff */
[----:B------:R-:W-:-:S04]  /*01e0*/  FFMA R8, -R3, R6, R0 ;  /* 0x0000000603087223 */ /* 0x000fc80000000100 */
[----:B------:R-:W-:Y:S01]  /*01f0*/  FFMA R7, R7, R8, R6 ;  /* 0x0000000807077223 */ /* 0x000fe20000000006 */
[----:B0-----:R-:W-:Y:S06]  /*0200*/  @!P0 BRA `(.L_x_318) ;  /* 0x00000000000c8947 */ /* 0x001fec0003800000 */
[----:B------:R-:W-:-:S07]  /*0210*/  MOV R4, 0x230 ;  /* 0x0000023000047802 */ /* 0x000fce0000000f00 */
[----:B------:R-:W-:Y:S05]  /*0220*/  CALL.REL.NOINC `($__internal_0_$__cuda_sm3x_div_rn_noftz_f32_slowpath) ;  /* 0x0000000000187944 */ /* 0x000fea0003c00000 */
[----:B------:R-:W-:-:S07]  /*0230*/  IMAD.MOV.U32 R7, RZ, RZ, R0 ;  /* 0x000000ffff077224 */ /* 0x000fce00078e0000 */
.L_x_318:
[----:B------:R-:W-:Y:S05]  /*0240*/  BSYNC.RECONVERGENT B0 ;  /* 0x0000000000007941 */ /* 0x000fea0003800200 */
.L_x_317:
[----:B------:R-:W0:Y:S02]  /*0250*/  LDC.64 R4, c[0x0][0x380] ;  /* 0x0000e000ff047b82 */ /* 0x000e240000000a00 */
[----:B0-----:R-:W-:-:S05]  /*0260*/  IMAD.WIDE.U32 R2, R2, 0x4, R4 ;  /* 0x0000000402027825 */ /* 0x001fca00078e0004 */
[----:B------:R-:W-:Y:S01]  /*0270*/  STG.E desc[UR4][R2.64], R7 ;  /* 0x0000000702007986 */ /* 0x000fe2000c101904 */
[----:B------:R-:W-:Y:S05]  /*0280*/  EXIT ;  /* 0x000000000000794d */ /* 0x000fea0003800000 */
        .weak           $__internal_0_$__cuda_sm3x_div_rn_noftz_f32_slowpath
        .type           $__internal_0_$__cuda_sm3x_div_rn_noftz_f32_slowpath,@function
        .size           $__internal_0_$__cuda_sm3x_div_rn_noftz_f32_slowpath,(.L_x_881 - $__internal_0_$__cuda_sm3x_div_rn_noftz_f32_slowpath)
$__internal_0_$__cuda_sm3x_div_rn_noftz_f32_slowpath:
[--C-:B------:R-:W-:Y:S01]  /*0290*/  SHF.R.U32.HI R6, RZ, 0x17, R3.reuse ;  /* 0x00000017ff067819 */ /* 0x100fe20000011603 */
[----:B------:R-:W-:Y:S01]  /*02a0*/  BSSY.RECONVERGENT B1, `(.L_x_319) ;  /* 0x0000064000017945 */ /* 0x000fe20003800200 */
[--C-:B------:R-:W-:Y:S01]  /*02b0*/  SHF.R.U32.HI R5, RZ, 0x17, R0.reuse ;  /* 0x00000017ff057819 */ /* 0x100fe20000011600 */
[----:B------:R-:W-:Y:S01]  /*02c0*/  IMAD.MOV.U32 R7, RZ, RZ, R0 ;  /* 0x000000ffff077224 */ /* 0x000fe200078e0000 */
[----:B------:R-:W-:Y:S01]  /*02d0*/  LOP3.LUT R6, R6, 0xff, RZ, 0xc0, !PT ;  /* 0x000000ff06067812 */ /* 0x000fe200078ec0ff */
[----:B------:R-:W-:Y:S01]  /*02e0*/  IMAD.MOV.U32 R8, RZ, RZ, R3 ;  /* 0x000000ffff087224 */ /* 0x000fe200078e0003 */
[----:B------:R-:W-:-:S03]  /*02f0*/  LOP3.LUT R5, R5, 0xff, RZ, 0xc0, !PT ;  /* 0x000000ff05057812 */ /* 0x000fc600078ec0ff */
[----:B------:R-:W-:Y:S02]  /*0300*/  VIADD R11, R6, 0xffffffff ;  /* 0xffffffff060b7836 */ /* 0x000fe40000000000 */
[----:B------:R-:W-:-:S03]  /*0310*/  VIADD R10, R5, 0xffffffff ;  /* 0xffffffff050a7836 */ /* 0x000fc60000000000 */
[----:B------:R-:W-:-:S04]  /*0320*/  ISETP.GT.U32.AND P0, PT, R11, 0xfd, PT ;  /* 0x000000fd0b00780c */ /* 0x000fc80003f04070 */
[----:B------:R-:W-:-:S13]  /*0330*/  ISETP.GT.U32.OR P0, PT, R10, 0xfd, P0 ;  /* 0x000000fd0a00780c */ /* 0x000fda0000704470 */
[----:B------:R-:W-:Y:S01]  /*0340*/  @!P0 IMAD.MOV.U32 R9, RZ, RZ, RZ ;  /* 0x000000ffff098224 */ /* 0x000fe200078e00ff */
[----:B------:R-:W-:Y:S06]  /*0350*/  @!P0 BRA `(.L_x_320) ;  /* 0x00000000005c8947 */ /* 0x000fec0003800000 */
[----:B------:R-:W-:Y:S02]  /*0360*/  FSETP.GTU.FTZ.AND P0, PT, |R0|, +INF , PT ;  /* 0x7f8000000000780b */ /* 0x000fe40003f1c200 */
[----:B------:R-:W-:-:S04]  /*0370*/  FSETP.GTU.FTZ.AND P1, PT, |R3|, +INF , PT ;  /* 0x7f8000000300780b */ /* 0x000fc80003f3c200 */
[----:B------:R-:W-:-:S13]  /*0380*/  PLOP3.LUT P0, PT, P0, P1, PT, 0xf8, 0x8f ;  /* 0x00000000008f781c */ /* 0x000fda0000703f70 */
[----:B------:R-:W-:Y:S05]  /*0390*/  @P0 BRA `(.L_x_321) ;  /* 0x00000004004c0947 */ /* 0x000fea0003800000 */
[----:B------:R-:W-:-:S13]  /*03a0*/  LOP3.LUT P0, RZ, R8, 0x7fffffff, R7, 0xc8, !PT ;  /* 0x7fffffff08ff7812 */ /* 0x000fda000780c807 */
[----:B------:R-:W-:Y:S05]  /*03b0*/  @!P0 BRA `(.L_x_322) ;  /* 0x00000004003c8947 */ /* 0x000fea0003800000 */
[C---:B------:R-:W-:Y:S02]  /*03c0*/  FSETP.NEU.FTZ.AND P2, PT, |R0|.reuse, +INF , PT ;  /* 0x7f8000000000780b */ /* 0x040fe40003f5d200 */
[----:B------:R-:W-:Y:S02]  /*03d0*/  FSETP.NEU.FTZ.AND P1, PT, |R3|, +INF , PT ;  /* 0x7f8000000300780b */ /* 0x000fe40003f3d200 */
[----:B------:R-:W-:-:S11]  /*03e0*/  FSETP.NEU.FTZ.AND P0, PT, |R0|, +INF , PT ;  /* 0x7f8000000000780b */ /* 0x000fd60003f1d200 */
[----:B------:R-:W-:Y:S05]  /*03f0*/  @!P1 BRA !P2, `(.L_x_322) ;  /* 0x00000004002c9947 */ /* 0x000fea0005000000 */
[----:B------:R-:W-:-:S04]  /*0400*/  LOP3.LUT P2, RZ, R7, 0x7fffffff, RZ, 0xc0, !PT ;  /* 0x7fffffff07ff7812 */ /* 0x000fc8000784c0ff */
[----:B------:R-:W-:-:S13]  /*0410*/  PLOP3.LUT P1, PT, P1, P2, PT, 0x2f, 0xf2 ;  /* 0x0000000000f2781c */ /* 0x000fda0000f24577 */
[----:B------:R-:W-:Y:S05]  /*0420*/  @P1 BRA `(.L_x_323) ;  /* 0x0000000400181947 */ /* 0x000fea0003800000 */
[----:B------:R-:W-:-:S04]  /*0430*/  LOP3.LUT P1, RZ, R8, 0x7fffffff, RZ, 0xc0, !PT ;  /* 0x7fffffff08ff7812 */ /* 0x000fc8000782c0ff */
[----:B------:R-:W-:-:S13]  /*0440*/  PLOP3.LUT P0, PT, P0, P1, PT, 0x2f, 0xf2 ;  /* 0x0000000000f2781c */ /* 0x000fda0000702577 */
[----:B------:R-:W-:Y:S05]  /*0450*/  @P0 BRA `(.L_x_324) ;  /* 0x0000000400000947 */ /* 0x000fea0003800000 */
[----:B------:R-:W-:Y:S02]  /*0460*/  ISETP.GE.AND P0, PT, R10, RZ, PT ;  /* 0x000000ff0a00720c */ /* 0x000fe40003f06270 */
[----:B------:R-:W-:-:S11]  /*0470*/  ISETP.GE.AND P1, PT, R11, RZ, PT ;  /* 0x000000ff0b00720c */ /* 0x000fd60003f26270 */
[----:B------:R-:W-:Y:S02]  /*0480*/  @P0 IMAD.MOV.U32 R9, RZ, RZ, RZ ;  /* 0x000000ffff090224 */ /* 0x000fe400078e00ff */
[----:B------:R-:W-:Y:S01]  /*0490*/  @!P0 FFMA R7, R0, 1.84467440737095516160e+19, RZ ;  /* 0x5f80000000078823 */ /* 0x000fe200000000ff */
[----:B------:R-:W-:Y:S02]  /*04a0*/  @!P0 IMAD.MOV.U32 R9, RZ, RZ, -0x40 ;  /* 0xffffffc0ff098424 */ /* 0x000fe400078e00ff */
[----:B------:R-:W-:Y:S02]  /*04b0*/  @!P1 FFMA R8, R3, 1.84467440737095516160e+19, RZ ;  /* 0x5f80000003089823 */ /* 0x000fe400000000ff */
[----:B------:R-:W-:-:S07]  /*04c0*/  @!P1 VIADD R9, R9, 0x40 ;  /* 0x0000004009099836 */ /* 0x000fce0000000000 */
.L_x_320:
[----:B------:R-:W-:Y:S01]  /*04d0*/  LEA R3, R6, 0xc0800000, 0x17 ;  /* 0xc080000006037811 */ /* 0x000fe200078eb8ff */
[----:B------:R-:W-:Y:S01]  /*04e0*/  VIADD R5, R5, 0xffffff81 ;  /* 0xffffff8105057836 */ /* 0x000fe20000000000 */
[----:B------:R-:W-:Y:S03]  /*04f0*/  BSSY.RECONVERGENT B2, `(.L_x_325) ;  /* 0x0000035000027945 */ /* 0x000fe60003800200 */
[----:B------:R-:W-:Y:S01]  /*0500*/  IMAD.IADD R3, R8, 0x1, -R3 ;  /* 0x0000000108037824 */ /* 0x000fe200078e0a03 */
[C---:B------:R-:W-:Y:S01]  /*0510*/  IADD3 R6, PT, PT, R5.reuse, 0x7f, -R6 ;  /* 0x0000007f05067810 */ /* 0x040fe20007ffe806 */
[----:B------:R-:W-:Y:S02]  /*0520*/  IMAD R0, R5, -0x800000, R7 ;  /* 0xff80000005007824 */ /* 0x000fe400078e0207 */
[----:B------:R-:W0:Y:S01]  /*0530*/  MUFU.RCP R8, R3 ;  /* 0x0000000300087308 */ /* 0x000e220000001000 */
[----:B------:R-:W-:Y:S01]  /*0540*/  FADD.FTZ R11, -R3, -RZ ;  /* 0x800000ff030b7221 */ /* 0x000fe20000010100 */
[----:B------:R-:W-:-:S03]  /*0550*/  IMAD.IADD R6, R6, 0x1, R9 ;  /* 0x0000000106067824 */ /* 0x000fc600078e0209 */
[----:B0-----:R-:W-:-:S04]  /*0560*/  FFMA R13, R8, R11, 1 ;  /* 0x3f800000080d7423 */ /* 0x001fc8000000000b */
[----:B------:R-:W-:-:S04]  /*0570*/  FFMA R10, R8, R13, R8 ;  /* 0x0000000d080a7223 */ /* 0x000fc80000000008 */
[----:B------:R-:W-:-:S04]  /*0580*/  FFMA R7, R0, R10, RZ ;  /* 0x0000000a00077223 */ /* 0x000fc800000000ff */
[----:B------:R-:W-:-:S04]  /*0590*/  FFMA R8, R11, R7, R0 ;  /* 0x000000070b087223 */ /* 0x000fc80000000000 */
[----:B------:R-:W-:-:S04]  /*05a0*/  FFMA R7, R10, R8, R7 ;  /* 0x000000080a077223 */ /* 0x000fc80000000007 */
[----:B------:R-:W-:-:S04]  /*05b0*/  FFMA R8, R11, R7, R0 ;  /* 0x000000070b087223 */ /* 0x000fc80000000000 */
[----:B------:R-:W-:-:S05]  /*05c0*/  FFMA R0, R10, R8, R7 ;  /* 0x000000080a007223 */ /* 0x000fca0000000007 */
[----:B------:R-:W-:-:S04]  /*05d0*/  SHF.R.U32.HI R3, RZ, 0x17, R0 ;  /* 0x00000017ff037819 */ /* 0x000fc80000011600 */
[----:B------:R-:W-:-:S05]  /*05e0*/  LOP3.LUT R3, R3, 0xff, RZ, 0xc0, !PT ;  /* 0x000000ff03037812 */ /* 0x000fca00078ec0ff */
[----:B------:R-:W-:-:S04]  /*05f0*/  IMAD.IADD R9, R3, 0x1, R6 ;  /* 0x0000000103097824 */ /* 0x000fc800078e0206 */
[----:B------:R-:W-:-:S05]  /*0600*/  VIADD R3, R9, 0xffffffff ;  /* 0xffffffff09037836 */ /* 0x000fca0000000000 */
[----:B------:R-:W-:-:S13]  /*0610*/  ISETP.GE.U32.AND P0, PT, R3, 0xfe, PT ;  /* 0x000000fe0300780c */ /* 0x000fda0003f06070 */
[----:B------:R-:W-:Y:S05]  /*0620*/  @!P0 BRA `(.L_x_326) ;  /* 0x0000000000808947 */ /* 0x000fea0003800000 */
[----:B------:R-:W-:-:S13]  /*0630*/  ISETP.GT.AND P0, PT, R9, 0xfe, PT ;  /* 0x000000fe0900780c */ /* 0x000fda0003f04270 */
[----:B------:R-:W-:Y:S05]  /*0640*/  @P0 BRA `(.L_x_327) ;  /* 0x00000000006c0947 */ /* 0x000fea0003800000 */
[----:B------:R-:W-:-:S13]  /*0650*/  ISETP.GE.AND P0, PT, R9, 0x1, PT ;  /* 0x000000010900780c */ /* 0x000fda0003f06270 */
[----:B------:R-:W-:Y:S05]  /*0660*/  @P0 BRA `(.L_x_328) ;  /* 0x0000000000740947 */ /* 0x000fea0003800000 */
[----:B------:R-:W-:Y:S02]  /*0670*/  ISETP.GE.AND P0, PT, R9, -0x18, PT ;  /* 0xffffffe80900780c */ /* 0x000fe40003f06270 */
[----:B------:R-:W-:-:S11]  /*0680*/  LOP3.LUT R0, R0, 0x80000000, RZ, 0xc0, !PT ;  /* 0x8000000000007812 */ /* 0x000fd600078ec0ff */
[----:B------:R-:W-:Y:S05]  /*0690*/  @!P0 BRA `(.L_x_328) ;  /* 0x0000000000688947 */ /* 0x000fea0003800000 */
[CCC-:B------:R-:W-:Y:S01]  /*06a0*/  FFMA.RZ R3, R10.reuse, R8.reuse, R7.reuse ;  /* 0x000000080a037223 */ /* 0x1c0fe2000000c007 */
[CCC-:B------:R-:W-:Y:S01]  /*06b0*/  FFMA.RM R6, R10.reuse, R8.reuse, R7.reuse ;  /* 0x000000080a067223 */ /* 0x1c0fe20000004007 */
[C---:B------:R-:W-:Y:S02]  /*06c0*/  ISETP.NE.AND P2, PT, R9.reuse, RZ, PT ;  /* 0x000000ff0900720c */ /* 0x040fe40003f45270 */
[----:B------:R-:W-:Y:S02]  /*06d0*/  ISETP.NE.AND P1, PT, R9, RZ, PT ;  /* 0x000000ff0900720c */ /* 0x000fe40003f25270 */
[----:B------:R-:W-:Y:S01]  /*06e0*/  LOP3.LUT R5, R3, 0x7fffff, RZ, 0xc0, !PT ;  /* 0x007fffff03057812 */ /* 0x000fe200078ec0ff */
[----:B------:R-:W-:Y:S01]  /*06f0*/  FFMA.RP R3, R10, R8, R7 ;  /* 0x000000080a037223 */ /* 0x000fe20000008007 */
[----:B------:R-:W-:Y:S02]  /*0700*/  VIADD R8, R9, 0x20 ;  /* 0x0000002009087836 */ /* 0x000fe40000000000 */
[----:B------:R-:W-:Y:S01]  /*0710*/  LOP3.LUT R5, R5, 0x800000, RZ, 0xfc, !PT ;  /* 0x0080000005057812 */ /* 0x000fe200078efcff */
[----:B------:R-:W-:Y:S01]  /*0720*/  IMAD.MOV R7, RZ, RZ, -R9 ;  /* 0x000000ffff077224 */ /* 0x000fe200078e0a09 */
[----:B------:R-:W-:-:S02]  /*0730*/  FSETP.NEU.FTZ.AND P0, PT, R3, R6, PT ;  /* 0x000000060300720b */ /* 0x000fc40003f1d000 */
[----:B------:R-:W-:Y:S02]  /*0740*/  SHF.L.U32 R8, R5, R8, RZ ;  /* 0x0000000805087219 */ /* 0x000fe400000006ff */
[----:B------:R-:W-:Y:S02]  /*0750*/  SEL R6, R7, RZ, P2 ;  /* 0x000000ff07067207 */ /* 0x000fe40001000000 */
[----:B------:R-:W-:Y:S02]  /*0760*/  ISETP.NE.AND P1, PT, R8, RZ, P1 ;  /* 0x000000ff0800720c */ /* 0x000fe40000f25270 */
[----:B------:R-:W-:Y:S02]  /*0770*/  SHF.R.U32.HI R6, RZ, R6, R5 ;  /* 0x00000006ff067219 */ /* 0x000fe40000011605 */
[----:B------:R-:W-:Y:S02]  /*0780*/  PLOP3.LUT P0, PT, P0, P1, PT, 0xf8, 0x8f ;  /* 0x00000000008f781c */ /* 0x000fe40000703f70 */
[----:B------:R-:W-:-:S02]  /*0790*/  SHF.R.U32.HI R8, RZ, 0x1, R6 ;  /* 0x00000001ff087819 */ /* 0x000fc40000011606 */
[----:B------:R-:W-:-:S04]  /*07a0*/  SEL R3, RZ, 0x1, !P0 ;  /* 0x00000001ff037807 */ /* 0x000fc80004000000 */
[----:B------:R-:W-:-:S04]  /*07b0*/  LOP3.LUT R3, R3, 0x1, R8, 0xf8, !PT ;  /* 0x0000000103037812 */ /* 0x000fc800078ef808 */
[----:B------:R-:W-:-:S05]  /*07c0*/  LOP3.LUT R3, R3, R6, RZ, 0xc0, !PT ;  /* 0x0000000603037212 */ /* 0x000fca00078ec0ff */
[----:B------:R-:W-:-:S05]  /*07d0*/  IMAD.IADD R3, R8, 0x1, R3 ;  /* 0x0000000108037824 */ /* 0x000fca00078e0203 */
[----:B------:R-:W-:Y:S01]  /*07e0*/  LOP3.LUT R0, R3, R0, RZ, 0xfc, !PT ;  /* 0x0000000003007212 */ /* 0x000fe200078efcff */
[----:B------:R-:W-:Y:S06]  /*07f0*/  BRA `(.L_x_328) ;  /* 0x0000000000107947 */ /* 0x000fec0003800000 */
.L_x_327:
[----:B------:R-:W-:-:S04]  /*0800*/  LOP3.LUT R0, R0, 0x80000000, RZ, 0xc0, !PT ;  /* 0x8000000000007812 */ /* 0x000fc800078ec0ff */
[----:B------:R-:W-:Y:S01]  /*0810*/  LOP3.LUT R0, R0, 0x7f800000, RZ, 0xfc, !PT ;  /* 0x7f80000000007812 */ /* 0x000fe200078efcff */
[----:B------:R-:W-:Y:S06]  /*0820*/  BRA `(.L_x_328) ;  /* 0x0000000000047947 */ /* 0x000fec0003800000 */
.L_x_326:
[----:B------:R-:W-:-:S07]  /*0830*/  IMAD R0, R6, 0x800000, R0 ;  /* 0x0080000006007824 */ /* 0x000fce00078e0200 */
.L_x_328:
[----:B------:R-:W-:Y:S05]  /*0840*/  BSYNC.RECONVERGENT B2 ;  /* 0x0000000000027941 */ /* 0x000fea0003800200 */
.L_x_325:
[----:B------:R-:W-:Y:S05]  /*0850*/  BRA `(.L_x_329) ;  /* 0x0000000000207947 */ /* 0x000fea0003800000 */
.L_x_324:
[----:B------:R-:W-:-:S04]  /*0860*/  LOP3.LUT R0, R8, 0x80000000, R7, 0x48, !PT ;  /* 0x8000000008007812 */ /* 0x000fc800078e4807 */
[----:B------:R-:W-:Y:S01]  /*0870*/  LOP3.LUT R0, R0, 0x7f800000, RZ, 0xfc, !PT ;  /* 0x7f80000000007812 */ /* 0x000fe200078efcff */
[----:B------:R-:W-:Y:S06]  /*0880*/  BRA `(.L_x_329) ;  /* 0x0000000000147947 */ /* 0x000fec0003800000 */
.L_x_323:
[----:B------:R-:W-:Y:S01]  /*0890*/  LOP3.LUT R0, R8, 0x80000000, R7, 0x48, !PT ;  /* 0x8000000008007812 */ /* 0x000fe200078e4807 */
[----:B------:R-:W-:Y:S06]  /*08a0*/  BRA `(.L_x_329) ;  /* 0x00000000000c7947 */ /* 0x000fec0003800000 */
.L_x_322:
[----:B------:R-:W0:Y:S01]  /*08b0*/  MUFU.RSQ R0, -QNAN ;  /* 0xffc0000000007908 */ /* 0x000e220000001400 */
[----:B------:R-:W-:Y:S05]  /*08c0*/  BRA `(.L_x_329) ;  /* 0x0000000000047947 */ /* 0x000fea0003800000 */
.L_x_321:
[----:B------:R-:W-:-:S07]  /*08d0*/  FADD.FTZ R0, R0, R3 ;  /* 0x0000000300007221 */ /* 0x000fce0000010000 */
.L_x_329:
[----:B------:R-:W-:Y:S05]  /*08e0*/  BSYNC.RECONVERGENT B1 ;  /* 0x0000000000017941 */ /* 0x000fea0003800200 */
.L_x_319:
[----:B------:R-:W-:-:S04]  /*08f0*/  IMAD.MOV.U32 R5, RZ, RZ, 0x0 ;  /* 0x00000000ff057424 */ /* 0x000fc800078e00ff */
[----:B0-----:R-:W-:Y:S05]  /*0900*/  RET.REL.NODEC R4 `(_Z9divNewTabILi32EEvPfS0_Pii) ;  /* 0xfffffff404bc7950 */ /* 0x001fea0003c3ffff */
.L_x_330:
        /* <DEDUP_REMOVED lines=15> */
.L_x_881:


//--------------------- .text._Z9divNewTabILi31EEvPfS0_Pii --------------------------
	.section	.text._Z9divNewTabILi31EEvPfS0_Pii,"ax",@progbits
	.align	128
        .global         _Z9divNewTabILi31EEvPfS0_Pii
        .type           _Z9divNewTabILi31EEvPfS0_Pii,@function
        .size           _Z9divNewTabILi31EEvPfS0_Pii,(.L_x_882 - _Z9divNewTabILi31EEvPfS0_Pii)
        .other          _Z9divNewTabILi31EEvPfS0_Pii,@"STO_CUDA_ENTRY STV_DEFAULT"
_Z9divNewTabILi31EEvPfS0_Pii:
.text._Z9divNewTabILi31EEvPfS0_Pii:
        /* <DEDUP_REMOVED lines=34> */
[----:B------:R-:W-:Y:S05]  /*0220*/  CALL.REL.NOINC `($__internal_1_$__cuda_sm3x_div_rn_noftz_f32_slowpath) ;  /* 0x0000000000187944 */ /* 0x000fea0003c00000 */
[----:B------:R-:W-:-:S07]  /*0230*/  IMAD.MOV.U32 R7, RZ, RZ, R0 ;  /* 0x000000ffff077224 */ /* 0x000fce00078e0000 */
.L_x_332:
[----:B------:R-:W-:Y:S05]  /*0240*/  BSYNC.RECONVERGENT B0 ;  /* 0x0000000000007941 */ /* 0x000fea0003800200 */
.L_x_331:
[----:B------:R-:W0:Y:S02]  /*0250*/  LDC.64 R4, c[0x0][0x380] ;  /* 0x0000e000ff047b82 */ /* 0x000e240000000a00 */
[----:B0-----:R-:W-:-:S05]  /*0260*/  IMAD.WIDE.U32 R2, R2, 0x4, R4 ;  /* 0x0000000402027825 */ /* 0x001fca00078e0004 */
[----:B------:R-:W-:Y:S01]  /*0270*/  STG.E desc[UR4][R2.64], R7 ;  /* 0x0000000702007986 */ /* 0x000fe2000c101904 */
[----:B------:R-:W-:Y:S05]  /*0280*/  EXIT ;  /* 0x000000000000794d */ /* 0x000fea0003800000 */
        .weak           $__internal_1_$__cuda_sm3x_div_rn_noftz_f32_slowpath
        .type           $__internal_1_$__cuda_sm3x_div_rn_noftz_f32_slowpath,@function
        .size           $__internal_1_$__cuda_sm3x_div_rn_noftz_f32_slowpath,(.L_x_882 - $__internal_1_$__cuda_sm3x_div_rn_noftz_f32_slowpath)
$__internal_1_$__cuda_sm3x_div_rn_noftz_f32_slowpath:
        /* <DEDUP_REMOVED lines=36> */
.L_x_334:
        /* <DEDUP_REMOVED lines=51> */
.L_x_341:
[----:B------:R-:W-:-:S04]  /*0800*/  LOP3.LUT R0, R0, 0x80000000, RZ, 0xc0, !PT ;  /* 0x8000000000007812 */ /* 0x000fc800078ec0ff */
[----:B------:R-:W-:Y:S01]  /*0810*/  LOP3.LUT R0, R0, 0x7f800000, RZ, 0xfc, !PT ;  /* 0x7f80000000007812 */ /* 0x000fe200078efcff */
[----:B------:R-:W-:Y:S06]  /*0820*/  BRA `(.L_x_342) ;  /* 0x0000000000047947 */ /* 0x000fec0003800000 */
.L_x_340:
[----:B------:R-:W-:-:S07]  /*0830*/  IMAD R0, R6, 0x800000, R0 ;  /* 0x0080000006007824 */ /* 0x000fce00078e0200 */
.L_x_342:
[----:B------:R-:W-:Y:S05]  /*0840*/  BSYNC.RECONVERGENT B2 ;  /* 0x0000000000027941 */ /* 0x000fea0003800200 */
.L_x_339:
[----:B------:R-:W-:Y:S05]  /*0850*/  BRA `(.L_x_343) ;  /* 0x0000000000207947 */ /* 0x000fea0003800000 */
.L_x_338:
[----:B------:R-:W-:-:S04]  /*0860*/  LOP3.LUT R0, R8, 0x80000000, R7, 0x48, !PT ;  /* 0x8000000008007812 */ /* 0x000fc800078e4807 */
[----:B------:R-:W-:Y:S01]  /*0870*/  LOP3.LUT R0, R0, 0x7f800000, RZ, 0xfc, !PT ;  /* 0x7f80000000007812 */ /* 0x000fe200078efcff */
[----:B------:R-:W-:Y:S06]  /*0880*/  BRA `(.L_x_343) ;  /* 0x0000000000147947 */ /* 0x000fec0003800000 */
.L_x_337:
[----:B------:R-:W-:Y:S01]  /*0890*/  LOP3.LUT R0, R8, 0x80000000, R7, 0x48, !PT ;  /* 0x8000000008007812 */ /* 0x000fe200078e4807 */
[----:B------:R-:W-:Y:S06]  /*08a0*/  BRA `(.L_x_343) ;  /* 0x00000000000c7947 */ /* 0x000fec0003800000 */
.L_x_336:
[----:B------:R-:W0:Y:S01]  /*08b0*/  MUFU.RSQ R0, -QNAN ;  /* 0xffc0000000007908 */ /* 0x000e220000001400 */
[----:B------:R-:W-:Y:S05]  /*08c0*/  BRA `(.L_x_343) ;  /* 0x0000000000047947 */ /* 0x000fea0003800000 */
.L_x_335:
[----:B------:R-:W-:-:S07]  /*08d0*/  FADD.FTZ R0, R0, R3 ;  /* 0x0000000300007221 */ /* 0x000fce0000010000 */
.L_x_343:
[----:B------:R-:W-:Y:S05]  /*08e0*/  BSYNC.RECONVERGENT B1 ;  /* 0x0000000000017941 */ /* 0x000fea0003800200 */
.L_x_333:
[----:B------:R-:W-:-:S04]  /*08f0*/  IMAD.MOV.U32 R5, RZ, RZ, 0x0 ;  /* 0x00000000ff057424 */ /* 0x000fc800078e00ff */
[----:B0-----:R-:W-:Y:S05]  /*0900*/  RET.REL.NODEC R4 `(_Z9divNewTabILi31EEvPfS0_Pii) ;  /* 0xfffffff404bc7950 */ /* 0x001fea0003c3ffff */
.L_x_344:
        /* <DEDUP_REMOVED lines=15> */
.L_x_882:


//--------------------- .text._Z9divNewTabILi30EEvPfS0_Pii --------------------------
	.section	.text._Z9divNewTabILi30EEvPfS0_Pii,"ax",@progbits
	.align	128
        .global         _Z9divNewTabILi30EEvPfS0_Pii
        .type           _Z9divNewTabILi30EEvPfS0_Pii,@function
        .size           _Z9divNewTabILi30EEvPfS0_Pii,(.L_x_883 - _Z9divNewTabILi30EEvPfS0_Pii)
        .other          _Z9divNewTabILi30EEvPfS0_Pii,@"STO_CUDA_ENTRY STV_DEFAULT"
_Z9divNewTabILi30EEvPfS0_Pii:
.text._Z9divNewTabILi30EEvPfS0_Pii:
        /* <DEDUP_REMOVED lines=34> */
[----:B------:R-:W-:Y:S05]  /*0220*/  CALL.REL.NOINC `($__internal_2_$__cuda_sm3x_div_rn_noftz_f32_slowpath) ;  /* 0x0000000000187944 */ /* 0x000fea0003c00000 */
[----:B------:R-:W-:-:S07]  /*0230*/  IMAD.MOV.U32 R7, RZ, RZ, R0 ;  /* 0x000000ffff077224 */ /* 0x000fce00078e0000 */
.L_x_346:
[----:B------:R-:W-:Y:S05]  /*0240*/  BSYNC.RECONVERGENT B0 ;  /* 0x0000000000007941 */ /* 0x000fea0003800200 */
.L_x_345:
[----:B------:R-:W0:Y:S02]  /*0250*/  LDC.64 R4, c[0x0][0x380] ;  /* 0x0000e000ff047b82 */ /* 0x000e240000000a00 */
[----:B0-----:R-:W-:-:S05]  /*0260*/  IMAD.WIDE.U32 R2, R2, 0x4, R4 ;  /* 0x0000000402027825 */ /* 0x001fca00078e0004 */
[----:B------:R-:W-:Y:S01]  /*0270*/  STG.E desc[UR4][R2.64], R7 ;  /* 0x0000000702007986 */ /* 0x000fe2000c101904 */
[----:B------:R-:W-:Y:S05]  /*0280*/  EXIT ;  /* 0x000000000000794d */ /* 0x000fea0003800000 */
        .weak           $__internal_2_$__cuda_sm3x_div_rn_noftz_f32_slowpath
        .type           $__internal_2_$__cuda_sm3x_div_rn_noftz_f32_slowpath,@function
        .size           $__internal_2_$__cuda_sm3x_div_rn_noftz_f32_slowpath,(.L_x_883 - $__internal_2_$__cuda_sm3x_div_rn_noftz_f32_slowpath)
$__internal_2_$__cuda_sm3x_div_rn_noftz_f32_slowpath:
        /* <DEDUP_REMOVED lines=36> */
.L_x_348:
        /* <DEDUP_REMOVED lines=51> */
.L_x_355:
[----:B------:R-:W-:-:S04]  /*0800*/  LOP3.LUT R0, R0, 0x80000000, RZ, 0xc0, !PT ;  /* 0x8000000000007812 */ /* 0x000fc800078ec0ff */
[----:B------:R-:W-:Y:S01]  /*0810*/  LOP3.LUT R0, R0, 0x7f800000, RZ, 0xfc, !PT ;  /* 0x7f80000000007812 */ /* 0x000fe200078efcff */
[----:B------:R-:W-:Y:S06]  /*0820*/  BRA `(.L_x_356) ;  /* 0x0000000000047947 */ /* 0x000fec0003800000 */
.L_x_354:
[----:B------:R-:W-:-:S07]  /*0830*/  IMAD R0, R6, 0x800000, R0 ;  /* 0x0080000006007824 */ /* 0x000fce00078e0200 */
.L_x_356:
[----:B------:R-:W-:Y:S05]  /*0840*/  BSYNC.RECONVERGENT B2 ;  /* 0x0000000000027941 */ /* 0x000fea0003800200 */
.L_x_353:
[----:B------:R-:W-:Y:S05]  /*0850*/  BRA `(.L_x_357) ;  /* 0x0000000000207947 */ /* 0x000fea0003800000 */
.L_x_352:
[----:B------:R-:W-:-:S04]  /*0860*/  LOP3.LUT R0, R8, 0x80000000, R7, 0x48, !PT ;  /* 0x8000000008007812 */ /* 0x000fc800078e4807 */
[----:B------:R-:W-:Y:S01]  /*0870*/  LOP3.LUT R0, R0, 0x7f800000, RZ, 0xfc, !PT ;  /* 0x7f80000000007812 */ /* 0x000fe200078efcff */
[----:B------:R-:W-:Y:S06]  /*0880*/  BRA `(.L_x_357) ;  /* 0x0000000000147947 */ /* 0x000fec0003800000 */
.L_x_351:
[----:B------:R-:W-:Y:S01]  /*0890*/  LOP3.LUT R0, R8, 0x80000000, R7, 0x48, !PT ;  /* 0x8000000008007812 */ /* 0x000fe200078e4807 */
[----:B------:R-:W-:Y:S06]  /*08a0*/  BRA `(.L_x_357) ;  /* 0x00000000000c7947 */ /* 0x000fec0003800000 */
.L_x_350:
[----:B------:R-:W0:Y:S01]  /*08b0*/  MUFU.RSQ R0, -QNAN ;  /* 0xffc0000000007908 */ /* 0x000e220000001400 */
[----:B------:R-:W-:Y:S05]  /*08c0*/  BRA `(.L_x_357) ;  /* 0x0000000000047947 */ /* 0x000fea0003800000 */
.L_x_349:
[----:B------:R-:W-:-:S07]  /*08d0*/  FADD.FTZ R0, R0, R3 ;  /* 0x0000000300007221 */ /* 0x000fce0000010000 */
.L_x_357:
[----:B------:R-:W-:Y:S05]  /*08e0*/  BSYNC.RECONVERGENT B1 ;  /* 0x0000000000017941 */ /* 0x000fea0003800200 */
.L_x_347:
[----:B------:R-:W-:-:S04]  /*08f0*/  IMAD.MOV.U32 R5, RZ, RZ, 0x0 ;  /* 0x00000000ff057424 */ /* 0x000fc800078e00ff */
[----:B0-----:R-:W-:Y:S05]  /*0900*/  RET.REL.NODEC R4 `(_Z9divNewTabILi30EEvPfS0_Pii) ;  /* 0xfffffff404bc7950 */ /* 0x001fea0003c3ffff */
.L_x_358:
        /* <DEDUP_REMOVED lines=15> */
.L_x_883:


//--------------------- .text._Z9divNewTabILi29EEvPfS0_Pii --------------------------
	.section	.text._Z9divNewTabILi29EEvPfS0_Pii,"ax",@progbits
	.align	128
        .global         _Z9divNewTabILi29EEvPfS0_Pii
        .type           _Z9divNewTabILi29EEvPfS0_Pii,@function
        .size           _Z9divNewTabILi29EEvPfS0_Pii,(.L_x_884 - _Z9divNewTabILi29EEvPfS0_Pii)
        .other          _Z9divNewTabILi29EEvPfS0_Pii,@"STO_CUDA_ENTRY STV_DEFAULT"
_Z9divNewTabILi29EEvPfS0_Pii:
.text._Z9divNewTabILi29EEvPfS0_Pii:
        /* <DEDUP_REMOVED lines=34> */
[----:B------:R-:W-:Y:S05]  /*0220*/  CALL.REL.NOINC `($__internal_3_$__cuda_sm3x_div_rn_noftz_f32_slowpath) ;  /* 0x0000000000187944 */ /* 0x000fea0003c00000 */
[----:B------:R-:W-:-:S07]  /*0230*/  IMAD.MOV.U32 R7, RZ, RZ, R0 ;  /* 0x000000ffff077224 */ /* 0x000fce00078e0000 */
.L_x_360:
[----:B------:R-:W-:Y:S05]  /*0240*/  BSYNC.RECONVERGENT B0 ;  /* 0x0000000000007941 */ /* 0x000fea0003800200 */
.L_x_359:
[----:B------:R-:W0:Y:S02]  /*0250*/  LDC.64 R4, c[0x0][0x380] ;  /* 0x0000e000ff047b82 */ /* 0x000e240000000a00 */
[----:B0-----:R-:W-:-:S05]  /*0260*/  IMAD.WIDE.U32 R2, R2, 0x4, R4 ;  /* 0x0000000402027825 */ /* 0x001fca00078e0004 */
[----:B------:R-:W-:Y:S01]  /*0270*/  STG.E desc[UR4][R2.64], R7 ;  /* 0x0000000702007986 */ /* 0x000fe2000c101904 */
[----:B------:R-:W-:Y:S05]  /*0280*/  EXIT ;  /* 0x000000000000794d */ /* 0x000fea0003800000 */
        .weak           $__internal_3_$__cuda_sm3x_div_rn_noftz_f32_slowpath
        .type           $__internal_3_$__cuda_sm3x_div_rn_noftz_f32_slowpath,@function
        .size           $__internal_3_$__cuda_sm3x_div_rn_noftz_f32_slowpath,(.L_x_884 - $__internal_3_$__cuda_sm3x_div_rn_noftz_f32_slowpath)
$__internal_3_$__cuda_sm3x_div_rn_noftz_f32_slowpath:
        /* <DEDUP_REMOVED lines=36> */
.L_x_362:
        /* <DEDUP_REMOVED lines=51> */
.L_x_369:
[----:B------:R-:W-:-:S04]  /*0800*/  LOP3.LUT R0, R0, 0x80000000, RZ, 0xc0, !PT ;  /* 0x8000000000007812 */ /* 0x000fc800078ec0ff */
[----:B------:R-:W-:Y:S01]  /*0810*/  LOP3.LUT R0, R0, 0x7f800000, RZ, 0xfc, !PT ;  /* 0x7f80000000007812 */ /* 0x000fe200078efcff */
[----:B------:R-:W-:Y:S06]  /*0820*/  BRA `(.L_x_370) ;  /* 0x0000000000047947 */ /* 0x000fec0003800000 */
.L_x_368:
[----:B------:R-:W-:-:S07]  /*0830*/  IMAD R0, R6, 0x800000, R0 ;  /* 0x0080000006007824 */ /* 0x000fce00078e0200 */
.L_x_370:
[----:B------:R-:W-:Y:S05]  /*0840*/  BSYNC.RECONVERGENT B2 ;  /* 0x0000000000027941 */ /* 0x000fea0003800200 */
.L_x_367:
[----:B------:R-:W-:Y:S05]  /*0850*/  BRA `(.L_x_371) ;  /* 0x0000000000207947 */ /* 0x000fea0003800000 */
.L_x_366:
[----:B------:R-:W-:-:S04]  /*0860*/  LOP3.LUT R0, R8, 0x80000000, R7, 0x48, !PT ;  /* 0x8000000008007812 */ /* 0x000fc800078e4807 */
[----:B------:R-:W-:Y:S01]  /*0870*/  LOP3.LUT R0, R0, 0x7f800000, RZ, 0xfc, !PT ;  /* 0x7f80000000007812 */ /* 0x000fe200078efcff */
[----:B------:R-:W-:Y:S06]  /*0880*/  BRA `(.L_x_371) ;  /* 0x0000000000147947 */ /* 0x000fec0003800000 */
.L_x_365:
[----:B------:R-:W-:Y:S01]  /*0890*/  LOP3.LUT R0, R8, 0x80000000, R7, 0x48, !PT ;  /* 0x8000000008007812 */ /* 0x000fe200078e4807 */
[----:B------:R-:W-:Y:S06]  /*08a0*/  BRA `(.L_x_371) ;  /* 0x00000000000c7947 */ /* 0x000fec0003800000 */
.L_x_364:
[----:B------:R-:W0:Y:S01]  /*08b0*/  MUFU.RSQ R0, -QNAN ;  /* 0xffc0000000007908 */ /* 0x000e220000001400 */
[----:B------:R-:W-:Y:S05]  /*08c0*/  BRA `(.L_x_371) ;  /* 0x0000000000047947 */ /* 0x000fea0003800000 */
.L_x_363:
[----:B------:R-:W-:-:S07]  /*08d0*/  FADD.FTZ R0, R0, R3 ;  /* 0x0000000300007221 */ /* 0x000fce0000010000 */
.L_x_371:
[----:B------:R-:W-:Y:S05]  /*08e0*/  BSYNC.RECONVERGENT B1 ;  /* 0x0000000000017941 */ /* 0x000fea0003800200 */
.L_x_361:
[----:B------:R-:W-:-:S04]  /*08f0*/  IMAD.MOV.U32 R5, RZ, RZ, 0x0 ;  /* 0x00000000ff057424 */ /* 0x000fc800078e00ff */
[----:B0-----:R-:W-:Y:S05]  /*0900*/  RET.REL.NODEC R4 `(_Z9divNewTabILi29EEvPfS0_Pii) ;  /* 0xfffffff404bc7950 */ /* 0x001fea0003c3ffff */
.L_x_372:
        /* <DEDUP_REMOVED lines=15> */
.L_x_884:


//--------------------- .text._Z9divNewTabILi28EEvPfS0_Pii --------------------------
	.section	.text._Z9divNewTabILi28EEvPfS0_Pii,"ax",@progbits
	.align	128
        .global         _Z9divNewTabILi28EEvPfS0_Pii
        .type           _Z9divNewTabILi28EEvPfS0_Pii,@function
        .size           _Z9divNewTabILi28EEvPfS0_Pii,(.L_x_885 - _Z9divNewTabILi28EEvPfS0_Pii)
        .other          _Z9divNewTabILi28EEvPfS0_Pii,@"STO_CUDA_ENTRY STV_DEFAULT"
_Z9divNewTabILi28EEvPfS0_Pii:
.text._Z9divNewTabILi28EEvPfS0_Pii:
        /* <DEDUP_REMOVED lines=34> */
[----:B------:R-:W-:Y:S05]  /*0220*/  CALL.REL.NOINC `($__internal_4_$__cuda_sm3x_div_rn_noftz_f32_slowpath) ;  /* 0x0000000000187944 */ /* 0x000fea0003c00000 */
[----:B------:R-:W-:-:S07]  /*0230*/  IMAD.MOV.U32 R7, RZ, RZ, R0 ;  /* 0x000000ffff077224 */ /* 0x000fce00078e0000 */
.L_x_374:
[----:B------:R-:W-:Y:S05]  /*0240*/  BSYNC.RECONVERGENT B0 ;  /* 0x0000000000007941 */ /* 0x000fea0003800200 */
.L_x_373:
[----:B------:R-:W0:Y:S02]  /*0250*/  LDC.64 R4, c[0x0][0x380] ;  /* 0x0000e000ff047b82 */ /* 0x000e240000000a00 */
[----:B0-----:R-:W-:-:S05]  /*0260*/  IMAD.WIDE.U32 R2, R2, 0x4, R4 ;  /* 0x0000000402027825 */ /* 0x001fca00078e0004 */
[----:B------:R-:W-:Y:S01]  /*0270*/  STG.E desc[UR4][R2.64], R7 ;  /* 0x0000000702007986 */ /* 0x000fe2000c101904 */
[----:B------:R-:W-:Y:S05]  /*0280*/  EXIT ;  /* 0x000000000000794d */ /* 0x000fea0003800000 */
        .weak           $__internal_4_$__cuda_sm3x_div_rn_noftz_f32_slowpath
        .type           $__internal_4_$__cuda_sm3x_div_rn_noftz_f32_slowpath,@function
        .size           $__internal_4_$__cuda_sm3x_div_rn_noftz_f32_slowpath,(.L_x_885 - $__internal_4_$__cuda_sm3x_div_rn_noftz_f32_slowpath)
$__internal_4_$__cuda_sm3x_div_rn_noftz_f32_slowpath:
        /* <DEDUP_REMOVED lines=36> */
.L_x_376:
        /* <DEDUP_REMOVED lines=51> */
.L_x_383:
[----:B------:R-:W-:-:S04]  /*0800*/  LOP3.LUT R0, R0, 0x80000000, RZ, 0xc0, !PT ;  /* 0x8000000000007812 */ /* 0x000fc800078ec0ff */
[----:B------:R-:W-:Y:S01]  /*0810*/  LOP3.LUT R0, R0, 0x7f800000, RZ, 0xfc, !PT ;  /* 0x7f80000000007812 */ /* 0x000fe200078efcff */
[----:B------:R-:W-:Y:S06]  /*0820*/  BRA `(.L_x_384) ;  /* 0x0000000000047947 */ /* 0x000fec0003800000 */
.L_x_382:
[----:B------:R-:W-:-:S07]  /*0830*/  IMAD R0, R6, 0x800000, R0 ;  /* 0x0080000006007824 */ /* 0x000fce00078e0200 */
.L_x_384:
[----:B------:R-:W-:Y:S05]  /*0840*/  BSYNC.RECONVERGENT B2 ;  /* 0x0000000000027941 */ /* 0x000fea0003800200 */
.L_x_381:
[----:B------:R-:W-:Y:S05]  /*0850*/  BRA `(.L_x_385) ;  /* 0x0000000000207947 */ /* 0x000fea0003800000 */
.L_x_380:
[----:B------:R-:W-:-:S04]  /*0860*/  LOP3.LUT R0, R8, 0x80000000, R7, 0x48, !PT ;  /* 0x8000000008007812 */ /* 0x000fc800078e4807 */
[----:B------:R-:W-:Y:S01]  /*0870*/  LOP3.LUT R0, R0, 0x7f800000, RZ, 0xfc, !PT ;  /* 0x7f80000000007812 */ /* 0x000fe200078efcff */
[----:B------:R-:W-:Y:S06]  /*0880*/  BRA `(.L_x_385) ;  /* 0x0000000000147947 */ /* 0x000fec0003800000 */
.L_x_379:
[----:B------:R-:W-:Y:S01]  /*0890*/  LOP3.LUT R0, R8, 0x80000000, R7, 0x48, !PT ;  /* 0x8000000008007812 */ /* 0x000fe200078e4807 */
[----:B------:R-:W-:Y:S06]  /*08a0*/  BRA `(.L_x_385) ;  /* 0x00000000000c7947 */ /* 0x000fec0003800000 */
.L_x_378:
[----:B------:R-:W0:Y:S01]  /*08b0*/  MUFU.RSQ R0, -QNAN ;  /* 0xffc0000000007908 */ /* 0x000e220000001400 */
[----:B------:R-:W-:Y:S05]  /*08c0*/  BRA `(.L_x_385) ;  /* 0x0000000000047947 */ /* 0x000fea0003800000 */
.L_x_377:
[----:B------:R-:W-:-:S07]  /*08d0*/  FADD.FTZ R0, R0, R3 ;  /* 0x0000000300007221 */ /* 0x000fce0000010000 */
.L_x_385:
[----:B------:R-:W-:Y:S05]  /*08e0*/  BSYNC.RECONVERGENT B1 ;  /* 0x0000000000017941 */ /* 0x000fea0003800200 */
.L_x_375:
[----:B------:R-:W-:-:S04]  /*08f0*/  IMAD.MOV.U32 R5, RZ, RZ, 0x0 ;  /* 0x00000000ff057424 */ /* 0x000fc800078e00ff */
[----:B0-----:R-:W-:Y:S05]  /*0900*/  RET.REL.NODEC R4 `(_Z9divNewTabILi28EEvPfS0_Pii) ;  /* 0xfffffff404bc7950 */ /* 0x001fea0003c3ffff */
.L_x_386:
        /* <DEDUP_REMOVED lines=15> */
.L_x_885:


//--------------------- .text._Z9divNewTabILi27EEvPfS0_Pii --------------------------
	.section	.text._Z9divNewTabILi27EEvPfS0_Pii,"ax",@progbits
	.align	128
        .global         _Z9divNewTabILi27EEvPfS0_Pii
        .type           _Z9divNewTabILi27EEvPfS0_Pii,@function
        .size           _Z9divNewTabILi27EEvPfS0_Pii,(.L_x_886 - _Z9divNewTabILi27EEvPfS0_Pii)
        .other          _Z9divNewTabILi27EEvPfS0_Pii,@"STO_CUDA_ENTRY STV_DEFAULT"
_Z9divNewTabILi27EEvPfS0_Pii:
.text._Z9divNewTabILi27EEvPfS0_Pii:
        /* <DEDUP_REMOVED lines=34> */
[----:B------:R-:W-:Y:S05]  /*0220*/  CALL.REL.NOINC `($__internal_5_$__cuda_sm3x_div_rn_noftz_f32_slowpath) ;  /* 0x0000000000187944 */ /* 0x000fea0003c00000 */
[----:B------:R-:W-:-:S07]  /*0230*/  IMAD.MOV.U32 R7, RZ, RZ, R0 ;  /* 0x000000ffff077224 */ /* 0x000fce00078e0000 */
.L_x_388:
[----:B------:R-:W-:Y:S05]  /*0240*/  BSYNC.RECONVERGENT B0 ;  /* 0x0000000000007941 */ /* 0x000fea0003800200 */
.L_x_387:
[----:B------:R-:W0:Y:S02]  /*0250*/  LDC.64 R4, c[0x0][0x380] ;  /* 0x0000e000ff047b82 */ /* 0x000e240000000a00 */
[----:B0-----:R-:W-:-:S05]  /*0260*/  IMAD.WIDE.U32 R2, R2, 0x4, R4 ;  /* 0x0000000402027825 */ /* 0x001fca00078e0004 */
[----:B------:R-:W-:Y:S01]  /*0270*/  STG.E desc[UR4][R2.64], R7 ;  /* 0x0000000702007986 */ /* 0x000fe2000c101904 */
[----:B------:R-:W-:Y:S05]  /*0280*/  EXIT ;  /* 0x000000000000794d */ /* 0x000fea0003800000 */
        .weak           $__internal_5_$__cuda_sm3x_div_rn_noftz_f32_slowpath
        .type           $__internal_5_$__cuda_sm3x_div_rn_noftz_f32_slowpath,@function
        .size           $__internal_5_$__cuda_sm3x_div_rn_noftz_f32_slowpath,(.L_x_886 - $__internal_5_$__cuda_sm3x_div_rn_noftz_f32_slowpath)
$__internal_5_$__cuda_sm3x_div_rn_noftz_f32_slowpath:
        /* <DEDUP_REMOVED lines=36> */
.L_x_390:
        /* <DEDUP_REMOVED lines=51> */
.L_x_397:
[----:B------:R-:W-:-:S04]  /*0800*/  LOP3.LUT R0, R0, 0x80000000, RZ, 0xc0, !PT ;  /* 0x8000000000007812 */ /* 0x000fc800078ec0ff */
[----:B------:R-:W-:Y:S01]  /*0810*/  LOP3.LUT R0, R0, 0x7f800000, RZ, 0xfc, !PT ;  /* 0x7f80000000007812 */ /* 0x000fe200078efcff */
[----:B------:R-:W-:Y:S06]  /*0820*/  BRA `(.L_x_398) ;  /* 0x0000000000047947 */ /* 0x000fec0003800000 */
.L_x_396:
[----:B------:R-:W-:-:S07]  /*0830*/  IMAD R0, R6, 0x800000, R0 ;  /* 0x0080000006007824 */ /* 0x000fce00078e0200 */
.L_x_398:
[----:B------:R-:W-:Y:S05]  /*0840*/  BSYNC.RECONVERGENT B2 ;  /* 0x0000000000027941 */ /* 0x000fea0003800200 */
.L_x_395:
[----:B------:R-:W-:Y:S05]  /*0850*/  BRA `(.L_x_399) ;  /* 0x0000000000207947 */ /* 0x000fea0003800000 */
.L_x_394:
[----:B------:R-:W-:-:S04]  /*0860*/  LOP3.LUT R0, R8, 0x80000000, R7, 0x48, !PT ;  /* 0x8000000008007812 */ /* 0x000fc800078e4807 */
[----:B------:R-:W-:Y:S01]  /*0870*/  LOP3.LUT R0, R0, 0x7f800000, RZ, 0xfc, !PT ;  /* 0x7f80000000007812 */ /* 0x000fe200078efcff */
[----:B------:R-:W-:Y:S06]  /*0880*/  BRA `(.L_x_399) ;  /* 0x0000000000147947 */ /* 0x000fec0003800000 */
.L_x_393:
[----:B------:R-:W-:Y:S01]  /*0890*/  LOP3.LUT R0, R8, 0x80000000, R7, 0x48, !PT ;  /* 0x8000000008007812 */ /* 0x000fe200078e4807 */
[----:B------:R-:W-:Y:S06]  /*08a0*/  BRA `(.L_x_399) ;  /* 0x00000000000c7947 */ /* 0x000fec0003800000 */
.L_x_392:
[----:B------:R-:W0:Y:S01]  /*08b0*/  MUFU.RSQ R0, -QNAN ;  /* 0xffc0000000007908 */ /* 0x000e220000001400 */
[----:B------:R-:W-:Y:S05]  /*08c0*/  BRA `(.L_x_399) ;  /* 0x0000000000047947 */ /* 0x000fea0003800000 */
.L_x_391:
[----:B------:R-:W-:-:S07]  /*08d0*/  FADD.FTZ R0, R0, R3 ;  /* 0x0000000300007221 */ /* 0x000fce0000010000 */
.L_x_399:
[----:B------:R-:W-:Y:S05]  /*08e0*/  BSYNC.RECONVERGENT B1 ;  /* 0x0000000000017941 */ /* 0x000fea0003800200 */
.L_x_389:
[----:B------:R-:W-:-:S04]  /*08f0*/  IMAD.MOV.U32 R5, RZ, RZ, 0x0 ;  /* 0x00000000ff057424 */ /* 0x000fc800078e00ff */
[----:B0-----:R-:W-:Y:S05]  /*0900*/  RET.REL.NODEC R4 `(_Z9divNewTabILi27EEvPfS0_Pii) ;  /* 0xfffffff404bc7950 */ /* 0x001fea0003c3ffff */
.L_x_400:
        /* <DEDUP_REMOVED lines=15> */
.L_x_886:


//--------------------- .text._Z9divNewTabILi26EEvPfS0_Pii --------------------------
	.section	.text._Z9divNewTabILi26EEvPfS0_Pii,"ax",@progbits
	.align	128
        .global         _Z9divNewTabILi26EEvPfS0_Pii
        .type           _Z9divNewTabILi26EEvPfS0_Pii,@function
        .size           _Z9divNewTabILi26EEvPfS0_Pii,(.L_x_887 - _Z9divNewTabILi26EEvPfS0_Pii)
        .other          _Z9divNewTabILi26EEvPfS0_Pii,@"STO_CUDA_ENTRY STV_DEFAULT"
_Z9divNewTabILi26EEvPfS0_Pii:
.text._Z9divNewTabILi26EEvPfS0_Pii:
        /* <DEDUP_REMOVED lines=34> */
[----:B------:R-:W-:Y:S05]  /*0220*/  CALL.REL.NOINC `($__internal_6_$__cuda_sm3x_div_rn_noftz_f32_slowpath) ;  /* 0x0000000000187944 */ /* 0x000fea0003c00000 */
[----:B------:R-:W-:-:S07]  /*0230*/  IMAD.MOV.U32 R7, RZ, RZ, R0 ;  /* 0x000000ffff077224 */ /* 0x000fce00078e0000 */
.L_x_402:
[----:B------:R-:W-:Y:S05]  /*0240*/  BSYNC.RECONVERGENT B0 ;  /* 0x0000000000007941 */ /* 0x000fea0003800200 */
.L_x_401:
[----:B------:R-:W0:Y:S02]  /*0250*/  LDC.64 R4, c[0x0][0x380] ;  /* 0x0000e000ff047b82 */ /* 0x000e240000000a00 */
[----:B0-----:R-:W-:-:S05]  /*0260*/  IMAD.WIDE.U32 R2, R2, 0x4, R4 ;  /* 0x0000000402027825 */ /* 0x001fca00078e0004 */
[----:B------:R-:W-:Y:S01]  /*0270*/  STG.E desc[UR4][R2.64], R7 ;  /* 0x0000000702007986 */ /* 0x000fe2000c101904 */
[----:B------:R-:W-:Y:S05]  /*0280*/  EXIT ;  /* 0x000000000000794d */ /* 0x000fea0003800000 */
        .weak           $__internal_6_$__cuda_sm3x_div_rn_noftz_f32_slowpath
        .type           $__internal_6_$__cuda_sm3x_div_rn_noftz_f32_slowpath,@function
        .size           $__internal_6_$__cuda_sm3x_div_rn_noftz_f32_slowpath,(.L_x_887 - $__internal_6_$__cuda_sm3x_div_rn_noftz_f32_slowpath)
$__internal_6_$__cuda_sm3x_div_rn_noftz_f32_slowpath:
        /* <DEDUP_REMOVED lines=36> */
.L_x_404:
        /* <DEDUP_REMOVED lines=51> */
.L_x_411:
[----:B------:R-:W-:-:S04]  /*0800*/  LOP3.LUT R0, R0, 0x80000000, RZ, 0xc0, !PT ;  /* 0x8000000000007812 */ /* 0x000fc800078ec0ff */
[----:B------:R-:W-:Y:S01]  /*0810*/  LOP3.LUT R0, R0, 0x7f800000, RZ, 0xfc, !PT ;  /* 0x7f80000000007812 */ /* 0x000fe200078efcff */
[----:B------:R-:W-:Y:S06]  /*0820*/  BRA `(.L_x_412) ;  /* 0x0000000000047947 */ /* 0x000fec0003800000 */
.L_x_410:
[----:B------:R-:W-:-:S07]  /*0830*/  IMAD R0, R6, 0x800000, R0 ;  /* 0x0080000006007824 */ /* 0x000fce00078e0200 */
.L_x_412:
[----:B------:R-:W-:Y:S05]  /*0840*/  BSYNC.RECONVERGENT B2 ;  /* 0x0000000000027941 */ /* 0x000fea0003800200 */
.L_x_409:
[----:B------:R-:W-:Y:S05]  /*0850*/  BRA `(.L_x_413) ;  /* 0x0000000000207947 */ /* 0x000fea0003800000 */
.L_x_408:
[----:B------:R-:W-:-:S04]  /*0860*/  LOP3.LUT R0, R8, 0x80000000, R7, 0x48, !PT ;  /* 0x8000000008007812 */ /* 0x000fc800078e4807 */
[----:B------:R-:W-:Y:S01]  /*0870*/  LOP3.LUT R0, R0, 0x7f800000, RZ, 0xfc, !PT ;  /* 0x7f80000000007812 */ /* 0x000fe200078efcff */
[----:B------:R-:W-:Y:S06]  /*0880*/  BRA `(.L_x_413) ;  /* 0x0000000000147947 */ /* 0x000fec0003800000 */
.L_x_407:
[----:B------:R-:W-:Y:S01]  /*0890*/  LOP3.LUT R0, R8, 0x80000000, R7, 0x48, !PT ;  /* 0x8000000008007812 */ /* 0x000fe200078e4807 */
[----:B------:R-:W-:Y:S06]  /*08a0*/  BRA `(.L_x_413) ;  /* 0x00000000000c7947 */ /* 0x000fec0003800000 */
.L_x_406:
[----:B------:R-:W0:Y:S01]  /*08b0*/  MUFU.RSQ R0, -QNAN ;  /* 0xffc0000000007908 */ /* 0x000e220000001400 */
[----:B------:R-:W-:Y:S05]  /*08c0*/  BRA `(.L_x_413) ;  /* 0x0000000000047947 */ /* 0x000fea0003800000 */
.L_x_405:
[----:B------:R-:W-:-:S07]  /*08d0*/  FADD.FTZ R0, R0, R3 ;  /* 0x0000000300007221 */ /* 0x000fce0000010000 */
.L_x_413:
[----:B------:R-:W-:Y:S05]  /*08e0*/  BSYNC.RECONVERGENT B1 ;  /* 0x0000000000017941 */ /* 0x000fea0003800200 */
.L_x_403:
[----:B------:R-:W-:-:S04]  /*08f0*/  IMAD.MOV.U32 R5, RZ, RZ, 0x0 ;  /* 0x00000000ff057424 */ /* 0x000fc800078e00ff */
[----:B0-----:R-:W-:Y:S05]  /*0900*/  RET.REL.NODEC R4 `(_Z9divNewTabILi26EEvPfS0_Pii) ;  /* 0xfffffff404bc7950 */ /* 0x001fea0003c3ffff */
.L_x_414:
        /* <DEDUP_REMOVED lines=15> */
.L_x_887:


//--------------------- .text._Z9divNewTabILi25EEvPfS0_Pii --------------------------
	.section	.text._Z9divNewTabILi25EEvPfS0_Pii,"ax",@progbits
	.align	128
        .global         _Z9divNewTabILi25EEvPfS0_Pii
        .type           _Z9divNewTabILi25EEvPfS0_Pii,@function
        .size           _Z9divNewTabILi25EEvPfS0_Pii,(.L_x_888 - _Z9divNewTabILi25EEvPfS0_Pii)
        .other          _Z9divNewTabILi25EEvPfS0_Pii,@"STO_CUDA_ENTRY STV_DEFAULT"
_Z9divNewTabILi25EEvPfS0_Pii:
.text._Z9divNewTabILi25EEvPfS0_Pii:
        /* <DEDUP_REMOVED lines=34> */
[----:B------:R-:W-:Y:S05]  /*0220*/  CALL.REL.NOINC `($__internal_7_$__cuda_sm3x_div_rn_noftz_f32_slowpath) ;  /* 0x0000000000187944 */ /* 0x000fea0003c00000 */
[----:B------:R-:W-:-:S07]  /*0230*/  IMAD.MOV.U32 R7, RZ, RZ, R0 ;  /* 0x000000ffff077224 */ /* 0x000fce00078e0000 */
.L_x_416:
[----:B------:R-:W-:Y:S05]  /*0240*/  BSYNC.RECONVERGENT B0 ;  /* 0x0000000000007941 */ /* 0x000fea0003800200 */
.L_x_415:
[----:B------:R-:W0:Y:S02]  /*0250*/  LDC.64 R4, c[0x0][0x380] ;  /* 0x0000e000ff047b82 */ /* 0x000e240000000a00 */
[----:B0-----:R-:W-:-:S05]  /*0260*/  IMAD.WIDE.U32 R2, R2, 0x4, R4 ;  /* 0x0000000402027825 */ /* 0x001fca00078e0004 */
[----:B------:R-:W-:Y:S01]  /*0270*/  STG.E desc[UR4][R2.64], R7 ;  /* 0x0000000702007986 */ /* 0x000fe2000c101904 */
[----:B------:R-:W-:Y:S05]  /*0280*/  EXIT ;  /* 0x000000000000794d */ /* 0x000fea0003800000 */
        .weak           $__internal_7_$__cuda_sm3x_div_rn_noftz_f32_slowpath
        .type           $__internal_7_$__cuda_sm3x_div_rn_noftz_f32_slowpath,@function
        .size           $__internal_7_$__cuda_sm3x_div_rn_noftz_f32_slowpath,(.L_x_888 - $__internal_7_$__cuda_sm3x_div_rn_noftz_f32_slowpath)
$__internal_7_$__cuda_sm3x_div_rn_noftz_f32_slowpath:
        /* <DEDUP_REMOVED lines=36> */
.L_x_418:
        /* <DEDUP_REMOVED lines=51> */
.L_x_425:
[----:B------:R-:W-:-:S04]  /*0800*/  LOP3.LUT R0, R0, 0x80000000, RZ, 0xc0, !PT ;  /* 0x8000000000007812 */ /* 0x000fc800078ec0ff */
[----:B------:R-:W-:Y:S01]  /*0810*/  LOP3.LUT R0, R0, 0x7f800000, RZ, 0xfc, !PT ;  /* 0x7f80000000007812 */ /* 0x000fe200078efcff */
[----:B------:R-:W-:Y:S06]  /*0820*/  BRA `(.L_x_426) ;  /* 0x0000000000047947 */ /* 0x000fec0003800000 */
.L_x_424:
[----:B------:R-:W-:-:S07]  /*0830*/  IMAD R0, R6, 0x800000, R0 ;  /* 0x0080000006007824 */ /* 0x000fce00078e0200 */
.L_x_426:
[----:B------:R-:W-:Y:S05]  /*0840*/  BSYNC.RECONVERGENT B2 ;  /* 0x0000000000027941 */ /* 0x000fea0003800200 */
.L_x_423:
[----:B------:R-:W-:Y:S05]  /*0850*/  BRA `(.L_x_427) ;  /* 0x0000000000207947 */ /* 0x000fea0003800000 */
.L_x_422:
[----:B------:R-:W-:-:S04]  /*0860*/  LOP3.LUT R0, R8, 0x80000000, R7, 0x48, !PT ;  /* 0x8000000008007812 */ /* 0x000fc800078e4807 */
[----:B------:R-:W-:Y:S01]  /*0870*/  LOP3.LUT R0, R0, 0x7f800000, RZ, 0xfc, !PT ;  /* 0x7f80000000007812 */ /* 0x000fe200078efcff */
[----:B------:R-:W-:Y:S06]  /*0880*/  BRA `(.L_x_427) ;  /* 0x0000000000147947 */ /* 0x000fec0003800000 */
.L_x_421:
[----:B------:R-:W-:Y:S01]  /*0890*/  LOP3.LUT R0, R8, 0x80000000, R7, 0x48, !PT ;  /* 0x8000000008007812 */ /* 0x000fe200078e4807 */
[----:B------:R-:W-:Y:S06]  /*08a0*/  BRA `(.L_x_427) ;  /* 0x00000000000c7947 */ /* 0x000fec0003800000 */
.L_x_420:
[----:B------:R-:W0:Y:S01]  /*08b0*/  MUFU.RSQ R0, -QNAN ;  /* 0xffc0000000007908 */ /* 0x000e220000001400 */
[----:B------:R-:W-:Y:S05]  /*08c0*/  BRA `(.L_x_427) ;  /* 0x0000000000047947 */ /* 0x000fea0003800000 */
.L_x_419:
[----:B------:R-:W-:-:S07]  /*08d0*/  FADD.FTZ R0, R0, R3 ;  /* 0x0000000300007221 */ /* 0x000fce0000010000 */
.L_x_427:
[----:B------:R-:W-:Y:S05]  /*08e0*/  BSYNC.RECONVERGENT B1 ;  /* 0x0000000000017941 */ /* 0x000fea0003800200 */
.L_x_417:
[----:B------:R-:W-:-:S04]  /*08f0*/  IMAD.MOV.U32 R5, RZ, RZ, 0x0 ;  /* 0x00000000ff057424 */ /* 0x000fc800078e00ff */
[----:B0-----:R-:W-:Y:S05]  /*0900*/  RET.REL.NODEC R4 `(_Z9divNewTabILi25EEvPfS0_Pii) ;  /* 0xfffffff404bc7950 */ /* 0x001fea0003c3ffff */
.L_x_428:
        /* <DEDUP_REMOVED lines=15> */
.L_x_888:


//--------------------- .text._Z9divNewTabILi24EEvPfS0_Pii --------------------------
	.section	.text._Z9divNewTabILi24EEvPfS0_Pii,"ax",@progbits
	.align	128
        .global         _Z9divNewTabILi24EEvPfS0_Pii
        .type           _Z9divNewTabILi24EEvPfS0_Pii,@function
        .size           _Z9divNewTabILi24EEvPfS0_Pii,(.L_x_889 - _Z9divNewTabILi24EEvPfS0_Pii)
        .other          _Z9divNewTabILi24EEvPfS0_Pii,@"STO_CUDA_ENTRY STV_DEFAULT"
_Z9divNewTabILi24EEvPfS0_Pii:
.text._Z9divNewTabILi24EEvPfS0_Pii:
        /* <DEDUP_REMOVED lines=34> */
[----:B------:R-:W-:Y:S05]  /*0220*/  CALL.REL.NOINC `($__internal_8_$__cuda_sm3x_div_rn_noftz_f32_slowpath) ;  /* 0x0000000000187944 */ /* 0x000fea0003c00000 */
[----:B------:R-:W-:-:S07]  /*0230*/  IMAD.MOV.U32 R7, RZ, RZ, R0 ;  /* 0x000000ffff077224 */ /* 0x000fce00078e0000 */
.L_x_430:
[----:B------:R-:W-:Y:S05]  /*0240*/  BSYNC.RECONVERGENT B0 ;  /* 0x0000000000007941 */ /* 0x000fea0003800200 */
.L_x_429:
[----:B------:R-:W0:Y:S02]  /*0250*/  LDC.64 R4, c[0x0][0x380] ;  /* 0x0000e000ff047b82 */ /* 0x000e240000000a00 */
[----:B0-----:R-:W-:-:S05]  /*0260*/  IMAD.WIDE.U32 R2, R2, 0x4, R4 ;  /* 0x0000000402027825 */ /* 0x001fca00078e0004 */
[----:B------:R-:W-:Y:S01]  /*0270*/  STG.E desc[UR4][R2.64], R7 ;  /* 0x0000000702007986 */ /* 0x000fe2000c101904 */
[----:B------:R-:W-:Y:S05]  /*0280*/  EXIT ;  /* 0x000000000000794d */ /* 0x000fea0003800000 */
        .weak           $__internal_8_$__cuda_sm3x_div_rn_noftz_f32_slowpath
        .type           $__internal_8_$__cuda_sm3x_div_rn_noftz_f32_slowpath,@function
        .size           $__internal_8_$__cuda_sm3x_div_rn_noftz_f32_slowpath,(.L_x_889 - $__internal_8_$__cuda_sm3x_div_rn_noftz_f32_slowpath)
$__internal_8_$__cuda_sm3x_div_rn_noftz_f32_slowpath:
        /* <DEDUP_REMOVED lines=36> */
.L_x_432:
        /* <DEDUP_REMOVED lines=51> */
.L_x_439:
[----:B------:R-:W-:-:S04]  /*0800*/  LOP3.LUT R0, R0, 0x80000000, RZ, 0xc0, !PT ;  /* 0x8000000000007812 */ /* 0x000fc800078ec0ff */
[----:B------:R-:W-:Y:S01]  /*0810*/  LOP3.LUT R0, R0, 0x7f800000, RZ, 0xfc, !PT ;  /* 0x7f80000000007812 */ /* 0x000fe200078efcff */
[----:B------:R-:W-:Y:S06]  /*0820*/  BRA `(.L_x_440) ;  /* 0x0000000000047947 */ /* 0x000fec0003800000 */
.L_x_438:
[----:B------:R-:W-:-:S07]  /*0830*/  IMAD R0, R6, 0x800000, R0 ;  /* 0x0080000006007824 */ /* 0x000fce00078e0200 */
.L_x_440:
[----:B------:R-:W-:Y:S05]  /*0840*/  BSYNC.RECONVERGENT B2 ;  /* 0x0000000000027941 */ /* 0x000fea0003800200 */
.L_x_437:
[----:B------:R-:W-:Y:S05]  /*0850*/  BRA `(.L_x_441) ;  /* 0x0000000000207947 */ /* 0x000fea0003800000 */
.L_x_436:
[----:B------:R-:W-:-:S04]  /*0860*/  LOP3.LUT R0, R8, 0x80000000, R7, 0x48, !PT ;  /* 0x8000000008007812 */ /* 0x000fc800078e4807 */
[----:B------:R-:W-:Y:S01]  /*0870*/  LOP3.LUT R0, R0, 0x7f800000, RZ, 0xfc, !PT ;  /* 0x7f80000000007812 */ /* 0x000fe200078efcff */
[----:B------:R-:W-:Y:S06]  /*0880*/  BRA `(.L_x_441) ;  /* 0x0000000000147947 */ /* 0x000fec0003800000 */
.L_x_435:
[----:B------:R-:W-:Y:S01]  /*0890*/  LOP3.LUT R0, R8, 0x80000000, R7, 0x48, !PT ;  /* 0x8000000008007812 */ /* 0x000fe200078e4807 */
[----:B------:R-:W-:Y:S06]  /*08a0*/  BRA `(.L_x_441) ;  /* 0x00000000000c7947 */ /* 0x000fec0003800000 */
.L_x_434:
[----:B------:R-:W0:Y:S01]  /*08b0*/  MUFU.RSQ R0, -QNAN ;  /* 0xffc0000000007908 */ /* 0x000e220000001400 */
[----:B------:R-:W-:Y:S05]  /*08c0*/  BRA `(.L_x_441) ;  /* 0x0000000000047947 */ /* 0x000fea0003800000 */
.L_x_433:
[----:B------:R-:W-:-:S07]  /*08d0*/  FADD.FTZ R0, R0, R3 ;  /* 0x0000000300007221 */ /* 0x000fce0000010000 */
.L_x_441:
[----:B------:R-:W-:Y:S05]  /*08e0*/  BSYNC.RECONVERGENT B1 ;  /* 0x0000000000017941 */ /* 0x000fea0003800200 */
.L_x_431:
[----:B------:R-:W-:-:S04]  /*08f0*/  IMAD.MOV.U32 R5, RZ, RZ, 0x0 ;  /* 0x00000000ff057424 */ /* 0x000fc800078e00ff */
[----:B0-----:R-:W-:Y:S05]  /*0900*/  RET.REL.NODEC R4 `(_Z9divNewTabILi24EEvPfS0_Pii) ;  /* 0xfffffff404bc7950 */ /* 0x001fea0003c3ffff */
.L_x_442:
        /* <DEDUP_REMOVED lines=15> */
.L_x_889:


//--------------------- .text._Z9divNewTabILi23EEvPfS0_Pii --------------------------
	.section	.text._Z9divNewTabILi23EEvPfS0_Pii,"ax",@progbits
	.align	128
        .global         _Z9divNewTabILi23EEvPfS0_Pii
        .type           _Z9divNewTabILi23EEvPfS0_Pii,@function
        .size           _Z9divNewTabILi23EEvPfS0_Pii,(.L_x_890 - _Z9divNewTabILi23EEvPfS0_Pii)
        .other          _Z9divNewTabILi23EEvPfS0_Pii,@"STO_CUDA_ENTRY STV_DEFAULT"
_Z9divNewTabILi23EEvPfS0_Pii:
.text._Z9divNewTabILi23EEvPfS0_Pii:
        /* <DEDUP_REMOVED lines=34> */
[----:B------:R-:W-:Y:S05]  /*0220*/  CALL.REL.NOINC `($__internal_9_$__cuda_sm3x_div_rn_noftz_f32_slowpath) ;  /* 0x0000000000187944 */ /* 0x000fea0003c00000 */
[----:B------:R-:W-:-:S07]  /*0230*/  IMAD.MOV.U32 R7, RZ, RZ, R0 ;  /* 0x000000ffff077224 */ /* 0x000fce00078e0000 */
.L_x_444:
[----:B------:R-:W-:Y:S05]  /*0240*/  BSYNC.RECONVERGENT B0 ;  /* 0x0000000000007941 */ /* 0x000fea0003800200 */
.L_x_443:
[----:B------:R-:W0:Y:S02]  /*0250*/  LDC.64 R4, c[0x0][0x380] ;  /* 0x0000e000ff047b82 */ /* 0x000e240000000a00 */
[----:B0-----:R-:W-:-:S05]  /*0260*/  IMAD.WIDE.U32 R2, R2, 0x4, R4 ;  /* 0x0000000402027825 */ /* 0x001fca00078e0004 */
[----:B------:R-:W-:Y:S01]  /*0270*/  STG.E desc[UR4][R2.64], R7 ;  /* 0x0000000702007986 */ /* 0x000fe2000c101904 */
[----:B------:R-:W-:Y:S05]  /*0280*/  EXIT ;  /* 0x000000000000794d */ /* 0x000fea0003800000 */
        .weak           $__internal_9_$__cuda_sm3x_div_rn_noftz_f32_slowpath
        .type           $__internal_9_$__cuda_sm3x_div_rn_noftz_f32_slowpath,@function
        .size           $__internal_9_$__cuda_sm3x_div_rn_noftz_f32_slowpath,(.L_x_890 - $__internal_9_$__cuda_sm3x_div_rn_noftz_f32_slowpath)
$__internal_9_$__cuda_sm3x_div_rn_noftz_f32_slowpath:
        /* <DEDUP_REMOVED lines=36> */
.L_x_446:
        /* <DEDUP_REMOVED lines=51> */
.L_x_453:
[----:B------:R-:W-:-:S04]  /*0800*/  LOP3.LUT R0, R0, 0x80000000, RZ, 0xc0, !PT ;  /* 0x8000000000007812 */ /* 0x000fc800078ec0ff */
[----:B------:R-:W-:Y:S01]  /*0810*/  LOP3.LUT R0, R0, 0x7f800000, RZ, 0xfc, !PT ;  /* 0x7f80000000007812 */ /* 0x000fe200078efcff */
[----:B------:R-:W-:Y:S06]  /*0820*/  BRA `(.L_x_454) ;  /* 0x0000000000047947 */ /* 0x000fec0003800000 */
.L_x_452:
[----:B------:R-:W-:-:S07]  /*0830*/  IMAD R0, R6, 0x800000, R0 ;  /* 0x0080000006007824 */ /* 0x000fce00078e0200 */
.L_x_454:
[----:B------:R-:W-:Y:S05]  /*0840*/  BSYNC.RECONVERGENT B2 ;  /* 0x0000000000027941 */ /* 0x000fea0003800200 */
.L_x_451:
[----:B------:R-:W-:Y:S05]  /*0850*/  BRA `(.L_x_455) ;  /* 0x0000000000207947 */ /* 0x000fea0003800000 */
.L_x_450:
[----:B------:R-:W-:-:S04]  /*0860*/  LOP3.LUT R0, R8, 0x80000000, R7, 0x48, !PT ;  /* 0x8000000008007812 */ /* 0x000fc800078e4807 */
[----:B------:R-:W-:Y:S01]  /*0870*/  LOP3.LUT R0, R0, 0x7f800000, RZ, 0xfc, !PT ;  /* 0x7f80000000007812 */ /* 0x000fe200078efcff */
[----:B------:R-:W-:Y:S06]  /*0880*/  BRA `(.L_x_455) ;  /* 0x0000000000147947 */ /* 0x000fec0003800000 */
.L_x_449:
[----:B------:R-:W-:Y:S01]  /*0890*/  LOP3.LUT R0, R8, 0x80000000, R7, 0x48, !PT ;  /* 0x8000000008007812 */ /* 0x000fe200078e4807 */
[----:B------:R-:W-:Y:S06]  /*08a0*/  BRA `(.L_x_455) ;  /* 0x00000000000c7947 */ /* 0x000fec0003800000 */
.L_x_448:
[----:B------:R-:W0:Y:S01]  /*08b0*/  MUFU.RSQ R0, -QNAN ;  /* 0xffc0000000007908 */ /* 0x000e220000001400 */
[----:B------:R-:W-:Y:S05]  /*08c0*/  BRA `(.L_x_455) ;  /* 0x0000000000047947 */ /* 0x000fea0003800000 */
.L_x_447:
[----:B------:R-:W-:-:S07]  /*08d0*/  FADD.FTZ R0, R0, R3 ;  /* 0x0000000300007221 */ /* 0x000fce0000010000 */
.L_x_455:
[----:B------:R-:W-:Y:S05]  /*08e0*/  BSYNC.RECONVERGENT B1 ;  /* 0x0000000000017941 */ /* 0x000fea0003800200 */
.L_x_445:
[----:B------:R-:W-:-:S04]  /*08f0*/  IMAD.MOV.U32 R5, RZ, RZ, 0x0 ;  /* 0x00000000ff057424 */ /* 0x000fc800078e00ff */
[----:B0-----:R-:W-:Y:S05]  /*0900*/  RET.REL.NODEC R4 `(_Z9divNewTabILi23EEvPfS0_Pii) ;  /* 0xfffffff404bc7950 */ /* 0x001fea0003c3ffff */
.L_x_456:
        /* <DEDUP_REMOVED lines=15> */
.L_x_890:


//--------------------- .text._Z9divNewTabILi22EEvPfS0_Pii --------------------------
	.section	.text._Z9divNewTabILi22EEvPfS0_Pii,"ax",@progbits
	.align	128
        .global         _Z9divNewTabILi22EEvPfS0_Pii
        .type           _Z9divNewTabILi22EEvPfS0_Pii,@function
        .size           _Z9divNewTabILi22EEvPfS0_Pii,(.L_x_891 - _Z9divNewTabILi22EEvPfS0_Pii)
        .other          _Z9divNewTabILi22EEvPfS0_Pii,@"STO_CUDA_ENTRY STV_DEFAULT"
_Z9divNewTabILi22EEvPfS0_Pii:
.text._Z9divNewTabILi22EEvPfS0_Pii:
        /* <DEDUP_REMOVED lines=34> */
[----:B------:R-:W-:Y:S05]  /*0220*/  CALL.REL.NOINC `($__internal_10_$__cuda_sm3x_div_rn_noftz_f32_slowpath) ;  /* 0x0000000000187944 */ /* 0x000fea0003c00000 */
[----:B------:R-:W-:-:S07]  /*0230*/  IMAD.MOV.U32 R7, RZ, RZ, R0 ;  /* 0x000000ffff077224 */ /* 0x000fce00078e0000 */
.L_x_458:
[----:B------:R-:W-:Y:S05]  /*0240*/  BSYNC.RECONVERGENT B0 ;  /* 0x0000000000007941 */ /* 0x000fea0003800200 */
.L_x_457:
[----:B------:R-:W0:Y:S02]  /*0250*/  LDC.64 R4, c[0x0][0x380] ;  /* 0x0000e000ff047b82 */ /* 0x000e240000000a00 */
[----:B0-----:R-:W-:-:S05]  /*0260*/  IMAD.WIDE.U32 R2, R2, 0x4, R4 ;  /* 0x0000000402027825 */ /* 0x001fca00078e0004 */
[----:B------:R-:W-:Y:S01]  /*0270*/  STG.E desc[UR4][R2.64], R7 ;  /* 0x0000000702007986 */ /* 0x000fe2000c101904 */
[----:B------:R-:W-:Y:S05]  /*0280*/  EXIT ;  /* 0x000000000000794d */ /* 0x000fea0003800000 */
        .weak           $__internal_10_$__cuda_sm3x_div_rn_noftz_f32_slowpath
        .type           $__internal_10_$__cuda_sm3x_div_rn_noftz_f32_slowpath,@function
        .size           $__internal_10_$__cuda_sm3x_div_rn_noftz_f32_slowpath,(.L_x_891 - $__internal_10_$__cuda_sm3x_div_rn_noftz_f32_slowpath)
$__internal_10_$__cuda_sm3x_div_rn_noftz_f32_slowpath:
        /* <DEDUP_REMOVED lines=36> */
.L_x_460:
        /* <DEDUP_REMOVED lines=51> */
.L_x_467:
[----:B------:R-:W-:-:S04]  /*0800*/  LOP3.LUT R0, R0, 0x80000000, RZ, 0xc0, !PT ;  /* 0x8000000000007812 */ /* 0x000fc800078ec0ff */
[----:B------:R-:W-:Y:S01]  /*0810*/  LOP3.LUT R0, R0, 0x7f800000, RZ, 0xfc, !PT ;  /* 0x7f80000000007812 */ /* 0x000fe200078efcff */
[----:B------:R-:W-:Y:S06]  /*0820*/  BRA `(.L_x_468) ;  /* 0x0000000000047947 */ /* 0x000fec0003800000 */
.L_x_466:
[----:B------:R-:W-:-:S07]  /*0830*/  IMAD R0, R6, 0x800000, R0 ;  /* 0x0080000006007824 */ /* 0x000fce00078e0200 */
.L_x_468:
[----:B------:R-:W-:Y:S05]  /*0840*/  BSYNC.RECONVERGENT B2 ;  /* 0x0000000000027941 */ /* 0x000fea0003800200 */
.L_x_465:
[----:B------:R-:W-:Y:S05]  /*0850*/  BRA `(.L_x_469) ;  /* 0x0000000000207947 */ /* 0x000fea0003800000 */
.L_x_464:
[----:B------:R-:W-:-:S04]  /*0860*/  LOP3.LUT R0, R8, 0x80000000, R7, 0x48, !PT ;  /* 0x8000000008007812 */ /* 0x000fc800078e4807 */
[----:B------:R-:W-:Y:S01]  /*0870*/  LOP3.LUT R0, R0, 0x7f800000, RZ, 0xfc, !PT ;  /* 0x7f80000000007812 */ /* 0x000fe200078efcff */
[----:B------:R-:W-:Y:S06]  /*0880*/  BRA `(.L_x_469) ;  /* 0x0000000000147947 */ /* 0x000fec0003800000 */
.L_x_463:
[----:B------:R-:W-:Y:S01]  /*0890*/  LOP3.LUT R0, R8, 0x80000000, R7, 0x48, !PT ;  /* 0x8000000008007812 */ /* 0x000fe200078e4807 */
[----:B------:R-:W-:Y:S06]  /*08a0*/  BRA `(.L_x_469) ;  /* 0x00000000000c7947 */ /* 0x000fec0003800000 */
.L_x_462:
[----:B------:R-:W0:Y:S01]  /*08b0*/  MUFU.RSQ R0, -QNAN ;  /* 0xffc0000000007908 */ /* 0x000e220000001400 */
[----:B------:R-:W-:Y:S05]  /*08c0*/  BRA `(.L_x_469) ;  /* 0x0000000000047947 */ /* 0x000fea0003800000 */
.L_x_461:
[----:B------:R-:W-:-:S07]  /*08d0*/  FADD.FTZ R0, R0, R3 ;  /* 0x0000000300007221 */ /* 0x000fce0000010000 */
.L_x_469:
[----:B------:R-:W-:Y:S05]  /*08e0*/  BSYNC.RECONVERGENT B1 ;  /* 0x0000000000017941 */ /* 0x000fea0003800200 */
.L_x_459:
[----:B------:R-:W-:-:S04]  /*08f0*/  IMAD.MOV.U32 R5, RZ, RZ, 0x0 ;  /* 0x00000000ff057424 */ /* 0x000fc800078e00ff */
[----:B0-----:R-:W-:Y:S05]  /*0900*/  RET.REL.NODEC R4 `(_Z9divNewTabILi22EEvPfS0_Pii) ;  /* 0xfffffff404bc7950 */ /* 0x001fea0003c3ffff */
.L_x_470:
        /* <DEDUP_REMOVED lines=15> */
.L_x_891:


//--------------------- .text._Z9divNewTabILi21EEvPfS0_Pii --------------------------
	.section	.text._Z9divNewTabILi21EEvPfS0_Pii,"ax",@progbits
	.align	128
        .global         _Z9divNewTabILi21EEvPfS0_Pii
        .type           _Z9divNewTabILi21EEvPfS0_Pii,@function
        .size           _Z9divNewTabILi21EEvPfS0_Pii,(.L_x_892 - _Z9divNewTabILi21EEvPfS0_Pii)
        .other          _Z9divNewTabILi21EEvPfS0_Pii,@"STO_CUDA_ENTRY STV_DEFAULT"
_Z9divNewTabILi21EEvPfS0_Pii:
.text._Z9divNewTabILi21EEvPfS0_Pii:
        /* <DEDUP_REMOVED lines=34> */
[----:B------:R-:W-:Y:S05]  /*0220*/  CALL.REL.NOINC `($__internal_11_$__cuda_sm3x_div_rn_noftz_f32_slowpath) ;  /* 0x0000000000187944 */ /* 0x000fea0003c00000 */
[----:B------:R-:W-:-:S07]  /*0230*/  IMAD.MOV.U32 R7, RZ, RZ, R0 ;  /* 0x000000ffff077224 */ /* 0x000fce00078e0000 */
.L_x_472:
[----:B------:R-:W-:Y:S05]  /*0240*/  BSYNC.RECONVERGENT B0 ;  /* 0x0000000000007941 */ /* 0x000fea0003800200 */
.L_x_471:
[----:B------:R-:W0:Y:S02]  /*0250*/  LDC.64 R4, c[0x0][0x380] ;  /* 0x0000e000ff047b82 */ /* 0x000e240000000a00 */
[----:B0-----:R-:W-:-:S05]  /*0260*/  IMAD.WIDE.U32 R2, R2, 0x4, R4 ;  /* 0x0000000402027825 */ /* 0x001fca00078e0004 */
[----:B------:R-:W-:Y:S01]  /*0270*/  STG.E desc[UR4][R2.64], R7 ;  /* 0x0000000702007986 */ /* 0x000fe2000c101904 */
[----:B------:R-:W-:Y:S05]  /*0280*/  EXIT ;  /* 0x000000000000794d */ /* 0x000fea0003800000 */
        .weak           $__internal_11_$__cuda_sm3x_div_rn_noftz_f32_slowpath
        .type           $__internal_11_$__cuda_sm3x_div_rn_noftz_f32_slowpath,@function
        .size           $__internal_11_$__cuda_sm3x_div_rn_noftz_f32_slowpath,(.L_x_892 - $__internal_11_$__cuda_sm3x_div_rn_noftz_f32_slowpath)
$__internal_11_$__cuda_sm3x_div_rn_noftz_f32_slowpath:
        /* <DEDUP_REMOVED lines=36> */
.L_x_474:
        /* <DEDUP_REMOVED lines=51> */
.L_x_481:
[----:B------:R-:W-:-:S04]  /*0800*/  LOP3.LUT R0, R0, 0x80000000, RZ, 0xc0, !PT ;  /* 0x8000000000007812 */ /* 0x000fc800078ec0ff */
[----:B------:R-:W-:Y:S01]  /*0810*/  LOP3.LUT R0, R0, 0x7f800000, RZ, 0xfc, !PT ;  /* 0x7f80000000007812 */ /* 0x000fe200078efcff */
[----:B------:R-:W-:Y:S06]  /*0820*/  BRA `(.L_x_482) ;  /* 0x0000000000047947 */ /* 0x000fec0003800000 */
.L_x_480:
[----:B------:R-:W-:-:S07]  /*0830*/  IMAD R0, R6, 0x800000, R0 ;  /* 0x0080000006007824 */ /* 0x000fce00078e0200 */
.L_x_482:
[----:B------:R-:W-:Y:S05]  /*0840*/  BSYNC.RECONVERGENT B2 ;  /* 0x0000000000027941 */ /* 0x000fea0003800200 */
.L_x_479:
[----:B------:R-:W-:Y:S05]  /*0850*/  BRA `(.L_x_483) ;  /* 0x0000000000207947 */ /* 0x000fea0003800000 */
.L_x_478:
[----:B------:R-:W-:-:S04]  /*0860*/  LOP3.LUT R0, R8, 0x80000000, R7, 0x48, !PT ;  /* 0x8000000008007812 */ /* 0x000fc800078e4807 */
[----:B------:R-:W-:Y:S01]  /*0870*/  LOP3.LUT R0, R0, 0x7f800000, RZ, 0xfc, !PT ;  /* 0x7f80000000007812 */ /* 0x000fe200078efcff */
[----:B------:R-:W-:Y:S06]  /*0880*/  BRA `(.L_x_483) ;  /* 0x0000000000147947 */ /* 0x000fec0003800000 */
.L_x_477:
[----:B------:R-:W-:Y:S01]  /*0890*/  LOP3.LUT R0, R8, 0x80000000, R7, 0x48, !PT ;  /* 0x8000000008007812 */ /* 0x000fe200078e4807 */
[----:B------:R-:W-:Y:S06]  /*08a0*/  BRA `(.L_x_483) ;  /* 0x00000000000c7947 */ /* 0x000fec0003800000 */
.L_x_476:
[----:B------:R-:W0:Y:S01]  /*08b0*/  MUFU.RSQ R0, -QNAN ;  /* 0xffc0000000007908 */ /* 0x000e220000001400 */
[----:B------:R-:W-:Y:S05]  /*08c0*/  BRA `(.L_x_483) ;  /* 0x0000000000047947 */ /* 0x000fea0003800000 */
.L_x_475:
[----:B------:R-:W-:-:S07]  /*08d0*/  FADD.FTZ R0, R0, R3 ;  /* 0x0000000300007221 */ /* 0x000fce0000010000 */
.L_x_483:
[----:B------:R-:W-:Y:S05]  /*08e0*/  BSYNC.RECONVERGENT B1 ;  /* 0x0000000000017941 */ /* 0x000fea0003800200 */
.L_x_473:
[----:B------:R-:W-:-:S04]  /*08f0*/  IMAD.MOV.U32 R5, RZ, RZ, 0x0 ;  /* 0x00000000ff057424 */ /* 0x000fc800078e00ff */
[----:B0-----:R-:W-:Y:S05]  /*0900*/  RET.REL.NODEC R4 `(_Z9divNewTabILi21EEvPfS0_Pii) ;  /* 0xfffffff404bc7950 */ /* 0x001fea0003c3ffff */
.L_x_484:
        /* <DEDUP_REMOVED lines=15> */
.L_x_892:


//--------------------- .text._Z9divNewTabILi20EEvPfS0_Pii --------------------------
	.section	.text._Z9divNewTabILi20EEvPfS0_Pii,"ax",@progbits
	.align	128
        .global         _Z9divNewTabILi20EEvPfS0_Pii
        .type           _Z9divNewTabILi20EEvPfS0_Pii,@function
        .size           _Z9divNewTabILi20EEvPfS0_Pii,(.L_x_893 - _Z9divNewTabILi20EEvPfS0_Pii)
        .other          _Z9divNewTabILi20EEvPfS0_Pii,@"STO_CUDA_ENTRY STV_DEFAULT"
_Z9divNewTabILi20EEvPfS0_Pii:
.text._Z9divNewTabILi20EEvPfS0_Pii:
        /* <DEDUP_REMOVED lines=34> */
[----:B------:R-:W-:Y:S05]  /*0220*/  CALL.REL.NOINC `($__internal_12_$__cuda_sm3x_div_rn_noftz_f32_slowpath) ;  /* 0x0000000000187944 */ /* 0x000fea0003c00000 */
[----:B------:R-:W-:-:S07]  /*0230*/  IMAD.MOV.U32 R7, RZ, RZ, R0 ;  /* 0x000000ffff077224 */ /* 0x000fce00078e0000 */
.L_x_486:
[----:B------:R-:W-:Y:S05]  /*0240*/  BSYNC.RECONVERGENT B0 ;  /* 0x0000000000007941 */ /* 0x000fea0003800200 */
.L_x_485:
[----:B------:R-:W0:Y:S02]  /*0250*/  LDC.64 R4, c[0x0][0x380] ;  /* 0x0000e000ff047b82 */ /* 0x000e240000000a00 */
[----:B0-----:R-:W-:-:S05]  /*0260*/  IMAD.WIDE.U32 R2, R2, 0x4, R4 ;  /* 0x0000000402027825 */ /* 0x001fca00078e0004 */
[----:B------:R-:W-:Y:S01]  /*0270*/  STG.E desc[UR4][R2.64], R7 ;  /* 0x0000000702007986 */ /* 0x000fe2000c101904 */
[----:B------:R-:W-:Y:S05]  /*0280*/  EXIT ;  /* 0x000000000000794d */ /* 0x000fea0003800000 */
        .weak           $__internal_12_$__cuda_sm3x_div_rn_noftz_f32_slowpath
        .type           $__internal_12_$__cuda_sm3x_div_rn_noftz_f32_slowpath,@function
        .size           $__internal_12_$__cuda_sm3x_div_rn_noftz_f32_slowpath,(.L_x_893 - $__internal_12_$__cuda_sm3x_div_rn_noftz_f32_slowpath)
$__internal_12_$__cuda_sm3x_div_rn_noftz_f32_slowpath:
        /* <DEDUP_REMOVED lines=36> */
.L_x_488:
        /* <DEDUP_REMOVED lines=51> */
.L_x_495:
[----:B------:R-:W-:-:S04]  /*0800*/  LOP3.LUT R0, R0, 0x80000000, RZ, 0xc0, !PT ;  /* 0x8000000000007812 */ /* 0x000fc800078ec0ff */
[----:B------:R-:W-:Y:S01]  /*0810*/  LOP3.LUT R0, R0, 0x7f800000, RZ, 0xfc, !PT ;  /* 0x7f80000000007812 */ /* 0x000fe200078efcff */
[----:B------:R-:W-:Y:S06]  /*0820*/  BRA `(.L_x_496) ;  /* 0x0000000000047947 */ /* 0x000fec0003800000 */
.L_x_494:
[----:B------:R-:W-:-:S07]  /*0830*/  IMAD R0, R6, 0x800000, R0 ;  /* 0x0080000006007824 */ /* 0x000fce00078e0200 */
.L_x_496:
[----:B------:R-:W-:Y:S05]  /*0840*/  BSYNC.RECONVERGENT B2 ;  /* 0x0000000000027941 */ /* 0x000fea0003800200 */
.L_x_493:
[----:B------:R-:W-:Y:S05]  /*0850*/  BRA `(.L_x_497) ;  /* 0x0000000000207947 */ /* 0x000fea0003800000 */
.L_x_492:
[----:B------:R-:W-:-:S04]  /*0860*/  LOP3.LUT R0, R8, 0x80000000, R7, 0x48, !PT ;  /* 0x8000000008007812 */ /* 0x000fc800078e4807 */
[----:B------:R-:W-:Y:S01]  /*0870*/  LOP3.LUT R0, R0, 0x7f800000, RZ, 0xfc, !PT ;  /* 0x7f80000000007812 */ /* 0x000fe200078efcff */
[----:B------:R-:W-:Y:S06]  /*0880*/  BRA `(.L_x_497) ;  /* 0x0000000000147947 */ /* 0x000fec0003800000 */
.L_x_491:
[----:B------:R-:W-:Y:S01]  /*0890*/  LOP3.LUT R0, R8, 0x80000000, R7, 0x48, !PT ;  /* 0x8000000008007812 */ /* 0x000fe200078e4807 */
[----:B------:R-:W-:Y:S06]  /*08a0*/  BRA `(.L_x_497) ;  /* 0x00000000000c7947 */ /* 0x000fec0003800000 */
.L_x_490:
[----:B------:R-:W0:Y:S01]  /*08b0*/  MUFU.RSQ R0, -QNAN ;  /* 0xffc0000000007908 */ /* 0x000e220000001400 */
[----:B------:R-:W-:Y:S05]  /*08c0*/  BRA `(.L_x_497) ;  /* 0x0000000000047947 */ /* 0x000fea0003800000 */
.L_x_489:
[----:B------:R-:W-:-:S07]  /*08d0*/  FADD.FTZ R0, R0, R3 ;  /* 0x0000000300007221 */ /* 0x000fce0000010000 */
.L_x_497:
[----:B------:R-:W-:Y:S05]  /*08e0*/  BSYNC.RECONVERGENT B1 ;  /* 0x0000000000017941 */ /* 0x000fea0003800200 */
.L_x_487:
[----:B------:R-:W-:-:S04]  /*08f0*/  IMAD.MOV.U32 R5, RZ, RZ, 0x0 ;  /* 0x00000000ff057424 */ /* 0x000fc800078e00ff */
[----:B0-----:R-:W-:Y:S05]  /*0900*/  RET.REL.NODEC R4 `(_Z9divNewTabILi20EEvPfS0_Pii) ;  /* 0xfffffff404bc7950 */ /* 0x001fea0003c3ffff */
.L_x_498:
        /* <DEDUP_REMOVED lines=15> */
.L_x_893:


//--------------------- .text._Z9divNewTabILi19EEvPfS0_Pii --------------------------
	.section	.text._Z9divNewTabILi19EEvPfS0_Pii,"ax",@progbits
	.align	128
        .global         _Z9divNewTabILi19EEvPfS0_Pii
        .type           _Z9divNewTabILi19EEvPfS0_Pii,@function
        .size           _Z9divNewTabILi19EEvPfS0_Pii,(.L_x_894 - _Z9divNewTabILi19EEvPfS0_Pii)
        .other          _Z9divNewTabILi19EEvPfS0_Pii,@"STO_CUDA_ENTRY STV_DEFAULT"
_Z9divNewTabILi19EEvPfS0_Pii:
.text._Z9divNewTabILi19EEvPfS0_Pii:
        /* <DEDUP_REMOVED lines=34> */
[----:B------:R-:W-:Y:S05]  /*0220*/  CALL.REL.NOINC `($__internal_13_$__cuda_sm3x_div_rn_noftz_f32_slowpath) ;  /* 0x0000000000187944 */ /* 0x000fea0003c00000 */
[----:B------:R-:W-:-:S07]  /*0230*/  IMAD.MOV.U32 R7, RZ, RZ, R0 ;  /* 0x000000ffff077224 */ /* 0x000fce00078e0000 */
.L_x_500:
[----:B------:R-:W-:Y:S05]  /*0240*/  BSYNC.RECONVERGENT B0 ;  /* 0x0000000000007941 */ /* 0x000fea0003800200 */
.L_x_499:
[----:B------:R-:W0:Y:S02]  /*0250*/  LDC.64 R4, c[0x0][0x380] ;  /* 0x0000e000ff047b82 */ /* 0x000e240000000a00 */
[----:B0-----:R-:W-:-:S05]  /*0260*/  IMAD.WIDE.U32 R2, R2, 0x4, R4 ;  /* 0x0000000402027825 */ /* 0x001fca00078e0004 */
[----:B------:R-:W-:Y:S01]  /*0270*/  STG.E desc[UR4][R2.64], R7 ;  /* 0x0000000702007986 */ /* 0x000fe2000c101904 */
[----:B------:R-:W-:Y:S05]  /*0280*/  EXIT ;  /* 0x000000000000794d */ /* 0x000fea0003800000 */
        .weak           $__internal_13_$__cuda_sm3x_div_rn_noftz_f32_slowpath
        .type           $__internal_13_$__cuda_sm3x_div_rn_noftz_f32_slowpath,@function
        .size           $__internal_13_$__cuda_sm3x_div_rn_noftz_f32_slowpath,(.L_x_894 - $__internal_13_$__cuda_sm3x_div_rn_noftz_f32_slowpath)
$__internal_13_$__cuda_sm3x_div_rn_noftz_f32_slowpath:
        /* <DEDUP_REMOVED lines=36> */
.L_x_502:
        /* <DEDUP_REMOVED lines=51> */
.L_x_509:
[----:B------:R-:W-:-:S04]  /*0800*/  LOP3.LUT R0, R0, 0x80000000, RZ, 0xc0, !PT ;  /* 0x8000000000007812 */ /* 0x000fc800078ec0ff */
[----:B------:R-:W-:Y:S01]  /*0810*/  LOP3.LUT R0, R0, 0x7f800000, RZ, 0xfc, !PT ;  /* 0x7f80000000007812 */ /* 0x000fe200078efcff */
[----:B------:R-:W-:Y:S06]  /*0820*/  BRA `(.L_x_510) ;  /* 0x0000000000047947 */ /* 0x000fec0003800000 */
.L_x_508:
[----:B------:R-:W-:-:S07]  /*0830*/  IMAD R0, R6, 0x800000, R0 ;  /* 0x0080000006007824 */ /* 0x000fce00078e0200 */
.L_x_510:
[----:B------:R-:W-:Y:S05]  /*0840*/  BSYNC.RECONVERGENT B2 ;  /* 0x0000000000027941 */ /* 0x000fea0003800200 */
.L_x_507:
[----:B------:R-:W-:Y:S05]  /*0850*/  BRA `(.L_x_511) ;  /* 0x0000000000207947 */ /* 0x000fea0003800000 */
.L_x_506:
[----:B------:R-:W-:-:S04]  /*0860*/  LOP3.LUT R0, R8, 0x80000000, R7, 0x48, !PT ;  /* 0x8000000008007812 */ /* 0x000fc800078e4807 */
[----:B------:R-:W-:Y:S01]  /*0870*/  LOP3.LUT R0, R0, 0x7f800000, RZ, 0xfc, !PT ;  /* 0x7f80000000007812 */ /* 0x000fe200078efcff */
[----:B------:R-:W-:Y:S06]  /*0880*/  BRA `(.L_x_511) ;  /* 0x0000000000147947 */ /* 0x000fec0003800000 */
.L_x_505:
[----:B------:R-:W-:Y:S01]  /*0890*/  LOP3.LUT R0, R8, 0x80000000, R7, 0x48, !PT ;  /* 0x8000000008007812 */ /* 0x000fe200078e4807 */
[----:B------:R-:W-:Y:S06]  /*08a0*/  BRA `(.L_x_511) ;  /* 0x00000000000c7947 */ /* 0x000fec0003800000 */
.L_x_504:
[----:B------:R-:W0:Y:S01]  /*08b0*/  MUFU.RSQ R0, -QNAN ;  /* 0xffc0000000007908 */ /* 0x000e220000001400 */
[----:B------:R-:W-:Y:S05]  /*08c0*/  BRA `(.L_x_511) ;  /* 0x0000000000047947 */ /* 0x000fea0003800000 */
.L_x_503:
[----:B------:R-:W-:-:S07]  /*08d0*/  FADD.FTZ R0, R0, R3 ;  /* 0x0000000300007221 */ /* 0x000fce0000010000 */
.L_x_511:
[----:B------:R-:W-:Y:S05]  /*08e0*/  BSYNC.RECONVERGENT B1 ;  /* 0x0000000000017941 */ /* 0x000fea0003800200 */
.L_x_501:
[----:B------:R-:W-:-:S04]  /*08f0*/  IMAD.MOV.U32 R5, RZ, RZ, 0x0 ;  /* 0x00000000ff057424 */ /* 0x000fc800078e00ff */
[----:B0-----:R-:W-:Y:S05]  /*0900*/  RET.REL.NODEC R4 `(_Z9divNewTabILi19EEvPfS0_Pii) ;  /* 0xfffffff404bc7950 */ /* 0x001fea0003c3ffff */
.L_x_512:
        /* <DEDUP_REMOVED lines=15> */
.L_x_894:


//--------------------- .text._Z9divNewTabILi18EEvPfS0_Pii --------------------------
	.section	.text._Z9divNewTabILi18EEvPfS0_Pii,"ax",@progbits
	.align	128
        .global         _Z9divNewTabILi18EEvPfS0_Pii
        .type           _Z9divNewTabILi18EEvPfS0_Pii,@function
        .size           _Z9divNewTabILi18EEvPfS0_Pii,(.L_x_895 - _Z9divNewTabILi18EEvPfS0_Pii)
        .other          _Z9divNewTabILi18EEvPfS0_Pii,@"STO_CUDA_ENTRY STV_DEFAULT"
_Z9divNewTabILi18EEvPfS0_Pii:
.text._Z9divNewTabILi18EEvPfS0_Pii:
        /* <DEDUP_REMOVED lines=34> */
[----:B------:R-:W-:Y:S05]  /*0220*/  CALL.REL.NOINC `($__internal_14_$__cuda_sm3x_div_rn_noftz_f32_slowpath) ;  /* 0x0000000000187944 */ /* 0x000fea0003c00000 */
[----:B------:R-:W-:-:S07]  /*0230*/  IMAD.MOV.U32 R7, RZ, RZ, R0 ;  /* 0x000000ffff077224 */ /* 0x000fce00078e0000 */
.L_x_514:
[----:B------:R-:W-:Y:S05]  /*0240*/  BSYNC.RECONVERGENT B0 ;  /* 0x0000000000007941 */ /* 0x000fea0003800200 */
.L_x_513:
[----:B------:R-:W0:Y:S02]  /*0250*/  LDC.64 R4, c[0x0][0x380] ;  /* 0x0000e000ff047b82 */ /* 0x000e240000000a00 */
[----:B0-----:R-:W-:-:S05]  /*0260*/  IMAD.WIDE.U32 R2, R2, 0x4, R4 ;  /* 0x0000000402027825 */ /* 0x001fca00078e0004 */
[----:B------:R-:W-:Y:S01]  /*0270*/  STG.E desc[UR4][R2.64], R7 ;  /* 0x0000000702007986 */ /* 0x000fe2000c101904 */
[----:B------:R-:W-:Y:S05]  /*0280*/  EXIT ;  /* 0x000000000000794d */ /* 0x000fea0003800000 */
        .weak           $__internal_14_$__cuda_sm3x_div_rn_noftz_f32_slowpath
        .type           $__internal_14_$__cuda_sm3x_div_rn_noftz_f32_slowpath,@function
        .size           $__internal_14_$__cuda_sm3x_div_rn_noftz_f32_slowpath,(.L_x_895 - $__internal_14_$__cuda_sm3x_div_rn_noftz_f32_slowpath)
$__internal_14_$__cuda_sm3x_div_rn_noftz_f32_slowpath:
        /* <DEDUP_REMOVED lines=36> */
.L_x_516:
        /* <DEDUP_REMOVED lines=51> */
.L_x_523:
[----:B------:R-:W-:-:S04]  /*0800*/  LOP3.LUT R0, R0, 0x80000000, RZ, 0xc0, !PT ;  /* 0x8000000000007812 */ /* 0x000fc800078ec0ff */
[----:B------:R-:W-:Y:S01]  /*0810*/  LOP3.LUT R0, R0, 0x7f800000, RZ, 0xfc, !PT ;  /* 0x7f80000000007812 */ /* 0x000fe200078efcff */
[----:B------:R-:W-:Y:S06]  /*0820*/  BRA `(.L_x_524) ;  /* 0x0000000000047947 */ /* 0x000fec0003800000 */
.L_x_522:
[----:B------:R-:W-:-:S07]  /*0830*/  IMAD R0, R6, 0x800000, R0 ;  /* 0x0080000006007824 */ /* 0x000fce00078e0200 */
.L_x_524:
[----:B------:R-:W-:Y:S05]  /*0840*/  BSYNC.RECONVERGENT B2 ;  /* 0x0000000000027941 */ /* 0x000fea0003800200 */
.L_x_521:
[----:B------:R-:W-:Y:S05]  /*0850*/  BRA `(.L_x_525) ;  /* 0x0000000000207947 */ /* 0x000fea0003800000 */
.L_x_520:
[----:B------:R-:W-:-:S04]  /*0860*/  LOP3.LUT R0, R8, 0x80000000, R7, 0x48, !PT ;  /* 0x8000000008007812 */ /* 0x000fc800078e4807 */
[----:B------:R-:W-:Y:S01]  /*0870*/  LOP3.LUT R0, R0, 0x7f800000, RZ, 0xfc, !PT ;  /* 0x7f80000000007812 */ /* 0x000fe200078efcff */
[----:B------:R-:W-:Y:S06]  /*0880*/  BRA `(.L_x_525) ;  /* 0x0000000000147947 */ /* 0x000fec0003800000 */
.L_x_519:
[----:B------:R-:W-:Y:S01]  /*0890*/  LOP3.LUT R0, R8, 0x80000000, R7, 0x48, !PT ;  /* 0x8000000008007812 */ /* 0x000fe200078e4807 */
[----:B------:R-:W-:Y:S06]  /*08a0*/  BRA `(.L_x_525) ;  /* 0x00000000000c7947 */ /* 0x000fec0003800000 */
.L_x_518:
[----:B------:R-:W0:Y:S01]  /*08b0*/  MUFU.RSQ R0, -QNAN ;  /* 0xffc0000000007908 */ /* 0x000e220000001400 */
[----:B------:R-:W-:Y:S05]  /*08c0*/  BRA `(.L_x_525) ;  /* 0x0000000000047947 */ /* 0x000fea0003800000 */
.L_x_517:
[----:B------:R-:W-:-:S07]  /*08d0*/  FADD.FTZ R0, R0, R3 ;  /* 0x0000000300007221 */ /* 0x000fce0000010000 */
.L_x_525:
[----:B------:R-:W-:Y:S05]  /*08e0*/  BSYNC.RECONVERGENT B1 ;  /* 0x0000000000017941 */ /* 0x000fea0003800200 */
.L_x_515:
[----:B------:R-:W-:-:S04]  /*08f0*/  IMAD.MOV.U32 R5, RZ, RZ, 0x0 ;  /* 0x00000000ff057424 */ /* 0x000fc800078e00ff */
[----:B0-----:R-:W-:Y:S05]  /*0900*/  RET.REL.NODEC R4 `(_Z9divNewTabILi18EEvPfS0_Pii) ;  /* 0xfffffff404bc7950 */ /* 0x001fea0003c3ffff */
.L_x_526:
        /* <DEDUP_REMOVED lines=15> */
.L_x_895:


//--------------------- .text._Z9divNewTabILi17EEvPfS0_Pii --------------------------
	.section	.text._Z9divNewTabILi17EEvPfS0_Pii,"ax",@progbits
	.align	128
        .global         _Z9divNewTabILi17EEvPfS0_Pii
        .type           _Z9divNewTabILi17EEvPfS0_Pii,@function
        .size           _Z9divNewTabILi17EEvPfS0_Pii,(.L_x_896 - _Z9divNewTabILi17EEvPfS0_Pii)
        .other          _Z9divNewTabILi17EEvPfS0_Pii,@"STO_CUDA_ENTRY STV_DEFAULT"
_Z9divNewTabILi17EEvPfS0_Pii:
.text._Z9divNewTabILi17EEvPfS0_Pii:
        /* <DEDUP_REMOVED lines=34> */
[----:B------:R-:W-:Y:S05]  /*0220*/  CALL.REL.NOINC `($__internal_15_$__cuda_sm3x_div_rn_noftz_f32_slowpath) ;  /* 0x0000000000187944 */ /* 0x000fea0003c00000 */
[----:B------:R-:W-:-:S07]  /*0230*/  IMAD.MOV.U32 R7, RZ, RZ, R0 ;  /* 0x000000ffff077224 */ /* 0x000fce00078e0000 */
.L_x_528:
[----:B------:R-:W-:Y:S05]  /*0240*/  BSYNC.RECONVERGENT B0 ;  /* 0x0000000000007941 */ /* 0x000fea0003800200 */
.L_x_527:
[----:B------:R-:W0:Y:S02]  /*0250*/  LDC.64 R4, c[0x0][0x380] ;  /* 0x0000e000ff047b82 */ /* 0x000e240000000a00 */
[----:B0-----:R-:W-:-:S05]  /*0260*/  IMAD.WIDE.U32 R2, R2, 0x4, R4 ;  /* 0x0000000402027825 */ /* 0x001fca00078e0004 */
[----:B------:R-:W-:Y:S01]  /*0270*/  STG.E desc[UR4][R2.64], R7 ;  /* 0x0000000702007986 */ /* 0x000fe2000c101904 */
[----:B------:R-:W-:Y:S05]  /*0280*/  EXIT ;  /* 0x000000000000794d */ /* 0x000fea0003800000 */
        .weak           $__internal_15_$__cuda_sm3x_div_rn_noftz_f32_slowpath
        .type           $__internal_15_$__cuda_sm3x_div_rn_noftz_f32_slowpath,@function
        .size           $__internal_15_$__cuda_sm3x_div_rn_noftz_f32_slowpath,(.L_x_896 - $__internal_15_$__cuda_sm3x_div_rn_noftz_f32_slowpath)
$__internal_15_$__cuda_sm3x_div_rn_noftz_f32_slowpath:
        /* <DEDUP_REMOVED lines=36> */
.L_x_530:
        /* <DEDUP_REMOVED lines=51> */
.L_x_537:
[----:B------:R-:W-:-:S04]  /*0800*/  LOP3.LUT R0, R0, 0x80000000, RZ, 0xc0, !PT ;  /* 0x8000000000007812 */ /* 0x000fc800078ec0ff */
[----:B------:R-:W-:Y:S01]  /*0810*/  LOP3.LUT R0, R0, 0x7f800000, RZ, 0xfc, !PT ;  /* 0x7f80000000007812 */ /* 0x000fe200078efcff */
[----:B------:R-:W-:Y:S06]  /*0820*/  BRA `(.L_x_538) ;  /* 0x0000000000047947 */ /* 0x000fec0003800000 */
.L_x_536:
[----:B------:R-:W-:-:S07]  /*0830*/  IMAD R0, R6, 0x800000, R0 ;  /* 0x0080000006007824 */ /* 0x000fce00078e0200 */
.L_x_538:
[----:B------:R-:W-:Y:S05]  /*0840*/  BSYNC.RECONVERGENT B2 ;  /* 0x0000000000027941 */ /* 0x000fea0003800200 */
.L_x_535:
[----:B------:R-:W-:Y:S05]  /*0850*/  BRA `(.L_x_539) ;  /* 0x0000000000207947 */ /* 0x000fea0003800000 */
.L_x_534:
[----:B------:R-:W-:-:S04]  /*0860*/  LOP3.LUT R0, R8, 0x80000000, R7, 0x48, !PT ;  /* 0x8000000008007812 */ /* 0x000fc800078e4807 */
[----:B------:R-:W-:Y:S01]  /*0870*/  LOP3.LUT R0, R0, 0x7f800000, RZ, 0xfc, !PT ;  /* 0x7f80000000007812 */ /* 0x000fe200078efcff */
[----:B------:R-:W-:Y:S06]  /*0880*/  BRA `(.L_x_539) ;  /* 0x0000000000147947 */ /* 0x000fec0003800000 */
.L_x_533:
[----:B------:R-:W-:Y:S01]  /*0890*/  LOP3.LUT R0, R8, 0x80000000, R7, 0x48, !PT ;  /* 0x8000000008007812 */ /* 0x000fe200078e4807 */
[----:B------:R-:W-:Y:S06]  /*08a0*/  BRA `(.L_x_539) ;  /* 0x00000000000c7947 */ /* 0x000fec0003800000 */
.L_x_532:
[----:B------:R-:W0:Y:S01]  /*08b0*/  MUFU.RSQ R0, -QNAN ;  /* 0xffc0000000007908 */ /* 0x000e220000001400 */
[----:B------:R-:W-:Y:S05]  /*08c0*/  BRA `(.L_x_539) ;  /* 0x0000000000047947 */ /* 0x000fea0003800000 */
.L_x_531:
[----:B------:R-:W-:-:S07]  /*08d0*/  FADD.FTZ R0, R0, R3 ;  /* 0x0000000300007221 */ /* 0x000fce0000010000 */
.L_x_539:
[----:B------:R-:W-:Y:S05]  /*08e0*/  BSYNC.RECONVERGENT B1 ;  /* 0x0000000000017941 */ /* 0x000fea0003800200 */
.L_x_529:
[----:B------:R-:W-:-:S04]  /*08f0*/  IMAD.MOV.U32 R5, RZ, RZ, 0x0 ;  /* 0x00000000ff057424 */ /* 0x000fc800078e00ff */
[----:B0-----:R-:W-:Y:S05]  /*0900*/  RET.REL.NODEC R4 `(_Z9divNewTabILi17EEvPfS0_Pii) ;  /* 0xfffffff404bc7950 */ /* 0x001fea0003c3ffff */
.L_x_540:
        /* <DEDUP_REMOVED lines=15> */
.L_x_896:


//--------------------- .text._Z9divNewTabILi16EEvPfS0_Pii --------------------------
	.section	.text._Z9divNewTabILi16EEvPfS0_Pii,"ax",@progbits
	.align	128
        .global         _Z9divNewTabILi16EEvPfS0_Pii
        .type           _Z9divNewTabILi16EEvPfS0_Pii,@function
        .size           _Z9divNewTabILi16EEvPfS0_Pii,(.L_x_897 - _Z9divNewTabILi16EEvPfS0_Pii)
        .other          _Z9divNewTabILi16EEvPfS0_Pii,@"STO_CUDA_ENTRY STV_DEFAULT"
_Z9divNewTabILi16EEvPfS0_Pii:
.text._Z9divNewTabILi16EEvPfS0_Pii:
        /* <DEDUP_REMOVED lines=34> */
[----:B------:R-:W-:Y:S05]  /*0220*/  CALL.REL.NOINC `($__internal_16_$__cuda_sm3x_div_rn_noftz_f32_slowpath) ;  /* 0x0000000000187944 */ /* 0x000fea0003c00000 */
[----:B------:R-:W-:-:S07]  /*0230*/  IMAD.MOV.U32 R7, RZ, RZ, R0 ;  /* 0x000000ffff077224 */ /* 0x000fce00078e0000 */
.L_x_542:
[----:B------:R-:W-:Y:S05]  /*0240*/  BSYNC.RECONVERGENT B0 ;  /* 0x0000000000007941 */ /* 0x000fea0003800200 */
.L_x_541:
[----:B------:R-:W0:Y:S02]  /*0250*/  LDC.64 R4, c[0x0][0x380] ;  /* 0x0000e000ff047b82 */ /* 0x000e240000000a00 */
[----:B0-----:R-:W-:-:S05]  /*0260*/  IMAD.WIDE.U32 R2, R2, 0x4, R4 ;  /* 0x0000000402027825 */ /* 0x001fca00078e0004 */
[----:B------:R-:W-:Y:S01]  /*0270*/  STG.E desc[UR4][R2.64], R7 ;  /* 0x0000000702007986 */ /* 0x000fe2000c101904 */
[----:B------:R-:W-:Y:S05]  /*0280*/  EXIT ;  /* 0x000000000000794d */ /* 0x000fea0003800000 */
        .weak           $__internal_16_$__cuda_sm3x_div_rn_noftz_f32_slowpath
        .type           $__internal_16_$__cuda_sm3x_div_rn_noftz_f32_slowpath,@function
        .size           $__internal_16_$__cuda_sm3x_div_rn_noftz_f32_slowpath,(.L_x_897 - $__internal_16_$__cuda_sm3x_div_rn_noftz_f32_slowpath)
$__internal_16_$__cuda_sm3x_div_rn_noftz_f32_slowpath:
        /* <DEDUP_REMOVED lines=36> */
.L_x_544:
        /* <DEDUP_REMOVED lines=51> */
.L_x_551:
[----:B------:R-:W-:-:S04]  /*0800*/  LOP3.LUT R0, R0, 0x80000000, RZ, 0xc0, !PT ;  /* 0x8000000000007812 */ /* 0x000fc800078ec0ff */
[----:B------:R-:W-:Y:S01]  /*0810*/  LOP3.LUT R0, R0, 0x7f800000, RZ, 0xfc, !PT ;  /* 0x7f80000000007812 */ /* 0x000fe200078efcff */
[----:B------:R-:W-:Y:S06]  /*0820*/  BRA `(.L_x_552) ;  /* 0x0000000000047947 */ /* 0x000fec0003800000 */
.L_x_550:
[----:B------:R-:W-:-:S07]  /*0830*/  IMAD R0, R6, 0x800000, R0 ;  /* 0x0080000006007824 */ /* 0x000fce00078e0200 */
.L_x_552:
[----:B------:R-:W-:Y:S05]  /*0840*/  BSYNC.RECONVERGENT B2 ;  /* 0x0000000000027941 */ /* 0x000fea0003800200 */
.L_x_549:
[----:B------:R-:W-:Y:S05]  /*0850*/  BRA `(.L_x_553) ;  /* 0x0000000000207947 */ /* 0x000fea0003800000 */
.L_x_548:
[----:B------:R-:W-:-:S04]  /*0860*/  LOP3.LUT R0, R8, 0x80000000, R7, 0x48, !PT ;  /* 0x8000000008007812 */ /* 0x000fc800078e4807 */
[----:B------:R-:W-:Y:S01]  /*0870*/  LOP3.LUT R0, R0, 0x7f800000, RZ, 0xfc, !PT ;  /* 0x7f80000000007812 */ /* 0x000fe200078efcff */
[----:B------:R-:W-:Y:S06]  /*0880*/  BRA `(.L_x_553) ;  /* 0x0000000000147947 */ /* 0x000fec0003800000 */
.L_x_547:
[----:B------:R-:W-:Y:S01]  /*0890*/  LOP3.LUT R0, R8, 0x80000000, R7, 0x48, !PT ;  /* 0x8000000008007812 */ /* 0x000fe200078e4807 */
[----:B------:R-:W-:Y:S06]  /*08a0*/  BRA `(.L_x_553) ;  /* 0x00000000000c7947 */ /* 0x000fec0003800000 */
.L_x_546:
[----:B------:R-:W0:Y:S01]  /*08b0*/  MUFU.RSQ R0, -QNAN ;  /* 0xffc0000000007908 */ /* 0x000e220000001400 */
[----:B------:R-:W-:Y:S05]  /*08c0*/  BRA `(.L_x_553) ;  /* 0x0000000000047947 */ /* 0x000fea0003800000 */
.L_x_545:
[----:B------:R-:W-:-:S07]  /*08d0*/  FADD.FTZ R0, R0, R3 ;  /* 0x0000000300007221 */ /* 0x000fce0000010000 */
.L_x_553:
[----:B------:R-:W-:Y:S05]  /*08e0*/  BSYNC.RECONVERGENT B1 ;  /* 0x0000000000017941 */ /* 0x000fea0003800200 */
.L_x_543:
[----:B------:R-:W-:-:S04]  /*08f0*/  IMAD.MOV.U32 R5, RZ, RZ, 0x0 ;  /* 0x00000000ff057424 */ /* 0x000fc800078e00ff */
[----:B0-----:R-:W-:Y:S05]  /*0900*/  RET.REL.NODEC R4 `(_Z9divNewTabILi16EEvPfS0_Pii) ;  /* 0xfffffff404bc7950 */ /* 0x001fea0003c3ffff */
.L_x_554:
        /* <DEDUP_REMOVED lines=15> */
.L_x_897:


//--------------------- .text._Z9divNewTabILi15EEvPfS0_Pii --------------------------
	.section	.text._Z9divNewTabILi15EEvPfS0_Pii,"ax",@progbits
	.align	128
        .global         _Z9divNewTabILi15EEvPfS0_Pii
        .type           _Z9divNewTabILi15EEvPfS0_Pii,@function
        .size           _Z9divNewTabILi15EEvPfS0_Pii,(.L_x_898 - _Z9divNewTabILi15EEvPfS0_Pii)
        .other          _Z9divNewTabILi15EEvPfS0_Pii,@"STO_CUDA_ENTRY STV_DEFAULT"
_Z9divNewTabILi15EEvPfS0_Pii:
.text._Z9divNewTabILi15EEvPfS0_Pii:
        /* <DEDUP_REMOVED lines=34> */
[----:B------:R-:W-:Y:S05]  /*0220*/  CALL.REL.NOINC `($__internal_17_$__cuda_sm3x_div_rn_noftz_f32_slowpath) ;  /* 0x0000000000187944 */ /* 0x000fea0003c00000 */
[----:B------:R-:W-:-:S07]  /*0230*/  IMAD.MOV.U32 R7, RZ, RZ, R0 ;  /* 0x000000ffff077224 */ /* 0x000fce00078e0000 */
.L_x_556:
[----:B------:R-:W-:Y:S05]  /*0240*/  BSYNC.RECONVERGENT B0 ;  /* 0x0000000000007941 */ /* 0x000fea0003800200 */
.L_x_555:
[----:B------:R-:W0:Y:S02]  /*0250*/  LDC.64 R4, c[0x0][0x380] ;  /* 0x0000e000ff047b82 */ /* 0x000e240000000a00 */
[----:B0-----:R-:W-:-:S05]  /*0260*/  IMAD.WIDE.U32 R2, R2, 0x4, R4 ;  /* 0x0000000402027825 */ /* 0x001fca00078e0004 */
[----:B------:R-:W-:Y:S01]  /*0270*/  STG.E desc[UR4][R2.64], R7 ;  /* 0x0000000702007986 */ /* 0x000fe2000c101904 */
[----:B------:R-:W-:Y:S05]  /*0280*/  EXIT ;  /* 0x000000000000794d */ /* 0x000fea0003800000 */
        .weak           $__internal_17_$__cuda_sm3x_div_rn_noftz_f32_slowpath
        .type           $__internal_17_$__cuda_sm3x_div_rn_noftz_f32_slowpath,@function
        .size           $__internal_17_$__cuda_sm3x_div_rn_noftz_f32_slowpath,(.L_x_898 - $__internal_17_$__cuda_sm3x_div_rn_noftz_f32_slowpath)
$__internal_17_$__cuda_sm3x_div_rn_noftz_f32_slowpath:
        /* <DEDUP_REMOVED lines=36> */
.L_x_558:
        /* <DEDUP_REMOVED lines=51> */
.L_x_565:
[----:B------:R-:W-:-:S04]  /*0800*/  LOP3.LUT R0, R0, 0x80000000, RZ, 0xc0, !PT ;  /* 0x8000000000007812 */ /* 0x000fc800078ec0ff */
[----:B------:R-:W-:Y:S01]  /*0810*/  LOP3.LUT R0, R0, 0x7f800000, RZ, 0xfc, !PT ;  /* 0x7f80000000007812 */ /* 0x000fe200078efcff */
[----:B------:R-:W-:Y:S06]  /*0820*/  BRA `(.L_x_566) ;  /* 0x0000000000047947 */ /* 0x000fec0003800000 */
.L_x_564:
[----:B------:R-:W-:-:S07]  /*0830*/  IMAD R0, R6, 0x800000, R0 ;  /* 0x0080000006007824 */ /* 0x000fce00078e0200 */
.L_x_566:
[----:B------:R-:W-:Y:S05]  /*0840*/  BSYNC.RECONVERGENT B2 ;  /* 0x0000000000027941 */ /* 0x000fea0003800200 */
.L_x_563:
[----:B------:R-:W-:Y:S05]  /*0850*/  BRA `(.L_x_567) ;  /* 0x0000000000207947 */ /* 0x000fea0003800000 */
.L_x_562:
[----:B------:R-:W-:-:S04]  /*0860*/  LOP3.LUT R0, R8, 0x80000000, R7, 0x48, !PT ;  /* 0x8000000008007812 */ /* 0x000fc800078e4807 */
[----:B------:R-:W-:Y:S01]  /*0870*/  LOP3.LUT R0, R0, 0x7f800000, RZ, 0xfc, !PT ;  /* 0x7f80000000007812 */ /* 0x000fe200078efcff */
[----:B------:R-:W-:Y:S06]  /*0880*/  BRA `(.L_x_567) ;  /* 0x0000000000147947 */ /* 0x000fec0003800000 */
.L_x_561:
[----:B------:R-:W-:Y:S01]  /*0890*/  LOP3.LUT R0, R8, 0x80000000, R7, 0x48, !PT ;  /* 0x8000000008007812 */ /* 0x000fe200078e4807 */
[----:B------:R-:W-:Y:S06]  /*08a0*/  BRA `(.L_x_567) ;  /* 0x00000000000c7947 */ /* 0x000fec0003800000 */
.L_x_560:
[----:B------:R-:W0:Y:S01]  /*08b0*/  MUFU.RSQ R0, -QNAN ;  /* 0xffc0000000007908 */ /* 0x000e220000001400 */
[----:B------:R-:W-:Y:S05]  /*08c0*/  BRA `(.L_x_567) ;  /* 0x0000000000047947 */ /* 0x000fea0003800000 */
.L_x_559:
[----:B------:R-:W-:-:S07]  /*08d0*/  FADD.FTZ R0, R0, R3 ;  /* 0x0000000300007221 */ /* 0x000fce0000010000 */
.L_x_567:
[----:B------:R-:W-:Y:S05]  /*08e0*/  BSYNC.RECONVERGENT B1 ;  /* 0x0000000000017941 */ /* 0x000fea0003800200 */
.L_x_557:
[----:B------:R-:W-:-:S04]  /*08f0*/  IMAD.MOV.U32 R5, RZ, RZ, 0x0 ;  /* 0x00000000ff057424 */ /* 0x000fc800078e00ff */
[----:B0-----:R-:W-:Y:S05]  /*0900*/  RET.REL.NODEC R4 `(_Z9divNewTabILi15EEvPfS0_Pii) ;  /* 0xfffffff404bc7950 */ /* 0x001fea0003c3ffff */
.L_x_568:
        /* <DEDUP_REMOVED lines=15> */
.L_x_898:


//--------------------- .text._Z9divNewTabILi14EEvPfS0_Pii --------------------------
	.section	.text._Z9divNewTabILi14EEvPfS0_Pii,"ax",@progbits
	.align	128
        .global         _Z9divNewTabILi14EEvPfS0_Pii
        .type           _Z9divNewTabILi14EEvPfS0_Pii,@function
        .size           _Z9divNewTabILi14EEvPfS0_Pii,(.L_x_899 - _Z9divNewTabILi14EEvPfS0_Pii)
        .other          _Z9divNewTabILi14EEvPfS0_Pii,@"STO_CUDA_ENTRY STV_DEFAULT"
_Z9divNewTabILi14EEvPfS0_Pii:
.text._Z9divNewTabILi14EEvPfS0_Pii:
        /* <DEDUP_REMOVED lines=34> */
[----:B------:R-:W-:Y:S05]  /*0220*/  CALL.REL.NOINC `($__internal_18_$__cuda_sm3x_div_rn_noftz_f32_slowpath) ;  /* 0x0000000000187944 */ /* 0x000fea0003c00000 */
[----:B------:R-:W-:-:S07]  /*0230*/  IMAD.MOV.U32 R7, RZ, RZ, R0 ;  /* 0x000000ffff077224 */ /* 0x000fce00078e0000 */
.L_x_570:
[----:B------:R-:W-:Y:S05]  /*0240*/  BSYNC.RECONVERGENT B0 ;  /* 0x0000000000007941 */ /* 0x000fea0003800200 */
.L_x_569:
[----:B------:R-:W0:Y:S02]  /*0250*/  LDC.64 R4, c[0x0][0x380] ;  /* 0x0000e000ff047b82 */ /* 0x000e240000000a00 */
[----:B0-----:R-:W-:-:S05]  /*0260*/  IMAD.WIDE.U32 R2, R2, 0x4, R4 ;  /* 0x0000000402027825 */ /* 0x001fca00078e0004 */
[----:B------:R-:W-:Y:S01]  /*0270*/  STG.E desc[UR4][R2.64], R7 ;  /* 0x0000000702007986 */ /* 0x000fe2000c101904 */
[----:B------:R-:W-:Y:S05]  /*0280*/  EXIT ;  /* 0x000000000000794d */ /* 0x000fea0003800000 */
        .weak           $__internal_18_$__cuda_sm3x_div_rn_noftz_f32_slowpath
        .type           $__internal_18_$__cuda_sm3x_div_rn_noftz_f32_slowpath,@function
        .size           $__internal_18_$__cuda_sm3x_div_rn_noftz_f32_slowpath,(.L_x_899 - $__internal_18_$__cuda_sm3x_div_rn_noftz_f32_slowpath)
$__internal_18_$__cuda_sm3x_div_rn_noftz_f32_slowpath:
        /* <DEDUP_REMOVED lines=36> */
.L_x_572:
        /* <DEDUP_REMOVED lines=51> */
.L_x_579:
[----:B------:R-:W-:-:S04]  /*0800*/  LOP3.LUT R0, R0, 0x80000000, RZ, 0xc0, !PT ;  /* 0x8000000000007812 */ /* 0x000fc800078ec0ff */
[----:B------:R-:W-:Y:S01]  /*0810*/  LOP3.LUT R0, R0, 0x7f800000, RZ, 0xfc, !PT ;  /* 0x7f80000000007812 */ /* 0x000fe200078efcff */
[----:B------:R-:W-:Y:S06]  /*0820*/  BRA `(.L_x_580) ;  /* 0x0000000000047947 */ /* 0x000fec0003800000 */
.L_x_578:
[----:B------:R-:W-:-:S07]  /*0830*/  IMAD R0, R6, 0x800000, R0 ;  /* 0x0080000006007824 */ /* 0x000fce00078e0200 */
.L_x_580:
[----:B------:R-:W-:Y:S05]  /*0840*/  BSYNC.RECONVERGENT B2 ;  /* 0x0000000000027941 */ /* 0x000fea0003800200 */
.L_x_577:
[----:B------:R-:W-:Y:S05]  /*0850*/  BRA `(.L_x_581) ;  /* 0x0000000000207947 */ /* 0x000fea0003800000 */
.L_x_576:
[----:B------:R-:W-:-:S04]  /*0860*/  LOP3.LUT R0, R8, 0x80000000, R7, 0x48, !PT ;  /* 0x8000000008007812 */ /* 0x000fc800078e4807 */
[----:B------:R-:W-:Y:S01]  /*0870*/  LOP3.LUT R0, R0, 0x7f800000, RZ, 0xfc, !PT ;  /* 0x7f80000000007812 */ /* 0x000fe200078efcff */
[----:B------:R-:W-:Y:S06]  /*0880*/  BRA `(.L_x_581) ;  /* 0x0000000000147947 */ /* 0x000fec0003800000 */
.L_x_575:
[----:B------:R-:W-:Y:S01]  /*0890*/  LOP3.LUT R0, R8, 0x80000000, R7, 0x48, !PT ;  /* 0x8000000008007812 */ /* 0x000fe200078e4807 */
[----:B------:R-:W-:Y:S06]  /*08a0*/  BRA `(.L_x_581) ;  /* 0x00000000000c7947 */ /* 0x000fec0003800000 */
.L_x_574:
[----:B------:R-:W0:Y:S01]  /*08b0*/  MUFU.RSQ R0, -QNAN ;  /* 0xffc0000000007908 */ /* 0x000e220000001400 */
[----:B------:R-:W-:Y:S05]  /*08c0*/  BRA `(.L_x_581) ;  /* 0x0000000000047947 */ /* 0x000fea0003800000 */
.L_x_573:
[----:B------:R-:W-:-:S07]  /*08d0*/  FADD.FTZ R0, R0, R3 ;  /* 0x0000000300007221 */ /* 0x000fce0000010000 */
.L_x_581:
[----:B------:R-:W-:Y:S05]  /*08e0*/  BSYNC.RECONVERGENT B1 ;  /* 0x0000000000017941 */ /* 0x000fea0003800200 */
.L_x_571:
[----:B------:R-:W-:-:S04]  /*08f0*/  IMAD.MOV.U32 R5, RZ, RZ, 0x0 ;  /* 0x00000000ff057424 */ /* 0x000fc800078e00ff */
[----:B0-----:R-:W-:Y:S05]  /*0900*/  RET.REL.NODEC R4 `(_Z9divNewTabILi14EEvPfS0_Pii) ;  /* 0xfffffff404bc7950 */ /* 0x001fea0003c3ffff */
.L_x_582:
        /* <DEDUP_REMOVED lines=15> */
.L_x_899:


//--------------------- .text._Z9divNewTabILi13EEvPfS0_Pii --------------------------
	.section	.text._Z9divNewTabILi13EEvPfS0_Pii,"ax",@progbits
	.align	128
        .global         _Z9divNewTabILi13EEvPfS0_Pii
        .type           _Z9divNewTabILi13EEvPfS0_Pii,@function
        .size           _Z9divNewTabILi13EEvPfS0_Pii,(.L_x_900 - _Z9divNewTabILi13EEvPfS0_Pii)
        .other          _Z9divNewTabILi13EEvPfS0_Pii,@"STO_CUDA_ENTRY STV_DEFAULT"
_Z9divNewTabILi13EEvPfS0_Pii:
.text._Z9divNewTabILi13EEvPfS0_Pii:
        /* <DEDUP_REMOVED lines=34> */
[----:B------:R-:W-:Y:S05]  /*0220*/  CALL.REL.NOINC `($__internal_19_$__cuda_sm3x_div_rn_noftz_f32_slowpath) ;  /* 0x0000000000187944 */ /* 0x000fea0003c00000 */
[----:B------:R-:W-:-:S07]  /*0230*/  IMAD.MOV.U32 R7, RZ, RZ, R0 ;  /* 0x000000ffff077224 */ /* 0x000fce00078e0000 */
.L_x_584:
[----:B------:R-:W-:Y:S05]  /*0240*/  BSYNC.RECONVERGENT B0 ;  /* 0x0000000000007941 */ /* 0x000fea0003800200 */
.L_x_583:
[----:B------:R-:W0:Y:S02]  /*0250*/  LDC.64 R4, c[0x0][0x380] ;  /* 0x0000e000ff047b82 */ /* 0x000e240000000a00 */
[----:B0-----:R-:W-:-:S05]  /*0260*/  IMAD.WIDE.U32 R2, R2, 0x4, R4 ;  /* 0x0000000402027825 */ /* 0x001fca00078e0004 */
[----:B------:R-:W-:Y:S01]  /*0270*/  STG.E desc[UR4][R2.64], R7 ;  /* 0x0000000702007986 */ /* 0x000fe2000c101904 */
[----:B------:R-:W-:Y:S05]  /*0280*/  EXIT ;  /* 0x000000000000794d */ /* 0x000fea0003800000 */
        .weak           $__internal_19_$__cuda_sm3x_div_rn_noftz_f32_slowpath
        .type           $__internal_19_$__cuda_sm3x_div_rn_noftz_f32_slowpath,@function
        .size           $__internal_19_$__cuda_sm3x_div_rn_noftz_f32_slowpath,(.L_x_900 - $__internal_19_$__cuda_sm3x_div_rn_noftz_f32_slowpath)
$__internal_19_$__cuda_sm3x_div_rn_noftz_f32_slowpath:
        /* <DEDUP_REMOVED lines=36> */
.L_x_586:
        /* <DEDUP_REMOVED lines=51> */
.L_x_593:
[----:B------:R-:W-:-:S04]  /*0800*/  LOP3.LUT R0, R0, 0x80000000, RZ, 0xc0, !PT ;  /* 0x8000000000007812 */ /* 0x000fc800078ec0ff */
[----:B------:R-:W-:Y:S01]  /*0810*/  LOP3.LUT R0, R0, 0x7f800000, RZ, 0xfc, !PT ;  /* 0x7f80000000007812 */ /* 0x000fe200078efcff */
[----:B------:R-:W-:Y:S06]  /*0820*/  BRA `(.L_x_594) ;  /* 0x0000000000047947 */ /* 0x000fec0003800000 */
.L_x_592:
[----:B------:R-:W-:-:S07]  /*0830*/  IMAD R0, R6, 0x800000, R0 ;  /* 0x0080000006007824 */ /* 0x000fce00078e0200 */
.L_x_594:
[----:B------:R-:W-:Y:S05]  /*0840*/  BSYNC.RECONVERGENT B2 ;  /* 0x0000000000027941 */ /* 0x000fea0003800200 */
.L_x_591:
[----:B------:R-:W-:Y:S05]  /*0850*/  BRA `(.L_x_595) ;  /* 0x0000000000207947 */ /* 0x000fea0003800000 */
.L_x_590:
[----:B------:R-:W-:-:S04]  /*0860*/  LOP3.LUT R0, R8, 0x80000000, R7, 0x48, !PT ;  /* 0x8000000008007812 */ /* 0x000fc800078e4807 */
[----:B------:R-:W-:Y:S01]  /*0870*/  LOP3.LUT R0, R0, 0x7f800000, RZ, 0xfc, !PT ;  /* 0x7f80000000007812 */ /* 0x000fe200078efcff */
[----:B------:R-:W-:Y:S06]  /*0880*/  BRA `(.L_x_595) ;  /* 0x0000000000147947 */ /* 0x000fec0003800000 */
.L_x_589:
[----:B------:R-:W-:Y:S01]  /*0890*/  LOP3.LUT R0, R8, 0x80000000, R7, 0x48, !PT ;  /* 0x8000000008007812 */ /* 0x000fe200078e4807 */
[----:B------:R-:W-:Y:S06]  /*08a0*/  BRA `(.L_x_595) ;  /* 0x00000000000c7947 */ /* 0x000fec0003800000 */
.L_x_588:
[----:B------:R-:W0:Y:S01]  /*08b0*/  MUFU.RSQ R0, -QNAN ;  /* 0xffc0000000007908 */ /* 0x000e220000001400 */
[----:B------:R-:W-:Y:S05]  /*08c0*/  BRA `(.L_x_595) ;  /* 0x0000000000047947 */ /* 0x000fea0003800000 */
.L_x_587:
[----:B------:R-:W-:-:S07]  /*08d0*/  FADD.FTZ R0, R0, R3 ;  /* 0x0000000300007221 */ /* 0x000fce0000010000 */
.L_x_595:
[----:B------:R-:W-:Y:S05]  /*08e0*/  BSYNC.RECONVERGENT B1 ;  /* 0x0000000000017941 */ /* 0x000fea0003800200 */
.L_x_585:
[----:B------:R-:W-:-:S04]  /*08f0*/  IMAD.MOV.U32 R5, RZ, RZ, 0x0 ;  /* 0x00000000ff057424 */ /* 0x000fc800078e00ff */
[----:B0-----:R-:W-:Y:S05]  /*0900*/  RET.REL.NODEC R4 `(_Z9divNewTabILi13EEvPfS0_Pii) ;  /* 0xfffffff404bc7950 */ /* 0x001fea0003c3ffff */
.L_x_596:
        /* <DEDUP_REMOVED lines=15> */
.L_x_900:


//--------------------- .text._Z9divNewTabILi12EEvPfS0_Pii --------------------------
	.section	.text._Z9divNewTabILi12EEvPfS0_Pii,"ax",@progbits
	.align	128
        .global         _Z9divNewTabILi12EEvPfS0_Pii
        .type           _Z9divNewTabILi12EEvPfS0_Pii,@function
        .size           _Z9divNewTabILi12EEvPfS0_Pii,(.L_x_901 - _Z9divNewTabILi12EEvPfS0_Pii)
        .other          _Z9divNewTabILi12EEvPfS0_Pii,@"STO_CUDA_ENTRY STV_DEFAULT"
_Z9divNewTabILi12EEvPfS0_Pii:
.text._Z9divNewTabILi12EEvPfS0_Pii:
        /* <DEDUP_REMOVED lines=34> */
[----:B------:R-:W-:Y:S05]  /*0220*/  CALL.REL.NOINC `($__internal_20_$__cuda_sm3x_div_rn_noftz_f32_slowpath) ;  /* 0x0000000000187944 */ /* 0x000fea0003c00000 */
[----:B------:R-:W-:-:S07]  /*0230*/  IMAD.MOV.U32 R7, RZ, RZ, R0 ;  /* 0x000000ffff077224 */ /* 0x000fce00078e0000 */
.L_x_598:
[----:B------:R-:W-:Y:S05]  /*0240*/  BSYNC.RECONVERGENT B0 ;  /* 0x0000000000007941 */ /* 0x000fea0003800200 */
.L_x_597:
[----:B------:R-:W0:Y:S02]  /*0250*/  LDC.64 R4, c[0x0][0x380] ;  /* 0x0000e000ff047b82 */ /* 0x000e240000000a00 */
[----:B0-----:R-:W-:-:S05]  /*0260*/  IMAD.WIDE.U32 R2, R2, 0x4, R4 ;  /* 0x0000000402027825 */ /* 0x001fca00078e0004 */
[----:B------:R-:W-:Y:S01]  /*0270*/  STG.E desc[UR4][R2.64], R7 ;  /* 0x0000000702007986 */ /* 0x000fe2000c101904 */
[----:B------:R-:W-:Y:S05]  /*0280*/  EXIT ;  /* 0x000000000000794d */ /* 0x000fea0003800000 */
        .weak           $__internal_20_$__cuda_sm3x_div_rn_noftz_f32_slowpath
        .type           $__internal_20_$__cuda_sm3x_div_rn_noftz_f32_slowpath,@function
        .size           $__internal_20_$__cuda_sm3x_div_rn_noftz_f32_slowpath,(.L_x_901 - $__internal_20_$__cuda_sm3x_div_rn_noftz_f32_slowpath)
$__internal_20_$__cuda_sm3x_div_rn_noftz_f32_slowpath:
        /* <DEDUP_REMOVED lines=36> */
.L_x_600:
        /* <DEDUP_REMOVED lines=51> */
.L_x_607:
[----:B------:R-:W-:-:S04]  /*0800*/  LOP3.LUT R0, R0, 0x80000000, RZ, 0xc0, !PT ;  /* 0x8000000000007812 */ /* 0x000fc800078ec0ff */
[----:B------:R-:W-:Y:S01]  /*0810*/  LOP3.LUT R0, R0, 0x7f800000, RZ, 0xfc, !PT ;  /* 0x7f80000000007812 */ /* 0x000fe200078efcff */
[----:B------:R-:W-:Y:S06]  /*0820*/  BRA `(.L_x_608) ;  /* 0x0000000000047947 */ /* 0x000fec0003800000 */
.L_x_606:
[----:B------:R-:W-:-:S07]  /*0830*/  IMAD R0, R6, 0x800000, R0 ;  /* 0x0080000006007824 */ /* 0x000fce00078e0200 */
.L_x_608:
[----:B------:R-:W-:Y:S05]  /*0840*/  BSYNC.RECONVERGENT B2 ;  /* 0x0000000000027941 */ /* 0x000fea0003800200 */
.L_x_605:
[----:B------:R-:W-:Y:S05]  /*0850*/  BRA `(.L_x_609) ;  /* 0x0000000000207947 */ /* 0x000fea0003800000 */
.L_x_604:
[----:B------:R-:W-:-:S04]  /*0860*/  LOP3.LUT R0, R8, 0x80000000, R7, 0x48, !PT ;  /* 0x8000000008007812 */ /* 0x000fc800078e4807 */
[----:B------:R-:W-:Y:S01]  /*0870*/  LOP3.LUT R0, R0, 0x7f800000, RZ, 0xfc, !PT ;  /* 0x7f80000000007812 */ /* 0x000fe200078efcff */
[----:B------:R-:W-:Y:S06]  /*0880*/  BRA `(.L_x_609) ;  /* 0x0000000000147947 */ /* 0x000fec0003800000 */
.L_x_603:
[----:B------:R-:W-:Y:S01]  /*0890*/  LOP3.LUT R0, R8, 0x80000000, R7, 0x48, !PT ;  /* 0x8000000008007812 */ /* 0x000fe200078e4807 */
[----:B------:R-:W-:Y:S06]  /*08a0*/  BRA `(.L_x_609) ;  /* 0x00000000000c7947 */ /* 0x000fec0003800000 */
.L_x_602:
[----:B------:R-:W0:Y:S01]  /*08b0*/  MUFU.RSQ R0, -QNAN ;  /* 0xffc0000000007908 */ /* 0x000e220000001400 */
[----:B------:R-:W-:Y:S05]  /*08c0*/  BRA `(.L_x_609) ;  /* 0x0000000000047947 */ /* 0x000fea0003800000 */
.L_x_601:
[----:B------:R-:W-:-:S07]  /*08d0*/  FADD.FTZ R0, R0, R3 ;  /* 0x0000000300007221 */ /* 0x000fce0000010000 */
.L_x_609:
[----:B------:R-:W-:Y:S05]  /*08e0*/  BSYNC.RECONVERGENT B1 ;  /* 0x0000000000017941 */ /* 0x000fea0003800200 */
.L_x_599:
[----:B------:R-:W-:-:S04]  /*08f0*/  IMAD.MOV.U32 R5, RZ, RZ, 0x0 ;  /* 0x00000000ff057424 */ /* 0x000fc800078e00ff */
[----:B0-----:R-:W-:Y:S05]  /*0900*/  RET.REL.NODEC R4 `(_Z9divNewTabILi12EEvPfS0_Pii) ;  /* 0xfffffff404bc7950 */ /* 0x001fea0003c3ffff */
.L_x_610:
        /* <DEDUP_REMOVED lines=15> */
.L_x_901:


//--------------------- .text._Z9divNewTabILi11EEvPfS0_Pii --------------------------
	.section	.text._Z9divNewTabILi11EEvPfS0_Pii,"ax",@progbits
	.align	128
        .global         _Z9divNewTabILi11EEvPfS0_Pii
        .type           _Z9divNewTabILi11EEvPfS0_Pii,@function
        .size           _Z9divNewTabILi11EEvPfS0_Pii,(.L_x_902 - _Z9divNewTabILi11EEvPfS0_Pii)
        .other          _Z9divNewTabILi11EEvPfS0_Pii,@"STO_CUDA_ENTRY STV_DEFAULT"
_Z9divNewTabILi11EEvPfS0_Pii:
.text._Z9divNewTabILi11EEvPfS0_Pii:
        /* <DEDUP_REMOVED lines=34> */
[----:B------:R-:W-:Y:S05]  /*0220*/  CALL.REL.NOINC `($__internal_21_$__cuda_sm3x_div_rn_noftz_f32_slowpath) ;  /* 0x0000000000187944 */ /* 0x000fea0003c00000 */
[----:B------:R-:W-:-:S07]  /*0230*/  IMAD.MOV.U32 R7, RZ, RZ, R0 ;  /* 0x000000ffff077224 */ /* 0x000fce00078e0000 */
.L_x_612:
[----:B------:R-:W-:Y:S05]  /*0240*/  BSYNC.RECONVERGENT B0 ;  /* 0x0000000000007941 */ /* 0x000fea0003800200 */
.L_x_611:
[----:B------:R-:W0:Y:S02]  /*0250*/  LDC.64 R4, c[0x0][0x380] ;  /* 0x0000e000ff047b82 */ /* 0x000e240000000a00 */
[----:B0-----:R-:W-:-:S05]  /*0260*/  IMAD.WIDE.U32 R2, R2, 0x4, R4 ;  /* 0x0000000402027825 */ /* 0x001fca00078e0004 */
[----:B------:R-:W-:Y:S01]  /*0270*/  STG.E desc[UR4][R2.64], R7 ;  /* 0x0000000702007986 */ /* 0x000fe2000c101904 */
[----:B------:R-:W-:Y:S05]  /*0280*/  EXIT ;  /* 0x000000000000794d */ /* 0x000fea0003800000 */
        .weak           $__internal_21_$__cuda_sm3x_div_rn_noftz_f32_slowpath
        .type           $__internal_21_$__cuda_sm3x_div_rn_noftz_f32_slowpath,@function
        .size           $__internal_21_$__cuda_sm3x_div_rn_noftz_f32_slowpath,(.L_x_902 - $__internal_21_$__cuda_sm3x_div_rn_noftz_f32_slowpath)
$__internal_21_$__cuda_sm3x_div_rn_noftz_f32_slowpath:
        /* <DEDUP_REMOVED lines=36> */
.L_x_614:
        /* <DEDUP_REMOVED lines=51> */
.L_x_621:
[----:B------:R-:W-:-:S04]  /*0800*/  LOP3.LUT R0, R0, 0x80000000, RZ, 0xc0, !PT ;  /* 0x8000000000007812 */ /* 0x000fc800078ec0ff */
[----:B------:R-:W-:Y:S01]  /*0810*/  LOP3.LUT R0, R0, 0x7f800000, RZ, 0xfc, !PT ;  /* 0x7f80000000007812 */ /* 0x000fe200078efcff */
[----:B------:R-:W-:Y:S06]  /*0820*/  BRA `(.L_x_622) ;  /* 0x0000000000047947 */ /* 0x000fec0003800000 */
.L_x_620:
[----:B------:R-:W-:-:S07]  /*0830*/  IMAD R0, R6, 0x800000, R0 ;  /* 0x0080000006007824 */ /* 0x000fce00078e0200 */
.L_x_622:
[----:B------:R-:W-:Y:S05]  /*0840*/  BSYNC.RECONVERGENT B2 ;  /* 0x0000000000027941 */ /* 0x000fea0003800200 */
.L_x_619:
[----:B------:R-:W-:Y:S05]  /*0850*/  BRA `(.L_x_623) ;  /* 0x0000000000207947 */ /* 0x000fea0003800000 */
.L_x_618:
[----:B------:R-:W-:-:S04]  /*0860*/  LOP3.LUT R0, R8, 0x80000000, R7, 0x48, !PT ;  /* 0x8000000008007812 */ /* 0x000fc800078e4807 */
[----:B------:R-:W-:Y:S01]  /*0870*/  LOP3.LUT R0, R0, 0x7f800000, RZ, 0xfc, !PT ;  /* 0x7f80000000007812 */ /* 0x000fe200078efcff */
[----:B------:R-:W-:Y:S06]  /*0880*/  BRA `(.L_x_623) ;  /* 0x0000000000147947 */ /* 0x000fec0003800000 */
.L_x_617:
[----:B------:R-:W-:Y:S01]  /*0890*/  LOP3.LUT R0, R8, 0x80000000, R7, 0x48, !PT ;  /* 0x8000000008007812 */ /* 0x000fe200078e4807 */
[----:B------:R-:W-:Y:S06]  /*08a0*/  BRA `(.L_x_623) ;  /* 0x00000000000c7947 */ /* 0x000fec0003800000 */
.L_x_616:
[----:B------:R-:W0:Y:S01]  /*08b0*/  MUFU.RSQ R0, -QNAN ;  /* 0xffc0000000007908 */ /* 0x000e220000001400 */
[----:B------:R-:W-:Y:S05]  /*08c0*/  BRA `(.L_x_623) ;  /* 0x0000000000047947 */ /* 0x000fea0003800000 */
.L_x_615:
[----:B------:R-:W-:-:S07]  /*08d0*/  FADD.FTZ R0, R0, R3 ;  /* 0x0000000300007221 */ /* 0x000fce0000010000 */
.L_x_623:
[----:B------:R-:W-:Y:S05]  /*08e0*/  BSYNC.RECONVERGENT B1 ;  /* 0x0000000000017941 */ /* 0x000fea0003800200 */
.L_x_613:
[----:B------:R-:W-:-:S04]  /*08f0*/  IMAD.MOV.U32 R5, RZ, RZ, 0x0 ;  /* 0x00000000ff057424 */ /* 0x000fc800078e00ff */
[----:B0-----:R-:W-:Y:S05]  /*0900*/  RET.REL.NODEC R4 `(_Z9divNewTabILi11EEvPfS0_Pii) ;  /* 0xfffffff404bc7950 */ /* 0x001fea0003c3ffff */
.L_x_624:
        /* <DEDUP_REMOVED lines=15> */
.L_x_902:


//--------------------- .text._Z9divNewTabILi10EEvPfS0_Pii --------------------------
	.section	.text._Z9divNewTabILi10EEvPfS0_Pii,"ax",@progbits
	.align	128
        .global         _Z9divNewTabILi10EEvPfS0_Pii
        .type           _Z9divNewTabILi10EEvPfS0_Pii,@function
        .size           _Z9divNewTabILi10EEvPfS0_Pii,(.L_x_903 - _Z9divNewTabILi10EEvPfS0_Pii)
        .other          _Z9divNewTabILi10EEvPfS0_Pii,@"STO_CUDA_ENTRY STV_DEFAULT"
_Z9divNewTabILi10EEvPfS0_Pii:
.text._Z9divNewTabILi10EEvPfS0_Pii:
        /* <DEDUP_REMOVED lines=34> */
[----:B------:R-:W-:Y:S05]  /*0220*/  CALL.REL.NOINC `($__internal_22_$__cuda_sm3x_div_rn_noftz_f32_slowpath) ;  /* 0x0000000000187944 */ /* 0x000fea0003c00000 */
[----:B------:R-:W-:-:S07]  /*0230*/  IMAD.MOV.U32 R7, RZ, RZ, R0 ;  /* 0x000000ffff077224 */ /* 0x000fce00078e0000 */
.L_x_626:
[----:B------:R-:W-:Y:S05]  /*0240*/  BSYNC.RECONVERGENT B0 ;  /* 0x0000000000007941 */ /* 0x000fea0003800200 */
.L_x_625:
[----:B------:R-:W0:Y:S02]  /*0250*/  LDC.64 R4, c[0x0][0x380] ;  /* 0x0000e000ff047b82 */ /* 0x000e240000000a00 */
[----:B0-----:R-:W-:-:S05]  /*0260*/  IMAD.WIDE.U32 R2, R2, 0x4, R4 ;  /* 0x0000000402027825 */ /* 0x001fca00078e0004 */
[----:B------:R-:W-:Y:S01]  /*0270*/  STG.E desc[UR4][R2.64], R7 ;  /* 0x0000000702007986 */ /* 0x000fe2000c101904 */
[----:B------:R-:W-:Y:S05]  /*0280*/  EXIT ;  /* 0x000000000000794d */ /* 0x000fea0003800000 */
        .weak           $__internal_22_$__cuda_sm3x_div_rn_noftz_f32_slowpath
        .type           $__internal_22_$__cuda_sm3x_div_rn_noftz_f32_slowpath,@function
        .size           $__internal_22_$__cuda_sm3x_div_rn_noftz_f32_slowpath,(.L_x_903 - $__internal_22_$__cuda_sm3x_div_rn_noftz_f32_slowpath)
$__internal_22_$__cuda_sm3x_div_rn_noftz_f32_slowpath:
        /* <DEDUP_REMOVED lines=36> */
.L_x_628:
        /* <DEDUP_REMOVED lines=51> */
.L_x_635:
[----:B------:R-:W-:-:S04]  /*0800*/  LOP3.LUT R0, R0, 0x80000000, RZ, 0xc0, !PT ;  /* 0x8000000000007812 */ /* 0x000fc800078ec0ff */
[----:B------:R-:W-:Y:S01]  /*0810*/  LOP3.LUT R0, R0, 0x7f800000, RZ, 0xfc, !PT ;  /* 0x7f80000000007812 */ /* 0x000fe200078efcff */
[----:B------:R-:W-:Y:S06]  /*0820*/  BRA `(.L_x_636) ;  /* 0x0000000000047947 */ /* 0x000fec0003800000 */
.L_x_634:
[----:B------:R-:W-:-:S07]  /*0830*/  IMAD R0, R6, 0x800000, R0 ;  /* 0x0080000006007824 */ /* 0x000fce00078e0200 */
.L_x_636:
[----:B------:R-:W-:Y:S05]  /*0840*/  BSYNC.RECONVERGENT B2 ;  /* 0x0000000000027941 */ /* 0x000fea0003800200 */
.L_x_633:
[----:B------:R-:W-:Y:S05]  /*0850*/  BRA `(.L_x_637) ;  /* 0x0000000000207947 */ /* 0x000fea0003800000 */
.L_x_632:
[----:B------:R-:W-:-:S04]  /*0860*/  LOP3.LUT R0, R8, 0x80000000, R7, 0x48, !PT ;  /* 0x8000000008007812 */ /* 0x000fc800078e4807 */
[----:B------:R-:W-:Y:S01]  /*0870*/  LOP3.LUT R0, R0, 0x7f800000, RZ, 0xfc, !PT ;  /* 0x7f80000000007812 */ /* 0x000fe200078efcff */
[----:B------:R-:W-:Y:S06]  /*0880*/  BRA `(.L_x_637) ;  /* 0x0000000000147947 */ /* 0x000fec0003800000 */
.L_x_631:
[----:B------:R-:W-:Y:S01]  /*0890*/  LOP3.LUT R0, R8, 0x80000000, R7, 0x48, !PT ;  /* 0x8000000008007812 */ /* 0x000fe200078e4807 */
[----:B------:R-:W-:Y:S06]  /*08a0*/  BRA `(.L_x_637) ;  /* 0x00000000000c7947 */ /* 0x000fec0003800000 */
.L_x_630:
[----:B------:R-:W0:Y:S01]  /*08b0*/  MUFU.RSQ R0, -QNAN ;  /* 0xffc0000000007908 */ /* 0x000e220000001400 */
[----:B------:R-:W-:Y:S05]  /*08c0*/  BRA `(.L_x_637) ;  /* 0x0000000000047947 */ /* 0x000fea0003800000 */
.L_x_629:
[----:B------:R-:W-:-:S07]  /*08d0*/  FADD.FTZ R0, R0, R3 ;  /* 0x0000000300007221 */ /* 0x000fce0000010000 */
.L_x_637:
[----:B------:R-:W-:Y:S05]  /*08e0*/  BSYNC.RECONVERGENT B1 ;  /* 0x0000000000017941 */ /* 0x000fea0003800200 */
.L_x_627:
[----:B------:R-:W-:-:S04]  /*08f0*/  IMAD.MOV.U32 R5, RZ, RZ, 0x0 ;  /* 0x00000000ff057424 */ /* 0x000fc800078e00ff */
[----:B0-----:R-:W-:Y:S05]  /*0900*/  RET.REL.NODEC R4 `(_Z9divNewTabILi10EEvPfS0_Pii) ;  /* 0xfffffff404bc7950 */ /* 0x001fea0003c3ffff */
.L_x_638:
        /* <DEDUP_REMOVED lines=15> */
.L_x_903:


//--------------------- .text._Z9divNewTabILi9EEvPfS0_Pii --------------------------
	.section	.text._Z9divNewTabILi9EEvPfS0_Pii,"ax",@progbits
	.align	128
        .global         _Z9divNewTabILi9EEvPfS0_Pii
        .type           _Z9divNewTabILi9EEvPfS0_Pii,@function
        .size           _Z9divNewTabILi9EEvPfS0_Pii,(.L_x_904 - _Z9divNewTabILi9EEvPfS0_Pii)
        .other          _Z9divNewTabILi9EEvPfS0_Pii,@"STO_CUDA_ENTRY STV_DEFAULT"
_Z9divNewTabILi9EEvPfS0_Pii:
.text._Z9divNewTabILi9EEvPfS0_Pii:
        /* <DEDUP_REMOVED lines=34> */
[----:B------:R-:W-:Y:S05]  /*0220*/  CALL.REL.NOINC `($__internal_23_$__cuda_sm3x_div_rn_noftz_f32_slowpath) ;  /* 0x0000000000187944 */ /* 0x000fea0003c00000 */
[----:B------:R-:W-:-:S07]  /*0230*/  IMAD.MOV.U32 R7, RZ, RZ, R0 ;  /* 0x000000ffff077224 */ /* 0x000fce00078e0000 */
.L_x_640:
[----:B------:R-:W-:Y:S05]  /*0240*/  BSYNC.RECONVERGENT B0 ;  /* 0x0000000000007941 */ /* 0x000fea0003800200 */
.L_x_639:
[----:B------:R-:W0:Y:S02]  /*0250*/  LDC.64 R4, c[0x0][0x380] ;  /* 0x0000e000ff047b82 */ /* 0x000e240000000a00 */
[----:B0-----:R-:W-:-:S05]  /*0260*/  IMAD.WIDE.U32 R2, R2, 0x4, R4 ;  /* 0x0000000402027825 */ /* 0x001fca00078e0004 */
[----:B------:R-:W-:Y:S01]  /*0270*/  STG.E desc[UR4][R2.64], R7 ;  /* 0x0000000702007986 */ /* 0x000fe2000c101904 */
[----:B------:R-:W-:Y:S05]  /*0280*/  EXIT ;  /* 0x000000000000794d */ /* 0x000fea0003800000 */
        .weak           $__internal_23_$__cuda_sm3x_div_rn_noftz_f32_slowpath
        .type           $__internal_23_$__cuda_sm3x_div_rn_noftz_f32_slowpath,@function
        .size           $__internal_23_$__cuda_sm3x_div_rn_noftz_f32_slowpath,(.L_x_904 - $__internal_23_$__cuda_sm3x_div_rn_noftz_f32_slowpath)
$__internal_23_$__cuda_sm3x_div_rn_noftz_f32_slowpath:
        /* <DEDUP_REMOVED lines=36> */
.L_x_642:
        /* <DEDUP_REMOVED lines=51> */
.L_x_649:
[----:B------:R-:W-:-:S04]  /*0800*/  LOP3.LUT R0, R0, 0x80000000, RZ, 0xc0, !PT ;  /* 0x8000000000007812 */ /* 0x000fc800078ec0ff */
[----:B------:R-:W-:Y:S01]  /*0810*/  LOP3.LUT R0, R0, 0x7f800000, RZ, 0xfc, !PT ;  /* 0x7f80000000007812 */ /* 0x000fe200078efcff */
[----:B------:R-:W-:Y:S06]  /*0820*/  BRA `(.L_x_650) ;  /* 0x0000000000047947 */ /* 0x000fec0003800000 */
.L_x_648:
[----:B------:R-:W-:-:S07]  /*0830*/  IMAD R0, R6, 0x800000, R0 ;  /* 0x0080000006007824 */ /* 0x000fce00078e0200 */
.L_x_650:
[----:B------:R-:W-:Y:S05]  /*0840*/  BSYNC.RECONVERGENT B2 ;  /* 0x0000000000027941 */ /* 0x000fea0003800200 */
.L_x_647:
[----:B------:R-:W-:Y:S05]  /*0850*/  BRA `(.L_x_651) ;  /* 0x0000000000207947 */ /* 0x000fea0003800000 */
.L_x_646:
[----:B------:R-:W-:-:S04]  /*0860*/  LOP3.LUT R0, R8, 0x80000000, R7, 0x48, !PT ;  /* 0x8000000008007812 */ /* 0x000fc800078e4807 */
[----:B------:R-:W-:Y:S01]  /*0870*/  LOP3.LUT R0, R0, 0x7f800000, RZ, 0xfc, !PT ;  /* 0x7f80000000007812 */ /* 0x000fe200078efcff */
[----:B------:R-:W-:Y:S06]  /*0880*/  BRA `(.L_x_651) ;  /* 0x0000000000147947 */ /* 0x000fec0003800000 */
.L_x_645:
[----:B------:R-:W-:Y:S01]  /*0890*/  LOP3.LUT R0, R8, 0x80000000, R7, 0x48, !PT ;  /* 0x8000000008007812 */ /* 0x000fe200078e4807 */
[----:B------:R-:W-:Y:S06]  /*08a0*/  BRA `(.L_x_651) ;  /* 0x00000000000c7947 */ /* 0x000fec0003800000 */
.L_x_644:
[----:B------:R-:W0:Y:S01]  /*08b0*/  MUFU.RSQ R0, -QNAN ;  /* 0xffc0000000007908 */ /* 0x000e220000001400 */
[----:B------:R-:W-:Y:S05]  /*08c0*/  BRA `(.L_x_651) ;  /* 0x0000000000047947 */ /* 0x000fea0003800000 */
.L_x_643:
[----:B------:R-:W-:-:S07]  /*08d0*/  FADD.FTZ R0, R0, R3 ;  /* 0x0000000300007221 */ /* 0x000fce0000010000 */
.L_x_651:
[----:B------:R-:W-:Y:S05]  /*08e0*/  BSYNC.RECONVERGENT B1 ;  /* 0x0000000000017941 */ /* 0x000fea0003800200 */
.L_x_641:
[----:B------:R-:W-:-:S04]  /*08f0*/  IMAD.MOV.U32 R5, RZ, RZ, 0x0 ;  /* 0x00000000ff057424 */ /* 0x000fc800078e00ff */
[----:B0-----:R-:W-:Y:S05]  /*0900*/  RET.REL.NODEC R4 `(_Z9divNewTabILi9EEvPfS0_Pii) ;  /* 0xfffffff404bc7950 */ /* 0x001fea0003c3ffff */
.L_x_652:
        /* <DEDUP_REMOVED lines=15> */
.L_x_904:


//--------------------- .text._Z9divNewTabILi8EEvPfS0_Pii --------------------------
	.section	.text._Z9divNewTabILi8EEvPfS0_Pii,"ax",@progbits
	.align	128
        .global         _Z9divNewTabILi8EEvPfS0_Pii
        .type           _Z9divNewTabILi8EEvPfS0_Pii,@function
        .size           _Z9divNewTabILi8EEvPfS0_Pii,(.L_x_905 - _Z9divNewTabILi8EEvPfS0_Pii)
        .other          _Z9divNewTabILi8EEvPfS0_Pii,@"STO_CUDA_ENTRY STV_DEFAULT"
_Z9divNewTabILi8EEvPfS0_Pii:
.text._Z9divNewTabILi8EEvPfS0_Pii:
        /* <DEDUP_REMOVED lines=34> */
[----:B------:R-:W-:Y:S05]  /*0220*/  CALL.REL.NOINC `($__internal_24_$__cuda_sm3x_div_rn_noftz_f32_slowpath) ;  /* 0x0000000000187944 */ /* 0x000fea0003c00000 */
[----:B------:R-:W-:-:S07]  /*0230*/  IMAD.MOV.U32 R7, RZ, RZ, R0 ;  /* 0x000000ffff077224 */ /* 0x000fce00078e0000 */
.L_x_654:
[----:B------:R-:W-:Y:S05]  /*0240*/  BSYNC.RECONVERGENT B0 ;  /* 0x0000000000007941 */ /* 0x000fea0003800200 */
.L_x_653:
[----:B------:R-:W0:Y:S02]  /*0250*/  LDC.64 R4, c[0x0][0x380] ;  /* 0x0000e000ff047b82 */ /* 0x000e240000000a00 */
[----:B0-----:R-:W-:-:S05]  /*0260*/  IMAD.WIDE.U32 R2, R2, 0x4, R4 ;  /* 0x0000000402027825 */ /* 0x001fca00078e0004 */
[----:B------:R-:W-:Y:S01]  /*0270*/  STG.E desc[UR4][R2.64], R7 ;  /* 0x0000000702007986 */ /* 0x000fe2000c101904 */
[----:B------:R-:W-:Y:S05]  /*0280*/  EXIT ;  /* 0x000000000000794d */ /* 0x000fea0003800000 */
        .weak           $__internal_24_$__cuda_sm3x_div_rn_noftz_f32_slowpath
        .type           $__internal_24_$__cuda_sm3x_div_rn_noftz_f32_slowpath,@function
        .size           $__internal_24_$__cuda_sm3x_div_rn_noftz_f32_slowpath,(.L_x_905 - $__internal_24_$__cuda_sm3x_div_rn_noftz_f32_slowpath)
$__internal_24_$__cuda_sm3x_div_rn_noftz_f32_slowpath:
        /* <DEDUP_REMOVED lines=36> */
.L_x_656:
        /* <DEDUP_REMOVED lines=51> */
.L_x_663:
[----:B------:R-:W-:-:S04]  /*0800*/  LOP3.LUT R0, R0, 0x80000000, RZ, 0xc0, !PT ;  /* 0x8000000000007812 */ /* 0x000fc800078ec0ff */
[----:B------:R-:W-:Y:S01]  /*0810*/  LOP3.LUT R0, R0, 0x7f800000, RZ, 0xfc, !PT ;  /* 0x7f80000000007812 */ /* 0x000fe200078efcff */
[----:B------:R-:W-:Y:S06]  /*0820*/  BRA `(.L_x_664) ;  /* 0x0000000000047947 */ /* 0x000fec0003800000 */
.L_x_662:
[----:B------:R-:W-:-:S07]  /*0830*/  IMAD R0, R6, 0x800000, R0 ;  /* 0x0080000006007824 */ /* 0x000fce00078e0200 */
.L_x_664:
[----:B------:R-:W-:Y:S05]  /*0840*/  BSYNC.RECONVERGENT B2 ;  /* 0x0000000000027941 */ /* 0x000fea0003800200 */
.L_x_661:
[----:B------:R-:W-:Y:S05]  /*0850*/  BRA `(.L_x_665) ;  /* 0x0000000000207947 */ /* 0x000fea0003800000 */
.L_x_660:
[----:B------:R-:W-:-:S04]  /*0860*/  LOP3.LUT R0, R8, 0x80000000, R7, 0x48, !PT ;  /* 0x8000000008007812 */ /* 0x000fc800078e4807 */
[----:B------:R-:W-:Y:S01]  /*0870*/  LOP3.LUT R0, R0, 0x7f800000, RZ, 0xfc, !PT ;  /* 0x7f80000000007812 */ /* 0x000fe200078efcff */
[----:B------:R-:W-:Y:S06]  /*0880*/  BRA `(.L_x_665) ;  /* 0x0000000000147947 */ /* 0x000fec0003800000 */
.L_x_659:
[----:B------:R-:W-:Y:S01]  /*0890*/  LOP3.LUT R0, R8, 0x80000000, R7, 0x48, !PT ;  /* 0x8000000008007812 */ /* 0x000fe200078e4807 */
[----:B------:R-:W-:Y:S06]  /*08a0*/  BRA `(.L_x_665) ;  /* 0x00000000000c7947 */ /* 0x000fec0003800000 */
.L_x_658:
[----:B------:R-:W0:Y:S01]  /*08b0*/  MUFU.RSQ R0, -QNAN ;  /* 0xffc0000000007908 */ /* 0x000e220000001400 */
[----:B------:R-:W-:Y:S05]  /*08c0*/  BRA `(.L_x_665) ;  /* 0x0000000000047947 */ /* 0x000fea0003800000 */
.L_x_657:
[----:B------:R-:W-:-:S07]  /*08d0*/  FADD.FTZ R0, R0, R3 ;  /* 0x0000000300007221 */ /* 0x000fce0000010000 */
.L_x_665:
[----:B------:R-:W-:Y:S05]  /*08e0*/  BSYNC.RECONVERGENT B1 ;  /* 0x0000000000017941 */ /* 0x000fea0003800200 */
.L_x_655:
[----:B------:R-:W-:-:S04]  /*08f0*/  IMAD.MOV.U32 R5, RZ, RZ, 0x0 ;  /* 0x00000000ff057424 */ /* 0x000fc800078e00ff */
[----:B0-----:R-:W-:Y:S05]  /*0900*/  RET.REL.NODEC R4 `(_Z9divNewTabILi8EEvPfS0_Pii) ;  /* 0xfffffff404bc7950 */ /* 0x001fea0003c3ffff */
.L_x_666:
        /* <DEDUP_REMOVED lines=15> */
.L_x_905:


//--------------------- .text._Z9divNewTabILi7EEvPfS0_Pii --------------------------
	.section	.text._Z9divNewTabILi7EEvPfS0_Pii,"ax",@progbits
	.align	128
        .global         _Z9divNewTabILi7EEvPfS0_Pii
        .type           _Z9divNewTabILi7EEvPfS0_Pii,@function
        .size           _Z9divNewTabILi7EEvPfS0_Pii,(.L_x_906 - _Z9divNewTabILi7EEvPfS0_Pii)
        .other          _Z9divNewTabILi7EEvPfS0_Pii,@"STO_CUDA_ENTRY STV_DEFAULT"
_Z9divNewTabILi7EEvPfS0_Pii:
.text._Z9divNewTabILi7EEvPfS0_Pii:
        /* <DEDUP_REMOVED lines=34> */
[----:B------:R-:W-:Y:S05]  /*0220*/  CALL.REL.NOINC `($__internal_25_$__cuda_sm3x_div_rn_noftz_f32_slowpath) ;  /* 0x0000000000187944 */ /* 0x000fea0003c00000 */
[----:B------:R-:W-:-:S07]  /*0230*/  IMAD.MOV.U32 R7, RZ, RZ, R0 ;  /* 0x000000ffff077224 */ /* 0x000fce00078e0000 */
.L_x_668:
[----:B------:R-:W-:Y:S05]  /*0240*/  BSYNC.RECONVERGENT B0 ;  /* 0x0000000000007941 */ /* 0x000fea0003800200 */
.L_x_667:
[----:B------:R-:W0:Y:S02]  /*0250*/  LDC.64 R4, c[0x0][0x380] ;  /* 0x0000e000ff047b82 */ /* 0x000e240000000a00 */
[----:B0-----:R-:W-:-:S05]  /*0260*/  IMAD.WIDE.U32 R2, R2, 0x4, R4 ;  /* 0x0000000402027825 */ /* 0x001fca00078e0004 */
[----:B------:R-:W-:Y:S01]  /*0270*/  STG.E desc[UR4][R2.64], R7 ;  /* 0x0000000702007986 */ /* 0x000fe2000c101904 */
[----:B------:R-:W-:Y:S05]  /*0280*/  EXIT ;  /* 0x000000000000794d */ /* 0x000fea0003800000 */
        .weak           $__internal_25_$__cuda_sm3x_div_rn_noftz_f32_slowpath
        .type           $__internal_25_$__cuda_sm3x_div_rn_noftz_f32_slowpath,@function
        .size           $__internal_25_$__cuda_sm3x_div_rn_noftz_f32_slowpath,(.L_x_906 - $__internal_25_$__cuda_sm3x_div_rn_noftz_f32_slowpath)
$__internal_25_$__cuda_sm3x_div_rn_noftz_f32_slowpath:
        /* <DEDUP_REMOVED lines=36> */
.L_x_670:
        /* <DEDUP_REMOVED lines=51> */
.L_x_677:
[----:B------:R-:W-:-:S04]  /*0800*/  LOP3.LUT R0, R0, 0x80000000, RZ, 0xc0, !PT ;  /* 0x8000000000007812 */ /* 0x000fc800078ec0ff */
[----:B------:R-:W-:Y:S01]  /*0810*/  LOP3.LUT R0, R0, 0x7f800000, RZ, 0xfc, !PT ;  /* 0x7f80000000007812 */ /* 0x000fe200078efcff */
[----:B------:R-:W-:Y:S06]  /*0820*/  BRA `(.L_x_678) ;  /* 0x0000000000047947 */ /* 0x000fec0003800000 */
.L_x_676:
[----:B------:R-:W-:-:S07]  /*0830*/  IMAD R0, R6, 0x800000, R0 ;  /* 0x0080000006007824 */ /* 0x000fce00078e0200 */
.L_x_678:
[----:B------:R-:W-:Y:S05]  /*0840*/  BSYNC.RECONVERGENT B2 ;  /* 0x0000000000027941 */ /* 0x000fea0003800200 */
.L_x_675:
[----:B------:R-:W-:Y:S05]  /*0850*/  BRA `(.L_x_679) ;  /* 0x0000000000207947 */ /* 0x000fea0003800000 */
.L_x_674:
[----:B------:R-:W-:-:S04]  /*0860*/  LOP3.LUT R0, R8, 0x80000000, R7, 0x48, !PT ;  /* 0x8000000008007812 */ /* 0x000fc800078e4807 */
[----:B------:R-:W-:Y:S01]  /*0870*/  LOP3.LUT R0, R0, 0x7f800000, RZ, 0xfc, !PT ;  /* 0x7f80000000007812 */ /* 0x000fe200078efcff */
[----:B------:R-:W-:Y:S06]  /*0880*/  BRA `(.L_x_679) ;  /* 0x0000000000147947 */ /* 0x000fec0003800000 */
.L_x_673:
[----:B------:R-:W-:Y:S01]  /*0890*/  LOP3.LUT R0, R8, 0x80000000, R7, 0x48, !PT ;  /* 0x8000000008007812 */ /* 0x000fe200078e4807 */
[----:B------:R-:W-:Y:S06]  /*08a0*/  BRA `(.L_x_679) ;  /* 0x00000000000c7947 */ /* 0x000fec0003800000 */
.L_x_672:
[----:B------:R-:W0:Y:S01]  /*08b0*/  MUFU.RSQ R0, -QNAN ;  /* 0xffc0000000007908 */ /* 0x000e220000001400 */
[----:B------:R-:W-:Y:S05]  /*08c0*/  BRA `(.L_x_679) ;  /* 0x0000000000047947 */ /* 0x000fea0003800000 */
.L_x_671:
[----:B------:R-:W-:-:S07]  /*08d0*/  FADD.FTZ R0, R0, R3 ;  /* 0x0000000300007221 */ /* 0x000fce0000010000 */
.L_x_679:
[----:B------:R-:W-:Y:S05]  /*08e0*/  BSYNC.RECONVERGENT B1 ;  /* 0x0000000000017941 */ /* 0x000fea0003800200 */
.L_x_669:
[----:B------:R-:W-:-:S04]  /*08f0*/  IMAD.MOV.U32 R5, RZ, RZ, 0x0 ;  /* 0x00000000ff057424 */ /* 0x000fc800078e00ff */
[----:B0-----:R-:W-:Y:S05]  /*0900*/  RET.REL.NODEC R4 `(_Z9divNewTabILi7EEvPfS0_Pii) ;  /* 0xfffffff404bc7950 */ /* 0x001fea0003c3ffff */
.L_x_680:
        /* <DEDUP_REMOVED lines=15> */
.L_x_906:


//--------------------- .text._Z9divNewTabILi6EEvPfS0_Pii --------------------------
	.section	.text._Z9divNewTabILi6EEvPfS0_Pii,"ax",@progbits
	.align	128
        .global         _Z9divNewTabILi6EEvPfS0_Pii
        .type           _Z9divNewTabILi6EEvPfS0_Pii,@function
        .size           _Z9divNewTabILi6EEvPfS0_Pii,(.L_x_907 - _Z9divNewTabILi6EEvPfS0_Pii)
        .other          _Z9divNewTabILi6EEvPfS0_Pii,@"STO_CUDA_ENTRY STV_DEFAULT"
_Z9divNewTabILi6EEvPfS0_Pii:
.text._Z9divNewTabILi6EEvPfS0_Pii:
        /* <DEDUP_REMOVED lines=34> */
[----:B------:R-:W-:Y:S05]  /*0220*/  CALL.REL.NOINC `($__internal_26_$__cuda_sm3x_div_rn_noftz_f32_slowpath) ;  /* 0x0000000000187944 */ /* 0x000fea0003c00000 */
[----:B------:R-:W-:-:S07]  /*0230*/  IMAD.MOV.U32 R7, RZ, RZ, R0 ;  /* 0x000000ffff077224 */ /* 0x000fce00078e0000 */
.L_x_682:
[----:B------:R-:W-:Y:S05]  /*0240*/  BSYNC.RECONVERGENT B0 ;  /* 0x0000000000007941 */ /* 0x000fea0003800200 */
.L_x_681:
[----:B------:R-:W0:Y:S02]  /*0250*/  LDC.64 R4, c[0x0][0x380] ;  /* 0x0000e000ff047b82 */ /* 0x000e240000000a00 */
[----:B0-----:R-:W-:-:S05]  /*0260*/  IMAD.WIDE.U32 R2, R2, 0x4, R4 ;  /* 0x0000000402027825 */ /* 0x001fca00078e0004 */
[----:B------:R-:W-:Y:S01]  /*0270*/  STG.E desc[UR4][R2.64], R7 ;  /* 0x0000000702007986 */ /* 0x000fe2000c101904 */
[----:B------:R-:W-:Y:S05]  /*0280*/  EXIT ;  /* 0x000000000000794d */ /* 0x000fea0003800000 */
        .weak           $__internal_26_$__cuda_sm3x_div_rn_noftz_f32_slowpath
        .type           $__internal_26_$__cuda_sm3x_div_rn_noftz_f32_slowpath,@function
        .size           $__internal_26_$__cuda_sm3x_div_rn_noftz_f32_slowpath,(.L_x_907 - $__internal_26_$__cuda_sm3x_div_rn_noftz_f32_slowpath)
$__internal_26_$__cuda_sm3x_div_rn_noftz_f32_slowpath:
        /* <DEDUP_REMOVED lines=36> */
.L_x_684:
        /* <DEDUP_REMOVED lines=51> */
.L_x_691:
[----:B------:R-:W-:-:S04]  /*0800*/  LOP3.LUT R0, R0, 0x80000000, RZ, 0xc0, !PT ;  /* 0x8000000000007812 */ /* 0x000fc800078ec0ff */
[----:B------:R-:W-:Y:S01]  /*0810*/  LOP3.LUT R0, R0, 0x7f800000, RZ, 0xfc, !PT ;  /* 0x7f80000000007812 */ /* 0x000fe200078efcff */
[----:B------:R-:W-:Y:S06]  /*0820*/  BRA `(.L_x_692) ;  /* 0x0000000000047947 */ /* 0x000fec0003800000 */
.L_x_690:
[----:B------:R-:W-:-:S07]  /*0830*/  IMAD R0, R6, 0x800000, R0 ;  /* 0x0080000006007824 */ /* 0x000fce00078e0200 */
.L_x_692:
[----:B------:R-:W-:Y:S05]  /*0840*/  BSYNC.RECONVERGENT B2 ;  /* 0x0000000000027941 */ /* 0x000fea0003800200 */
.L_x_689:
[----:B------:R-:W-:Y:S05]  /*0850*/  BRA `(.L_x_693) ;  /* 0x0000000000207947 */ /* 0x000fea0003800000 */
.L_x_688:
[----:B------:R-:W-:-:S04]  /*0860*/  LOP3.LUT R0, R8, 0x80000000, R7, 0x48, !PT ;  /* 0x8000000008007812 */ /* 0x000fc800078e4807 */
[----:B------:R-:W-:Y:S01]  /*0870*/  LOP3.LUT R0, R0, 0x7f800000, RZ, 0xfc, !PT ;  /* 0x7f80000000007812 */ /* 0x000fe200078efcff */
[----:B------:R-:W-:Y:S06]  /*0880*/  BRA `(.L_x_693) ;  /* 0x0000000000147947 */ /* 0x000fec0003800000 */
.L_x_687:
[----:B------:R-:W-:Y:S01]  /*0890*/  LOP3.LUT R0, R8, 0x80000000, R7, 0x48, !PT ;  /* 0x8000000008007812 */ /* 0x000fe200078e4807 */
[----:B------:R-:W-:Y:S06]  /*08a0*/  BRA `(.L_x_693) ;  /* 0x00000000000c7947 */ /* 0x000fec0003800000 */
.L_x_686:
[----:B------:R-:W0:Y:S01]  /*08b0*/  MUFU.RSQ R0, -QNAN ;  /* 0xffc0000000007908 */ /* 0x000e220000001400 */
[----:B------:R-:W-:Y:S05]  /*08c0*/  BRA `(.L_x_693) ;  /* 0x0000000000047947 */ /* 0x000fea0003800000 */
.L_x_685:
[----:B------:R-:W-:-:S07]  /*08d0*/  FADD.FTZ R0, R0, R3 ;  /* 0x0000000300007221 */ /* 0x000fce0000010000 */
.L_x_693:
[----:B------:R-:W-:Y:S05]  /*08e0*/  BSYNC.RECONVERGENT B1 ;  /* 0x0000000000017941 */ /* 0x000fea0003800200 */
.L_x_683:
[----:B------:R-:W-:-:S04]  /*08f0*/  IMAD.MOV.U32 R5, RZ, RZ, 0x0 ;  /* 0x00000000ff057424 */ /* 0x000fc800078e00ff */
[----:B0-----:R-:W-:Y:S05]  /*0900*/  RET.REL.NODEC R4 `(_Z9divNewTabILi6EEvPfS0_Pii) ;  /* 0xfffffff404bc7950 */ /* 0x001fea0003c3ffff */
.L_x_694:
        /* <DEDUP_REMOVED lines=15> */
.L_x_907:


//--------------------- .text._Z9divNewTabILi5EEvPfS0_Pii --------------------------
	.section	.text._Z9divNewTabILi5EEvPfS0_Pii,"ax",@progbits
	.align	128
        .global         _Z9divNewTabILi5EEvPfS0_Pii
        .type           _Z9divNewTabILi5EEvPfS0_Pii,@function
        .size           _Z9divNewTabILi5EEvPfS0_Pii,(.L_x_908 - _Z9divNewTabILi5EEvPfS0_Pii)
        .other          _Z9divNewTabILi5EEvPfS0_Pii,@"STO_CUDA_ENTRY STV_DEFAULT"
_Z9divNewTabILi5EEvPfS0_Pii:
.text._Z9divNewTabILi5EEvPfS0_Pii:
        /* <DEDUP_REMOVED lines=34> */
[----:B------:R-:W-:Y:S05]  /*0220*/  CALL.REL.NOINC `($__internal_27_$__cuda_sm3x_div_rn_noftz_f32_slowpath) ;  /* 0x0000000000187944 */ /* 0x000fea0003c00000 */
[----:B------:R-:W-:-:S07]  /*0230*/  IMAD.MOV.U32 R7, RZ, RZ, R0 ;  /* 0x000000ffff077224 */ /* 0x000fce00078e0000 */
.L_x_696:
[----:B------:R-:W-:Y:S05]  /*0240*/  BSYNC.RECONVERGENT B0 ;  /* 0x0000000000007941 */ /* 0x000fea0003800200 */
.L_x_695:
[----:B------:R-:W0:Y:S02]  /*0250*/  LDC.64 R4, c[0x0][0x380] ;  /* 0x0000e000ff047b82 */ /* 0x000e240000000a00 */
[----:B0-----:R-:W-:-:S05]  /*0260*/  IMAD.WIDE.U32 R2, R2, 0x4, R4 ;  /* 0x0000000402027825 */ /* 0x001fca00078e0004 */
[----:B------:R-:W-:Y:S01]  /*0270*/  STG.E desc[UR4][R2.64], R7 ;  /* 0x0000000702007986 */ /* 0x000fe2000c101904 */
[----:B------:R-:W-:Y:S05]  /*0280*/  EXIT ;  /* 0x000000000000794d */ /* 0x000fea0003800000 */
        .weak           $__internal_27_$__cuda_sm3x_div_rn_noftz_f32_slowpath
        .type           $__internal_27_$__cuda_sm3x_div_rn_noftz_f32_slowpath,@function
        .size           $__internal_27_$__cuda_sm3x_div_rn_noftz_f32_slowpath,(.L_x_908 - $__internal_27_$__cuda_sm3x_div_rn_noftz_f32_slowpath)
$__internal_27_$__cuda_sm3x_div_rn_noftz_f32_slowpath:
        /* <DEDUP_REMOVED lines=36> */
.L_x_698:
        /* <DEDUP_REMOVED lines=51> */
.L_x_705:
[----:B------:R-:W-:-:S04]  /*0800*/  LOP3.LUT R0, R0, 0x80000000, RZ, 0xc0, !PT ;  /* 0x8000000000007812 */ /* 0x000fc800078ec0ff */
[----:B------:R-:W-:Y:S01]  /*0810*/  LOP3.LUT R0, R0, 0x7f800000, RZ, 0xfc, !PT ;  /* 0x7f80000000007812 */ /* 0x000fe200078efcff */
[----:B------:R-:W-:Y:S06]  /*0820*/  BRA `(.L_x_706) ;  /* 0x0000000000047947 */ /* 0x000fec0003800000 */
.L_x_704:
[----:B------:R-:W-:-:S07]  /*0830*/  IMAD R0, R6, 0x800000, R0 ;  /* 0x0080000006007824 */ /* 0x000fce00078e0200 */
.L_x_706:
[----:B------:R-:W-:Y:S05]  /*0840*/  BSYNC.RECONVERGENT B2 ;  /* 0x0000000000027941 */ /* 0x000fea0003800200 */
.L_x_703:
[----:B------:R-:W-:Y:S05]  /*0850*/  BRA `(.L_x_707) ;  /* 0x0000000000207947 */ /* 0x000fea0003800000 */
.L_x_702:
[----:B------:R-:W-:-:S04]  /*0860*/  LOP3.LUT R0, R8, 0x80000000, R7, 0x48, !PT ;  /* 0x8000000008007812 */ /* 0x000fc800078e4807 */
[----:B------:R-:W-:Y:S01]  /*0870*/  LOP3.LUT R0, R0, 0x7f800000, RZ, 0xfc, !PT ;  /* 0x7f80000000007812 */ /* 0x000fe200078efcff */
[----:B------:R-:W-:Y:S06]  /*0880*/  BRA `(.L_x_707) ;  /* 0x0000000000147947 */ /* 0x000fec0003800000 */
.L_x_701:
[----:B------:R-:W-:Y:S01]  /*0890*/  LOP3.LUT R0, R8, 0x80000000, R7, 0x48, !PT ;  /* 0x8000000008007812 */ /* 0x000fe200078e4807 */
[----:B------:R-:W-:Y:S06]  /*08a0*/  BRA `(.L_x_707) ;  /* 0x00000000000c7947 */ /* 0x000fec0003800000 */
.L_x_700:
[----:B------:R-:W0:Y:S01]  /*08b0*/  MUFU.RSQ R0, -QNAN ;  /* 0xffc0000000007908 */ /* 0x000e220000001400 */
[----:B------:R-:W-:Y:S05]  /*08c0*/  BRA `(.L_x_707) ;  /* 0x0000000000047947 */ /* 0x000fea0003800000 */
.L_x_699:
[----:B------:R-:W-:-:S07]  /*08d0*/  FADD.FTZ R0, R0, R3 ;  /* 0x0000000300007221 */ /* 0x000fce0000010000 */
.L_x_707:
[----:B------:R-:W-:Y:S05]  /*08e0*/  BSYNC.RECONVERGENT B1 ;  /* 0x0000000000017941 */ /* 0x000fea0003800200 */
.L_x_697:
[----:B------:R-:W-:-:S04]  /*08f0*/  IMAD.MOV.U32 R5, RZ, RZ, 0x0 ;  /* 0x00000000ff057424 */ /* 0x000fc800078e00ff */
[----:B0-----:R-:W-:Y:S05]  /*0900*/  RET.REL.NODEC R4 `(_Z9divNewTabILi5EEvPfS0_Pii) ;  /* 0xfffffff404bc7950 */ /* 0x001fea0003c3ffff */
.L_x_708:
        /* <DEDUP_REMOVED lines=15> */
.L_x_908:


//--------------------- .text._Z9divNewTabILi4EEvPfS0_Pii --------------------------
	.section	.text._Z9divNewTabILi4EEvPfS0_Pii,"ax",@progbits
	.align	128
        .global         _Z9divNewTabILi4EEvPfS0_Pii
        .type           _Z9divNewTabILi4EEvPfS0_Pii,@function
        .size           _Z9divNewTabILi4EEvPfS0_Pii,(.L_x_909 - _Z9divNewTabILi4EEvPfS0_Pii)
        .other          _Z9divNewTabILi4EEvPfS0_Pii,@"STO_CUDA_ENTRY STV_DEFAULT"
_Z9divNewTabILi4EEvPfS0_Pii:
.text._Z9divNewTabILi4EEvPfS0_Pii:
        /* <DEDUP_REMOVED lines=34> */
[----:B------:R-:W-:Y:S05]  /*0220*/  CALL.REL.NOINC `($__internal_28_$__cuda_sm3x_div_rn_noftz_f32_slowpath) ;  /* 0x0000000000187944 */ /* 0x000fea0003c00000 */
[----:B------:R-:W-:-:S07]  /*0230*/  IMAD.MOV.U32 R7, RZ, RZ, R0 ;  /* 0x000000ffff077224 */ /* 0x000fce00078e0000 */
.L_x_710:
[----:B------:R-:W-:Y:S05]  /*0240*/  BSYNC.RECONVERGENT B0 ;  /* 0x0000000000007941 */ /* 0x000fea0003800200 */
.L_x_709:
[----:B------:R-:W0:Y:S02]  /*0250*/  LDC.64 R4, c[0x0][0x380] ;  /* 0x0000e000ff047b82 */ /* 0x000e240000000a00 */
[----:B0-----:R-:W-:-:S05]  /*0260*/  IMAD.WIDE.U32 R2, R2, 0x4, R4 ;  /* 0x0000000402027825 */ /* 0x001fca00078e0004 */
[----:B------:R-:W-:Y:S01]  /*0270*/  STG.E desc[UR4][R2.64], R7 ;  /* 0x0000000702007986 */ /* 0x000fe2000c101904 */
[----:B------:R-:W-:Y:S05]  /*0280*/  EXIT ;  /* 0x000000000000794d */ /* 0x000fea0003800000 */
        .weak           $__internal_28_$__cuda_sm3x_div_rn_noftz_f32_slowpath
        .type           $__internal_28_$__cuda_sm3x_div_rn_noftz_f32_slowpath,@function
        .size           $__internal_28_$__cuda_sm3x_div_rn_noftz_f32_slowpath,(.L_x_909 - $__internal_28_$__cuda_sm3x_div_rn_noftz_f32_slowpath)
$__internal_28_$__cuda_sm3x_div_rn_noftz_f32_slowpath:
        /* <DEDUP_REMOVED lines=36> */
.L_x_712:
        /* <DEDUP_REMOVED lines=51> */
.L_x_719:
[----:B------:R-:W-:-:S04]  /*0800*/  LOP3.LUT R0, R0, 0x80000000, RZ, 0xc0, !PT ;  /* 0x8000000000007812 */ /* 0x000fc800078ec0ff */
[----:B------:R-:W-:Y:S01]  /*0810*/  LOP3.LUT R0, R0, 0x7f800000, RZ, 0xfc, !PT ;  /* 0x7f80000000007812 */ /* 0x000fe200078efcff */
[----:B------:R-:W-:Y:S06]  /*0820*/  BRA `(.L_x_720) ;  /* 0x0000000000047947 */ /* 0x000fec0003800000 */
.L_x_718:
[----:B------:R-:W-:-:S07]  /*0830*/  IMAD R0, R6, 0x800000, R0 ;  /* 0x0080000006007824 */ /* 0x000fce00078e0200 */
.L_x_720:
[----:B------:R-:W-:Y:S05]  /*0840*/  BSYNC.RECONVERGENT B2 ;  /* 0x0000000000027941 */ /* 0x000fea0003800200 */
.L_x_717:
[----:B------:R-:W-:Y:S05]  /*0850*/  BRA `(.L_x_721) ;  /* 0x0000000000207947 */ /* 0x000fea0003800000 */
.L_x_716:
[----:B------:R-:W-:-:S04]  /*0860*/  LOP3.LUT R0, R8, 0x80000000, R7, 0x48, !PT ;  /* 0x8000000008007812 */ /* 0x000fc800078e4807 */
[----:B------:R-:W-:Y:S01]  /*0870*/  LOP3.LUT R0, R0, 0x7f800000, RZ, 0xfc, !PT ;  /* 0x7f80000000007812 */ /* 0x000fe200078efcff */
[----:B------:R-:W-:Y:S06]  /*0880*/  BRA `(.L_x_721) ;  /* 0x0000000000147947 */ /* 0x000fec0003800000 */
.L_x_715:
[----:B------:R-:W-:Y:S01]  /*0890*/  LOP3.LUT R0, R8, 0x80000000, R7, 0x48, !PT ;  /* 0x8000000008007812 */ /* 0x000fe200078e4807 */
[----:B------:R-:W-:Y:S06]  /*08a0*/  BRA `(.L_x_721) ;  /* 0x00000000000c7947 */ /* 0x000fec0003800000 */
.L_x_714:
[----:B------:R-:W0:Y:S01]  /*08b0*/  MUFU.RSQ R0, -QNAN ;  /* 0xffc0000000007908 */ /* 0x000e220000001400 */
[----:B------:R-:W-:Y:S05]  /*08c0*/  BRA `(.L_x_721) ;  /* 0x0000000000047947 */ /* 0x000fea0003800000 */
.L_x_713:
[----:B------:R-:W-:-:S07]  /*08d0*/  FADD.FTZ R0, R0, R3 ;  /* 0x0000000300007221 */ /* 0x000fce0000010000 */
.L_x_721:
[----:B------:R-:W-:Y:S05]  /*08e0*/  BSYNC.RECONVERGENT B1 ;  /* 0x0000000000017941 */ /* 0x000fea0003800200 */
.L_x_711:
[----:B------:R-:W-:-:S04]  /*08f0*/  IMAD.MOV.U32 R5, RZ, RZ, 0x0 ;  /* 0x00000000ff057424 */ /* 0x000fc800078e00ff */
[----:B0-----:R-:W-:Y:S05]  /*0900*/  RET.REL.NODEC R4 `(_Z9divNewTabILi4EEvPfS0_Pii) ;  /* 0xfffffff404bc7950 */ /* 0x001fea0003c3ffff */
.L_x_722:
        /* <DEDUP_REMOVED lines=15> */
.L_x_909:


//--------------------- .text._Z9divNewTabILi3EEvPfS0_Pii --------------------------
	.section	.text._Z9divNewTabILi3EEvPfS0_Pii,"ax",@progbits
	.align	128
        .global         _Z9divNewTabILi3EEvPfS0_Pii
        .type           _Z9divNewTabILi3EEvPfS0_Pii,@function
        .size           _Z9divNewTabILi3EEvPfS0_Pii,(.L_x_910 - _Z9divNewTabILi3EEvPfS0_Pii)
        .other          _Z9divNewTabILi3EEvPfS0_Pii,@"STO_CUDA_ENTRY STV_DEFAULT"
_Z9divNewTabILi3EEvPfS0_Pii:
.text._Z9divNewTabILi3EEvPfS0_Pii:
        /* <DEDUP_REMOVED lines=34> */
[----:B------:R-:W-:Y:S05]  /*0220*/  CALL.REL.NOINC `($__internal_29_$__cuda_sm3x_div_rn_noftz_f32_slowpath) ;  /* 0x0000000000187944 */ /* 0x000fea0003c00000 */
[----:B------:R-:W-:-:S07]  /*0230*/  IMAD.MOV.U32 R7, RZ, RZ, R0 ;  /* 0x000000ffff077224 */ /* 0x000fce00078e0000 */
.L_x_724:
[----:B------:R-:W-:Y:S05]  /*0240*/  BSYNC.RECONVERGENT B0 ;  /* 0x0000000000007941 */ /* 0x000fea0003800200 */
.L_x_723:
[----:B------:R-:W0:Y:S02]  /*0250*/  LDC.64 R4, c[0x0][0x380] ;  /* 0x0000e000ff047b82 */ /* 0x000e240000000a00 */
[----:B0-----:R-:W-:-:S05]  /*0260*/  IMAD.WIDE.U32 R2, R2, 0x4, R4 ;  /* 0x0000000402027825 */ /* 0x001fca00078e0004 */
[----:B------:R-:W-:Y:S01]  /*0270*/  STG.E desc[UR4][R2.64], R7 ;  /* 0x0000000702007986 */ /* 0x000fe2000c101904 */
[----:B------:R-:W-:Y:S05]  /*0280*/  EXIT ;  /* 0x000000000000794d */ /* 0x000fea0003800000 */
        .weak           $__internal_29_$__cuda_sm3x_div_rn_noftz_f32_slowpath
        .type           $__internal_29_$__cuda_sm3x_div_rn_noftz_f32_slowpath,@function
        .size           $__internal_29_$__cuda_sm3x_div_rn_noftz_f32_slowpath,(.L_x_910 - $__internal_29_$__cuda_sm3x_div_rn_noftz_f32_slowpath)
$__internal_29_$__cuda_sm3x_div_rn_noftz_f32_slowpath:
        /* <DEDUP_REMOVED lines=36> */
.L_x_726:
        /* <DEDUP_REMOVED lines=51> */
.L_x_733:
[----:B------:R-:W-:-:S04]  /*0800*/  LOP3.LUT R0, R0, 0x80000000, RZ, 0xc0, !PT ;  /* 0x8000000000007812 */ /* 0x000fc800078ec0ff */
[----:B------:R-:W-:Y:S01]  /*0810*/  LOP3.LUT R0, R0, 0x7f800000, RZ, 0xfc, !PT ;  /* 0x7f80000000007812 */ /* 0x000fe200078efcff */
[----:B------:R-:W-:Y:S06]  /*0820*/  BRA `(.L_x_734) ;  /* 0x0000000000047947 */ /* 0x000fec0003800000 */
.L_x_732:
[----:B------:R-:W-:-:S07]  /*0830*/  IMAD R0, R6, 0x800000, R0 ;  /* 0x0080000006007824 */ /* 0x000fce00078e0200 */
.L_x_734:
[----:B------:R-:W-:Y:S05]  /*0840*/  BSYNC.RECONVERGENT B2 ;  /* 0x0000000000027941 */ /* 0x000fea0003800200 */
.L_x_731:
[----:B------:R-:W-:Y:S05]  /*0850*/  BRA `(.L_x_735) ;  /* 0x0000000000207947 */ /* 0x000fea0003800000 */
.L_x_730:
[----:B------:R-:W-:-:S04]  /*0860*/  LOP3.LUT R0, R8, 0x80000000, R7, 0x48, !PT ;  /* 0x8000000008007812 */ /* 0x000fc800078e4807 */
[----:B------:R-:W-:Y:S01]  /*0870*/  LOP3.LUT R0, R0, 0x7f800000, RZ, 0xfc, !PT ;  /* 0x7f80000000007812 */ /* 0x000fe200078efcff */
[----:B------:R-:W-:Y:S06]  /*0880*/  BRA `(.L_x_735) ;  /* 0x0000000000147947 */ /* 0x000fec0003800000 */
.L_x_729:
[----:B------:R-:W-:Y:S01]  /*0890*/  LOP3.LUT R0, R8, 0x80000000, R7, 0x48, !PT ;  /* 0x8000000008007812 */ /* 0x000fe200078e4807 */
[----:B------:R-:W-:Y:S06]  /*08a0*/  BRA `(.L_x_735) ;  /* 0x00000000000c7947 */ /* 0x000fec0003800000 */
.L_x_728:
[----:B------:R-:W0:Y:S01]  /*08b0*/  MUFU.RSQ R0, -QNAN ;  /* 0xffc0000000007908 */ /* 0x000e220000001400 */
[----:B------:R-:W-:Y:S05]  /*08c0*/  BRA `(.L_x_735) ;  /* 0x0000000000047947 */ /* 0x000fea0003800000 */
.L_x_727:
[----:B------:R-:W-:-:S07]  /*08d0*/  FADD.FTZ R0, R0, R3 ;  /* 0x0000000300007221 */ /* 0x000fce0000010000 */
.L_x_735:
[----:B------:R-:W-:Y:S05]  /*08e0*/  BSYNC.RECONVERGENT B1 ;  /* 0x0000000000017941 */ /* 0x000fea0003800200 */
.L_x_725:
[----:B------:R-:W-:-:S04]  /*08f0*/  IMAD.MOV.U32 R5, RZ, RZ, 0x0 ;  /* 0x00000000ff057424 */ /* 0x000fc800078e00ff */
[----:B0-----:R-:W-:Y:S05]  /*0900*/  RET.REL.NODEC R4 `(_Z9divNewTabILi3EEvPfS0_Pii) ;  /* 0xfffffff404bc7950 */ /* 0x001fea0003c3ffff */
.L_x_736:
        /* <DEDUP_REMOVED lines=15> */
.L_x_910:


//--------------------- .text._Z9divNewTabILi2EEvPfS0_Pii --------------------------
	.section	.text._Z9divNewTabILi2EEvPfS0_Pii,"ax",@progbits
	.align	128
        .global         _Z9divNewTabILi2EEvPfS0_Pii
        .type           _Z9divNewTabILi2EEvPfS0_Pii,@function
        .size           _Z9divNewTabILi2EEvPfS0_Pii,(.L_x_911 - _Z9divNewTabILi2EEvPfS0_Pii)
        .other          _Z9divNewTabILi2EEvPfS0_Pii,@"STO_CUDA_ENTRY STV_DEFAULT"
_Z9divNewTabILi2EEvPfS0_Pii:
.text._Z9divNewTabILi2EEvPfS0_Pii:
        /* <DEDUP_REMOVED lines=34> */
[----:B------:R-:W-:Y:S05]  /*0220*/  CALL.REL.NOINC `($__internal_30_$__cuda_sm3x_div_rn_noftz_f32_slowpath) ;  /* 0x0000000000187944 */ /* 0x000fea0003c00000 */
[----:B------:R-:W-:-:S07]  /*0230*/  IMAD.MOV.U32 R7, RZ, RZ, R0 ;  /* 0x000000ffff077224 */ /* 0x000fce00078e0000 */
.L_x_738:
[----:B------:R-:W-:Y:S05]  /*0240*/  BSYNC.RECONVERGENT B0 ;  /* 0x0000000000007941 */ /* 0x000fea0003800200 */
.L_x_737:
[----:B------:R-:W0:Y:S02]  /*0250*/  LDC.64 R4, c[0x0][0x380] ;  /* 0x0000e000ff047b82 */ /* 0x000e240000000a00 */
[----:B0-----:R-:W-:-:S05]  /*0260*/  IMAD.WIDE.U32 R2, R2, 0x4, R4 ;  /* 0x0000000402027825 */ /* 0x001fca00078e0004 */
[----:B------:R-:W-:Y:S01]  /*0270*/  STG.E desc[UR4][R2.64], R7 ;  /* 0x0000000702007986 */ /* 0x000fe2000c101904 */
[----:B------:R-:W-:Y:S05]  /*0280*/  EXIT ;  /* 0x000000000000794d */ /* 0x000fea0003800000 */
        .weak           $__internal_30_$__cuda_sm3x_div_rn_noftz_f32_slowpath
        .type           $__internal_30_$__cuda_sm3x_div_rn_noftz_f32_slowpath,@function
        .size           $__internal_30_$__cuda_sm3x_div_rn_noftz_f32_slowpath,(.L_x_911 - $__internal_30_$__cuda_sm3x_div_rn_noftz_f32_slowpath)
$__internal_30_$__cuda_sm3x_div_rn_noftz_f32_slowpath:
        /* <DEDUP_REMOVED lines=36> */
.L_x_740:
        /* <DEDUP_REMOVED lines=51> */
.L_x_747:
[----:B------:R-:W-:-:S04]  /*0800*/  LOP3.LUT R0, R0, 0x80000000, RZ, 0xc0, !PT ;  /* 0x8000000000007812 */ /* 0x000fc800078ec0ff */
[----:B------:R-:W-:Y:S01]  /*0810*/  LOP3.LUT R0, R0, 0x7f800000, RZ, 0xfc, !PT ;  /* 0x7f80000000007812 */ /* 0x000fe200078efcff */
[----:B------:R-:W-:Y:S06]  /*0820*/  BRA `(.L_x_748) ;  /* 0x0000000000047947 */ /* 0x000fec0003800000 */
.L_x_746:
[----:B------:R-:W-:-:S07]  /*0830*/  IMAD R0, R6, 0x800000, R0 ;  /* 0x0080000006007824 */ /* 0x000fce00078e0200 */
.L_x_748:
[----:B------:R-:W-:Y:S05]  /*0840*/  BSYNC.RECONVERGENT B2 ;  /* 0x0000000000027941 */ /* 0x000fea0003800200 */
.L_x_745:
[----:B------:R-:W-:Y:S05]  /*0850*/  BRA `(.L_x_749) ;  /* 0x0000000000207947 */ /* 0x000fea0003800000 */
.L_x_744:
[----:B------:R-:W-:-:S04]  /*0860*/  LOP3.LUT R0, R8, 0x80000000, R7, 0x48, !PT ;  /* 0x8000000008007812 */ /* 0x000fc800078e4807 */
[----:B------:R-:W-:Y:S01]  /*0870*/  LOP3.LUT R0, R0, 0x7f800000, RZ, 0xfc, !PT ;  /* 0x7f80000000007812 */ /* 0x000fe200078efcff */
[----:B------:R-:W-:Y:S06]  /*0880*/  BRA `(.L_x_749) ;  /* 0x0000000000147947 */ /* 0x000fec0003800000 */
.L_x_743:
[----:B------:R-:W-:Y:S01]  /*0890*/  LOP3.LUT R0, R8, 0x80000000, R7, 0x48, !PT ;  /* 0x8000000008007812 */ /* 0x000fe200078e4807 */
[----:B------:R-:W-:Y:S06]  /*08a0*/  BRA `(.L_x_749) ;  /* 0x00000000000c7947 */ /* 0x000fec0003800000 */
.L_x_742:
[----:B------:R-:W0:Y:S01]  /*08b0*/  MUFU.RSQ R0, -QNAN ;  /* 0xffc0000000007908 */ /* 0x000e220000001400 */
[----:B------:R-:W-:Y:S05]  /*08c0*/  BRA `(.L_x_749) ;  /* 0x0000000000047947 */ /* 0x000fea0003800000 */
.L_x_741:
[----:B------:R-:W-:-:S07]  /*08d0*/  FADD.FTZ R0, R0, R3 ;  /* 0x0000000300007221 */ /* 0x000fce0000010000 */
.L_x_749:
[----:B------:R-:W-:Y:S05]  /*08e0*/  BSYNC.RECONVERGENT B1 ;  /* 0x0000000000017941 */ /* 0x000fea0003800200 */
.L_x_739:
[----:B------:R-:W-:-:S04]  /*08f0*/  IMAD.MOV.U32 R5, RZ, RZ, 0x0 ;  /* 0x00000000ff057424 */ /* 0x000fc800078e00ff */
[----:B0-----:R-:W-:Y:S05]  /*0900*/  RET.REL.NODEC R4 `(_Z9divNewTabILi2EEvPfS0_Pii) ;  /* 0xfffffff404bc7950 */ /* 0x001fea0003c3ffff */
.L_x_750:
        /* <DEDUP_REMOVED lines=15> */
.L_x_911:


//--------------------- .text._Z9divNewTabILi1EEvPfS0_Pii --------------------------
	.section	.text._Z9divNewTabILi1EEvPfS0_Pii,"ax",@progbits
	.align	128
        .global         _Z9divNewTabILi1EEvPfS0_Pii
        .type           _Z9divNewTabILi1EEvPfS0_Pii,@function
        .size           _Z9divNewTabILi1EEvPfS0_Pii,(.L_x_912 - _Z9divNewTabILi1EEvPfS0_Pii)
        .other          _Z9divNewTabILi1EEvPfS0_Pii,@"STO_CUDA_ENTRY STV_DEFAULT"
_Z9divNewTabILi1EEvPfS0_Pii:
.text._Z9divNewTabILi1EEvPfS0_Pii:
[----:B------:R-:W-:Y:S01]  /*0000*/  LDC R1, c[0x0][0x37c] ;  /* 0x0000df00ff017b82 */ /* 0x000fe20000000800 */
[----:B------:R-:W0:Y:S07]  /*0010*/  S2R R2, SR_TID.X ;  /* 0x0000000000027919 */ /* 0x000e2e0000002100 */
[----:B------:R-:W1:Y:S01]  /*0020*/  S2UR UR4, SR_CTAID.Y ;  /* 0x00000000000479c3 */ /* 0x000e620000002600 */
[----:B------:R-:W2:Y:S01]  /*0030*/  LDCU UR7, c[0x0][0x398] ;  /* 0x00007300ff0777ac */ /* 0x000ea20008000800 */
[----:B------:R-:W3:Y:S06]  /*0040*/  S2R R0, SR_TID.Y ;  /* 0x0000000000007919 */ /* 0x000eec0000002200 */
[----:B------:R-:W0:Y:S08]  /*0050*/  S2UR UR6, SR_CTAID.X ;  /* 0x00000000000679c3 */ /* 0x000e300000002500 */
[----:B------:R-:W0:Y:S01]  /*0060*/  LDC R3, c[0x0][0x360] ;  /* 0x0000d800ff037b82 */ /* 0x000e220000000800 */
[----:B------:R-:W1:Y:S02]  /*0070*/  LDCU UR5, c[0x0][0x364] ;  /* 0x00006c80ff0577ac */ /* 0x000e640008000800 */
[----:B-1----:R-:W-:Y:S01]  /*0080*/  UIMAD UR4, UR4, UR5, URZ ;  /* 0x00000005040472a4 */ /* 0x002fe2000f8e02ff */
[----:B0-----:R-:W-:-:S05]  /*0090*/  IMAD R2, R3, UR6, R2 ;  /* 0x0000000603027c24 */ /* 0x001fca000f8e0202 */
[----:B---3--:R-:W-:-:S04]  /*00a0*/  LOP3.LUT P0, RZ, R0, UR4, RZ, 0xfc, !PT ;  /* 0x0000000400ff7c12 */ /* 0x008fc8000f80fcff */
[----:B--2---:R-:W-:-:S13]  /*00b0*/  ISETP.GE.U32.OR P0, PT, R2, UR7, P0 ;  /* 0x0000000702007c0c */ /* 0x004fda0008706470 */
[----:B------:R-:W-:Y:S05]  /*00c0*/  @P0 EXIT ;  /* 0x000000000000094d */ /* 0x000fea0003800000 */
[----:B------:R-:W0:Y:S01]  /*00d0*/  LDC.64 R4, c[0x0][0x390] ;  /* 0x0000e400ff047b82 */ /* 0x000e220000000a00 */
[----:B------:R-:W1:Y:S01]  /*00e0*/  LDCU.64 UR4, c[0x0][0x358] ;  /* 0x00006b00ff0477ac */ /* 0x000e620008000a00 */
[----:B0-----:R-:W-:-:S05]  /*00f0*/  IMAD.WIDE.U32 R4, R2, 0x4, R4 ;  /* 0x0000000402047825 */ /* 0x001fca00078e0004 */
[----:B-1----:R-:W2:Y:S02]  /*0100*/  LDG.E R3, desc[UR4][R4.64] ;  /* 0x0000000404037981 */ /* 0x002ea4000c1e1900 */
[----:B--2---:R-:W-:-:S13]  /*0110*/  ISETP.NE.AND P0, PT, R3, RZ, PT ;  /* 0x000000ff0300720c */ /* 0x004fda0003f05270 */
[----:B------:R-:W-:Y:S05]  /*0120*/  @!P0 EXIT ;  /* 0x000000000000894d */ /* 0x000fea0003800000 */
[----:B------:R-:W0:Y:S02]  /*0130*/  LDC.64 R4, c[0x0][0x388] ;  /* 0x0000e200ff047b82 */ /* 0x000e240000000a00 */
        /* <DEDUP_REMOVED lines=13> */
[----:B------:R-:W-:Y:S05]  /*0210*/  CALL.REL.NOINC `($__internal_31_$__cuda_sm3x_div_rn_noftz_f32_slowpath) ;  /* 0x0000000000187944 */ /* 0x000fea0003c00000 */
[----:B------:R-:W-:-:S07]  /*0220*/  IMAD.MOV.U32 R7, RZ, RZ, R0 ;  /* 0x000000ffff077224 */ /* 0x000fce00078e0000 */
.L_x_752:
[----:B------:R-:W-:Y:S05]  /*0230*/  BSYNC.RECONVERGENT B0 ;  /* 0x0000000000007941 */ /* 0x000fea0003800200 */
.L_x_751:
[----:B------:R-:W0:Y:S02]  /*0240*/  LDC.64 R4, c[0x0][0x380] ;  /* 0x0000e000ff047b82 */ /* 0x000e240000000a00 */
[----:B0-----:R-:W-:-:S05]  /*0250*/  IMAD.WIDE.U32 R2, R2, 0x4, R4 ;  /* 0x0000000402027825 */ /* 0x001fca00078e0004 */
[----:B------:R-:W-:Y:S01]  /*0260*/  STG.E desc[UR4][R2.64], R7 ;  /* 0x0000000702007986 */ /* 0x000fe2000c101904 */
[----:B------:R-:W-:Y:S05]  /*0270*/  EXIT ;  /* 0x000000000000794d */ /* 0x000fea0003800000 */
        .weak           $__internal_31_$__cuda_sm3x_div_rn_noftz_f32_slowpath
        .type           $__internal_31_$__cuda_sm3x_div_rn_noftz_f32_slowpath,@function
        .size           $__internal_31_$__cuda_sm3x_div_rn_noftz_f32_slowpath,(.L_x_912 - $__internal_31_$__cuda_sm3x_div_rn_noftz_f32_slowpath)
$__internal_31_$__cuda_sm3x_div_rn_noftz_f32_slowpath:
        /* <DEDUP_REMOVED lines=36> */
.L_x_754:
        /* <DEDUP_REMOVED lines=51> */
.L_x_761:
[----:B------:R-:W-:-:S04]  /*07f0*/  LOP3.LUT R0, R0, 0x80000000, RZ, 0xc0, !PT ;  /* 0x8000000000007812 */ /* 0x000fc800078ec0ff */
[----:B------:R-:W-:Y:S01]  /*0800*/  LOP3.LUT R0, R0, 0x7f800000, RZ, 0xfc, !PT ;  /* 0x7f80000000007812 */ /* 0x000fe200078efcff */
[----:B------:R-:W-:Y:S06]  /*0810*/  BRA `(.L_x_762) ;  /* 0x0000000000047947 */ /* 0x000fec0003800000 */
.L_x_760:
[----:B------:R-:W-:-:S07]  /*0820*/  IMAD R0, R6, 0x800000, R0 ;  /* 0x0080000006007824 */ /* 0x000fce00078e0200 */
.L_x_762:
[----:B------:R-:W-:Y:S05]  /*0830*/  BSYNC.RECONVERGENT B2 ;  /* 0x0000000000027941 */ /* 0x000fea0003800200 */
.L_x_759:
[----:B------:R-:W-:Y:S05]  /*0840*/  BRA `(.L_x_763) ;  /* 0x0000000000207947 */ /* 0x000fea0003800000 */
.L_x_758:
[----:B------:R-:W-:-:S04]  /*0850*/  LOP3.LUT R0, R8, 0x80000000, R7, 0x48, !PT ;  /* 0x8000000008007812 */ /* 0x000fc800078e4807 */
[----:B------:R-:W-:Y:S01]  /*0860*/  LOP3.LUT R0, R0, 0x7f800000, RZ, 0xfc, !PT ;  /* 0x7f80000000007812 */ /* 0x000fe200078efcff */
[----:B------:R-:W-:Y:S06]  /*0870*/  BRA `(.L_x_763) ;  /* 0x0000000000147947 */ /* 0x000fec0003800000 */
.L_x_757:
[----:B------:R-:W-:Y:S01]  /*0880*/  LOP3.LUT R0, R8, 0x80000000, R7, 0x48, !PT ;  /* 0x8000000008007812 */ /* 0x000fe200078e4807 */
[----:B------:R-:W-:Y:S06]  /*0890*/  BRA `(.L_x_763) ;  /* 0x00000000000c7947 */ /* 0x000fec0003800000 */
.L_x_756:
[----:B------:R-:W0:Y:S01]  /*08a0*/  MUFU.RSQ R0, -QNAN ;  /* 0xffc0000000007908 */ /* 0x000e220000001400 */
[----:B------:R-:W-:Y:S05]  /*08b0*/  BRA `(.L_x_763) ;  /* 0x0000000000047947 */ /* 0x000fea0003800000 */
.L_x_755:
[----:B------:R-:W-:-:S07]  /*08c0*/  FADD.FTZ R0, R0, R3 ;  /* 0x0000000300007221 */ /* 0x000fce0000010000 */
.L_x_763:
[----:B------:R-:W-:Y:S05]  /*08d0*/  BSYNC.RECONVERGENT B1 ;  /* 0x0000000000017941 */ /* 0x000fea0003800200 */
.L_x_753:
[----:B------:R-:W-:-:S04]  /*08e0*/  IMAD.MOV.U32 R5, RZ, RZ, 0x0 ;  /* 0x00000000ff057424 */ /* 0x000fc800078e00ff */
[----:B0-----:R-:W-:Y:S05]  /*08f0*/  RET.REL.NODEC R4 `(_Z9divNewTabILi1EEvPfS0_Pii) ;  /* 0xfffffff404c07950 */ /* 0x001fea0003c3ffff */
.L_x_764:
        /* <DEDUP_REMOVED lines=16> */
.L_x_912:


//--------------------- .text._Z21calculateBestDistanceILi32EEvPfS0_S0_PiS1_S1_ii --------------------------
	.section	.text._Z21calculateBestDistanceILi32EEvPfS0_S0_PiS1_S1_ii,"ax",@progbits
	.align	128
        .global         _Z21calculateBestDistanceILi32EEvPfS0_S0_PiS1_S1_ii
        .type           _Z21calculateBestDistanceILi32EEvPfS0_S0_PiS1_S1_ii,@function
        .size           _Z21calculateBestDistanceILi32EEvPfS0_S0_PiS1_S1_ii,(.L_x_952 - _Z21calculateBestDistanceILi32EEvPfS0_S0_PiS1_S1_ii)
        .other          _Z21calculateBestDistanceILi32EEvPfS0_S0_PiS1_S1_ii,@"STO_CUDA_ENTRY STV_DEFAULT"
_Z21calculateBestDistanceILi32EEvPfS0_S0_PiS1_S1_ii:
.text._Z21calculateBestDistanceILi32EEvPfS0_S0_PiS1_S1_ii:
[----:B------:R-:W-:Y:S01]  /*0000*/  LDC R1, c[0x0][0x37c] ;  /* 0x0000df00ff017b82 */ /* 0x000fe20000000800 */
[----:B------:R-:W0:Y:S07]  /*0010*/  S2R R3, SR_TID.X ;  /* 0x0000000000037919 */ /* 0x000e2e0000002100 */
[----:B------:R-:W0:Y:S01]  /*0020*/  S2UR UR4, SR_CTAID.X ;  /* 0x00000000000479c3 */ /* 0x000e220000002500 */
[----:B------:R-:W1:Y:S07]  /*0030*/  LDCU UR5, c[0x0][0x3b0] ;  /* 0x00007600ff0577ac */ /* 0x000e6e0008000800 */
[----:B------:R-:W0:Y:S02]  /*0040*/  LDC R0, c[0x0][0x360] ;  /* 0x0000d800ff007b82 */ /* 0x000e240000000800 */
[----:B0-----:R-:W-:-:S05]  /*0050*/  IMAD R2, R0, UR4, R3 ;  /* 0x0000000400027c24 */ /* 0x001fca000f8e0203 */
[----:B-1----:R-:W-:-:S13]  /*0060*/  ISETP.GE.U32.AND P0, PT, R2, UR5, PT ;  /* 0x0000000502007c0c */ /* 0x002fda000bf06070 */
[----:B------:R-:W-:Y:S05]  /*0070*/  @P0 EXIT ;  /* 0x000000000000094d */ /* 0x000fea0003800000 */
[----:B------:R-:W-:Y:S01]  /*0080*/  IADD3 R17, PT, PT, R2, UR5, RZ ;  /* 0x0000000502117c10 */ /* 0x000fe2000fffe0ff */
[----:B------:R-:W0:Y:S01]  /*0090*/  LDC.64 R26, c[0x0][0x380] ;  /* 0x0000e000ff1a7b82 */ /* 0x000e220000000a00 */
[----:B------:R-:W1:Y:S01]  /*00a0*/  S2R R5, SR_TID.X ;  /* 0x0000000000057919 */ /* 0x000e620000002100 */
[----:B------:R-:W2:Y:S01]  /*00b0*/  LDCU.64 UR6, c[0x0][0x358] ;  /* 0x00006b00ff0677ac */ /* 0x000ea20008000a00 */
[----:B------:R-:W-:Y:S02]  /*00c0*/  IADD3 R19, PT, PT, R17, UR5, RZ ;  /* 0x0000000511137c10 */ /* 0x000fe4000fffe0ff */
[----:B------:R-:W-:Y:S02]  /*00d0*/  MOV R122, 0xffffffff ;  /* 0xffffffff007a7802 */ /* 0x000fe40000000f00 */
[----:B------:R-:W-:Y:S01]  /*00e0*/  IADD3 R21, PT, PT, R19, UR5, RZ ;  /* 0x0000000513157c10 */ /* 0x000fe2000fffe0ff */
[----:B------:R-:W3:Y:S03]  /*00f0*/  LDC R2, c[0x0][0x3b4] ;  /* 0x0000ed00ff027b82 */ /* 0x000ee60000000800 */
[----:B------:R-:W-:-:S04]  /*0100*/  IADD3 R23, PT, PT, R21, UR5, RZ ;  /* 0x0000000515177c10 */ /* 0x000fc8000fffe0ff */
[----:B------:R-:W-:-:S04]  /*0110*/  IADD3 R25, PT, PT, R23, UR5, RZ ;  /* 0x0000000517197c10 */ /* 0x000fc8000fffe0ff */
[----:B------:R-:W-:-:S04]  /*0120*/  IADD3 R103, PT, PT, R25, UR5, RZ ;  /* 0x0000000519677c10 */ /* 0x000fc8000fffe0ff */
[----:B------:R-:W-:Y:S01]  /*0130*/  IADD3 R101, PT, PT, R103, UR5, RZ ;  /* 0x0000000567657c10 */ /* 0x000fe2000fffe0ff */
[----:B0-----:R-:W-:-:S03]  /*0140*/  IMAD.WIDE.U32 R16, R17, 0x4, R26 ;  /* 0x0000000411107825 */ /* 0x001fc600078e001a */
[----:B------:R-:W-:Y:S01]  /*0150*/  IADD3 R99, PT, PT, R101, UR5, RZ ;  /* 0x0000000565637c10 */ /* 0x000fe2000fffe0ff */
[----:B------:R-:W-:-:S03]  /*0160*/  IMAD.WIDE.U32 R18, R19, 0x4, R26 ;  /* 0x0000000413127825 */ /* 0x000fc600078e001a */
[----:B------:R-:W-:Y:S01]  /*0170*/  IADD3 R97, PT, PT, R99, UR5, RZ ;  /* 0x0000000563617c10 */ /* 0x000fe2000fffe0ff */
[--C-:B------:R-:W-:Y:S01]  /*0180*/  IMAD.WIDE.U32 R20, R21, 0x4, R26.reuse ;  /* 0x0000000415147825 */ /* 0x100fe200078e001a */
[----:B---3--:R-:W-:Y:S02]  /*0190*/  ISETP.GE.AND P0, PT, R2, 0x1, PT ;  /* 0x000000010200780c */ /* 0x008fe40003f06270 */
[----:B------:R-:W-:Y:S01]  /*01a0*/  IADD3 R95, PT, PT, R97, UR5, RZ ;  /* 0x00000005615f7c10 */ /* 0x000fe2000fffe0ff */
[----:B------:R-:W-:-:S03]  /*01b0*/  IMAD.WIDE.U32 R22, R23, 0x4, R26 ;  /* 0x0000000417167825 */ /* 0x000fc600078e001a */
        /* <DEDUP_REMOVED lines=41> */
[----:B------:R-:W-:-:S04]  /*0450*/  IMAD.WIDE.U32 R64, R65, 0x4, R26 ;  /* 0x0000000441407825 */ /* 0x000fc800078e001a */
[----:B------:R-:W-:-:S04]  /*0460*/  IMAD.WIDE.U32 R62, R63, 0x4, R26 ;  /* 0x000000043f3e7825 */ /* 0x000fc800078e001a */
[----:B------:R-:W-:-:S04]  /*0470*/  IMAD.WIDE.U32 R60, R61, 0x4, R26 ;  /* 0x000000043d3c7825 */ /* 0x000fc800078e001a */
[----:B------:R-:W-:-:S04]  /*0480*/  IMAD.WIDE.U32 R58, R59, 0x4, R26 ;  /* 0x000000043b3a7825 */ /* 0x000fc800078e001a */
[----:B------:R-:W-:-:S04]  /*0490*/  IMAD.WIDE.U32 R56, R57, 0x4, R26 ;  /* 0x0000000439387825 */ /* 0x000fc800078e001a */
[----:B------:R-:W-:-:S04]  /*04a0*/  IMAD.WIDE.U32 R54, R55, 0x4, R26 ;  /* 0x0000000437367825 */ /* 0x000fc800078e001a */
[----:B------:R-:W-:Y:S01]  /*04b0*/  IMAD.WIDE.U32 R52, R53, 0x4, R26 ;  /* 0x0000000435347825 */ /* 0x000fe200078e001a */
[----:B-12---:R-:W-:Y:S06]  /*04c0*/  @!P0 BRA `(.L_x_765) ;  /* 0x0000000c00b48947 */ /* 0x006fec0003800000 */
[----:B------:R-:W0:Y:S01]  /*04d0*/  LDC R4, c[0x0][0x360] ;  /* 0x0000d800ff047b82 */ /* 0x000e220000000800 */
[----:B------:R1:W5:Y:S04]  /*04e0*/  LDG.E R6, desc[UR6][R18.64] ;  /* 0x0000000612067981 */ /* 0x000368000c1e1900 */
[----:B------:R1:W5:Y:S04]  /*04f0*/  LDG.E R7, desc[UR6][R20.64] ;  /* 0x0000000614077981 */ /* 0x000368000c1e1900 */
[----:B------:R1:W5:Y:S04]  /*0500*/  LDG.E R8, desc[UR6][R22.64] ;  /* 0x0000000616087981 */ /* 0x000368000c1e1900 */
[----:B------:R1:W5:Y:S04]  /*0510*/  LDG.E R9, desc[UR6][R24.64] ;  /* 0x0000000618097981 */ /* 0x000368000c1e1900 */
[----:B------:R1:W5:Y:S04]  /*0520*/  LDG.E R11, desc[UR6][R102.64] ;  /* 0x00000006660b7981 */ /* 0x000368000c1e1900 */
[----:B------:R1:W5:Y:S01]  /*0530*/  LDG.E R12, desc[UR6][R100.64] ;  /* 0x00000006640c7981 */ /* 0x000362000c1e1900 */
[----:B0-----:R-:W-:-:S03]  /*0540*/  IMAD R3, R4, UR4, R3 ;  /* 0x0000000404037c24 */ /* 0x001fc6000f8e0203 */
[----:B------:R1:W5:Y:S01]  /*0550*/  LDG.E R13, desc[UR6][R98.64] ;  /* 0x00000006620d7981 */ /* 0x000362000c1e1900 */
[----:B------:R-:W-:-:S03]  /*0560*/  IMAD.WIDE.U32 R26, R3, 0x4, R26 ;  /* 0x00000004031a7825 */ /* 0x000fc600078e001a */
[----:B------:R1:W5:Y:S04]  /*0570*/  LDG.E R4, desc[UR6][R16.64] ;  /* 0x0000000610047981 */ /* 0x000368000c1e1900 */
        /* <DEDUP_REMOVED lines=23> */
[----:B------:R1:W5:Y:S01]  /*06f0*/  LDG.E R36, desc[UR6][R52.64] ;  /* 0x0000000634247981 */ /* 0x000362000c1e1900 */
[----:B------:R-:W0:Y:S08]  /*0700*/  LDC R106, c[0x0][0x388] ;  /* 0x0000e200ff6a7b82 */ /* 0x000e300000000800 */
[----:B------:R-:W2:Y:S01]  /*0710*/  LDC R107, c[0x0][0x38c] ;  /* 0x0000e300ff6b7b82 */ /* 0x000ea20000000800 */
[----:B------:R-:W-:Y:S01]  /*0720*/  HFMA2 R3, -RZ, RZ, 0, 0 ;  /* 0x00000000ff037431 */ /* 0x000fe200000001ff */
[CC--:B------:R-:W-:Y:S01]  /*0730*/  LEA R147, R2.reuse, R2.reuse, 0x1 ;  /* 0x0000000202937211 */ /* 0x0c0fe200078e08ff */
[C---:B------:R-:W-:Y:S01]  /*0740*/  IMAD R39, R2.reuse, 0x6, RZ ;  /* 0x0000000602277824 */ /* 0x040fe200078e02ff */
[C---:B------:R-:W-:Y:S01]  /*0750*/  SHF.L.U32 R37, R2.reuse, 0x2, RZ ;  /* 0x0000000202257819 */ /* 0x040fe200000006ff */
[C---:B------:R-:W-:Y:S01]  /*0760*/  IMAD R43, R2.reuse, 0xa, RZ ;  /* 0x0000000a022b7824 */ /* 0x040fe200078e02ff */
[CC--:B------:R-:W-:Y:S01]  /*0770*/  LEA R38, R2.reuse, R2.reuse, 0x2 ;  /* 0x0000000202267211 */ /* 0x0c0fe200078e10ff */
[C---:B------:R-:W-:Y:S01]  /*0780*/  IMAD R44, R2.reuse, 0xb, RZ ;  /* 0x0000000b022c7824 */ /* 0x040fe200078e02ff */
[CC--:B------:R-:W-:Y:S01]  /*0790*/  LEA R40, R2.reuse, -R2.reuse, 0x3 ;  /* 0x8000000202287211 */ /* 0x0c0fe200078e18ff */
        /* <DEDUP_REMOVED lines=11> */
[C---:B------:R-:W-:Y:S01]  /*0850*/  LEA R145, R2.reuse, -R2, 0x5 ;  /* 0x8000000202917211 */ /* 0x040fe200078e28ff */
[C---:B------:R-:W-:Y:S01]  /*0860*/  IMAD R125, R2.reuse, 0x15, RZ ;  /* 0x00000015027d7824 */ /* 0x040fe200078e02ff */
[C---:B------:R-:W-:Y:S01]  /*0870*/  IADD3 R124, PT, PT, -R2.reuse, RZ, RZ ;  /* 0x000000ff027c7210 */ /* 0x040fe20007ffe1ff */
[C---:B------:R-:W-:Y:S01]  /*0880*/  IMAD R127, R2.reuse, 0x16, RZ ;  /* 0x00000016027f7824 */ /* 0x040fe200078e02ff */
[----:B------:R-:W-:Y:S01]  /*0890*/  MOV R114, 0x7f7fffff ;  /* 0x7f7fffff00727802 */ /* 0x000fe20000000f00 */
[C---:B------:R-:W-:Y:S01]  /*08a0*/  IMAD R129, R2.reuse, 0x17, RZ ;  /* 0x0000001702817824 */ /* 0x040fe200078e02ff */
[----:B------:R-:W-:Y:S01]  /*08b0*/  MOV R122, 0xffffffff ;  /* 0xffffffff007a7802 */ /* 0x000fe20000000f00 */
[----:B------:R-:W-:-:S02]  /*08c0*/  IMAD R131, R2, 0x18, RZ ;  /* 0x0000001802837824 */ /* 0x000fc400078e02ff */
[C---:B------:R-:W-:Y:S02]  /*08d0*/  IMAD R133, R2.reuse, 0x19, RZ ;  /* 0x0000001902857824 */ /* 0x040fe400078e02ff */
[C---:B------:R-:W-:Y:S02]  /*08e0*/  IMAD R135, R2.reuse, 0x1a, RZ ;  /* 0x0000001a02877824 */ /* 0x040fe400078e02ff */
[C---:B------:R-:W-:Y:S02]  /*08f0*/  IMAD R137, R2.reuse, 0x1b, RZ ;  /* 0x0000001b02897824 */ /* 0x040fe400078e02ff */
[C---:B------:R-:W-:Y:S02]  /*0900*/  IMAD R139, R2.reuse, 0x1c, RZ ;  /* 0x0000001c028b7824 */ /* 0x040fe400078e02ff */
[C---:B------:R-:W-:Y:S02]  /*0910*/  IMAD R141, R2.reuse, 0x1d, RZ ;  /* 0x0000001d028d7824 */ /* 0x040fe400078e02ff */
[----:B-1----:R-:W-:-:S07]  /*0920*/  IMAD R143, R2, 0x1e, RZ ;  /* 0x0000001e028f7824 */ /* 0x002fce00078e02ff */
.L_x_766:
[----:B------:R-:W1:Y:S01]  /*0930*/  LDC.64 R104, c[0x0][0x388] ;  /* 0x0000e200ff687b82 */ /* 0x000e620000000a00 */
[C---:B------:R-:W-:Y:S01]  /*0940*/  SHF.L.U32 R119, R2.reuse, 0x1, RZ ;  /* 0x0000000102777819 */ /* 0x040fe200000006ff */
[--C-:B0-2---:R-:W-:Y:S01]  /*0950*/  IMAD.WIDE.U32 R112, R2, 0x4, R106.reuse ;  /* 0x0000000402707825 */ /* 0x105fe200078e006a */
[----:B------:R-:W2:Y:S03]  /*0960*/  LDG.E R149, desc[UR6][R106.64] ;  /* 0x000000066a957981 */ /* 0x000ea6000c1e1900 */
[----:B------:R-:W-:Y:S01]  /*0970*/  IMAD.WIDE.U32 R118, R119, 0x4, R106 ;  /* 0x0000000477767825 */ /* 0x000fe200078e006a */
[----:B------:R0:W3:Y:S04]  /*0980*/  LDG.E R151, desc[UR6][R112.64] ;  /* 0x0000000670977981 */ /* 0x0000e8000c1e1900 */
[----:B------:R4:W3:Y:S01]  /*0990*/  LDG.E R153, desc[UR6][R118.64] ;  /* 0x0000000676997981 */ /* 0x0008e2000c1e1900 */
[----:B-1----:R-:W-:-:S04]  /*09a0*/  IMAD.WIDE.U32 R116, R147, 0x4, R104 ;  /* 0x0000000493747825 */ /* 0x002fc800078e0068 */
[--C-:B------:R-:W-:Y:S01]  /*09b0*/  IMAD.WIDE.U32 R108, R37, 0x4, R104.reuse ;  /* 0x00000004256c7825 */ /* 0x100fe200078e0068 */
[----:B------:R1:W3:Y:S03]  /*09c0*/  LDG.E R126, desc[UR6][R116.64] ;  /* 0x00000006747e7981 */ /* 0x0002e6000c1e1900 */
[--C-:B------:R-:W-:Y:S01]  /*09d0*/  IMAD.WIDE.U32 R120, R38, 0x4, R104.reuse ;  /* 0x0000000426787825 */ /* 0x100fe200078e0068 */
[----:B------:R1:W3:Y:S03]  /*09e0*/  LDG.E R155, desc[UR6][R108.64] ;  /* 0x000000066c9b7981 */ /* 0x0002e6000c1e1900 */
[--C-:B------:R-:W-:Y:S01]  /*09f0*/  IMAD.WIDE.U32 R156, R39, 0x4, R104.reuse ;  /* 0x00000004279c7825 */ /* 0x100fe200078e0068 */
[----:B------:R1:W3:Y:S03]  /*0a00*/  LDG.E R128, desc[UR6][R120.64] ;  /* 0x0000000678807981 */ /* 0x0002e6000c1e1900 */
[--C-:B------:R-:W-:Y:S01]  /*0a10*/  IMAD.WIDE.U32 R110, R40, 0x4, R104.reuse ;  /* 0x00000004286e7825 */ /* 0x100fe200078e0068 */
[----:B------:R1:W3:Y:S03]  /*0a20*/  LDG.E R146, desc[UR6][R156.64] ;  /* 0x000000069c927981 */ /* 0x0002e6000c1e1900 */
[--C-:B0-----:R-:W-:Y:S01]  /*0a30*/  IMAD.WIDE.U32 R112, R41, 0x4, R104.reuse ;  /* 0x0000000429707825 */ /* 0x101fe200078e0068 */
[----:B------:R0:W3:Y:S03]  /*0a40*/  LDG.E R144, desc[UR6][R110.64] ;  /* 0x000000066e907981 */ /* 0x0000e6000c1e1900 */
[--C-:B----4-:R-:W-:Y:S01]  /*0a50*/  IMAD.WIDE.U32 R118, R42, 0x4, R104.reuse ;  /* 0x000000042a767825 */ /* 0x110fe200078e0068 */
[----:B------:R4:W3:Y:S03]  /*0a60*/  LDG.E R142, desc[UR6][R112.64] ;  /* 0x00000006708e7981 */ /* 0x0008e6000c1e1900 */
[--C-:B-1----:R-:W-:Y:S01]  /*0a70*/  IMAD.WIDE.U32 R116, R43, 0x4, R104.reuse ;  /* 0x000000042b747825 */ /* 0x102fe200078e0068 */
        /* <DEDUP_REMOVED lines=8> */
[----:B------:R-:W3:Y:S03]  /*0b00*/  LDG.E R163, desc[UR6][R156.64] ;  /* 0x000000069ca37981 */ /* 0x000ee6000c1e1900 */
[--C-:B----4-:R-:W-:Y:S01]  /*0b10*/  IMAD.WIDE.U32 R112, R48, 0x4, R104.reuse ;  /* 0x0000000430707825 */ /* 0x110fe200078e0068 */
[----:B------:R0:W4:Y:S03]  /*0b20*/  LDG.E R134, desc[UR6][R110.64] ;  /* 0x000000066e867981 */ /* 0x000126000c1e1900 */
[--C-:B-1----:R-:W-:Y:S01]  /*0b30*/  IMAD.WIDE.U32 R118, R49, 0x4, R104.reuse ;  /* 0x0000000431767825 */ /* 0x102fe200078e0068 */
[----:B------:R-:W4:Y:S03]  /*0b40*/  LDG.E R161, desc[UR6][R112.64] ;  /* 0x0000000670a17981 */ /* 0x000f26000c1e1900 */
[--C-:B------:R-:W-:Y:S01]  /*0b50*/  IMAD.WIDE.U32 R116, R50, 0x4, R104.reuse ;  /* 0x0000000432747825 */ /* 0x100fe200078e0068 */
[----:B------:R-:W4:Y:S03]  /*0b60*/  LDG.E R132, desc[UR6][R118.64] ;  /* 0x0000000676847981 */ /* 0x000f26000c1e1900 */
[--C-:B------:R-:W-:Y:S01]  /*0b70*/  IMAD.WIDE.U32 R108, R51, 0x4, R104.reuse ;  /* 0x00000004336c7825 */ /* 0x100fe200078e0068 */
[----:B------:R-:W4:Y:S03]  /*0b80*/  LDG.E R159, desc[UR6][R116.64] ;  /* 0x00000006749f7981 */ /* 0x000f26000c1e1900 */
[--C-:B------:R-:W-:Y:S01]  /*0b90*/  IMAD.WIDE.U32 R120, R115, 0x4, R104.reuse ;  /* 0x0000000473787825 */ /* 0x100fe200078e0068 */
[----:B------:R1:W4:Y:S04]  /*0ba0*/  LDG.E R130, desc[UR6][R108.64] ;  /* 0x000000066c827981 */ /* 0x000328000c1e1900 */
[----:B------:R1:W4:Y:S01]  /*0bb0*/  LDG.E R157, desc[UR6][R120.64] ;  /* 0x00000006789d7981 */ /* 0x000322000c1e1900 */
[----:B0-----:R-:W-:-:S04]  /*0bc0*/  IMAD.WIDE.U32 R110, R125, 0x4, R104 ;  /* 0x000000047d6e7825 */ /* 0x001fc800078e0068 */
[--C-:B-1----:R-:W-:Y:S01]  /*0bd0*/  IMAD.WIDE.U32 R108, R123, 0x4, R104.reuse ;  /* 0x000000047b6c7825 */ /* 0x102fe200078e0068 */
[----:B------:R-:W4:Y:S04]  /*0be0*/  LDG.E R150, desc[UR6][R110.64] ;  /* 0x000000066e967981 */ /* 0x000f28000c1e1900 */
[----:B------:R0:W4:Y:S01]  /*0bf0*/  LDG.E R148, desc[UR6][R108.64] ;  /* 0x000000066c947981 */ /* 0x000122000c1e1900 */
[----:B------:R-:W-:-:S04]  /*0c00*/  IMAD.WIDE.U32 R112, R127, 0x4, R104 ;  /* 0x000000047f707825 */ /* 0x000fc800078e0068 */
[--C-:B------:R-:W-:Y:S01]  /*0c10*/  IMAD.WIDE.U32 R116, R129, 0x4, R104.reuse ;  /* 0x0000000481747825 */ /* 0x100fe200078e0068 */
[----:B------:R-:W4:Y:S03]  /*0c20*/  LDG.E R152, desc[UR6][R112.64] ;  /* 0x0000000670987981 */ /* 0x000f26000c1e1900 */
[--C-:B------:R-:W-:Y:S01]  /*0c30*/  IMAD.WIDE.U32 R118, R131, 0x4, R104.reuse ;  /* 0x0000000483767825 */ /* 0x100fe200078e0068 */
[----:B------:R-:W4:Y:S04]  /*0c40*/  LDG.E R154, desc[UR6][R116.64] ;  /* 0x00000006749a7981 */ /* 0x000f28000c1e1900 */
[----:B------:R1:W4:Y:S01]  /*0c50*/  LDG.E R156, desc[UR6][R118.64] ;  /* 0x00000006769c7981 */ /* 0x000322000c1e1900 */
[----:B------:R-:W-:-:S04]  /*0c60*/  IMAD.WIDE.U32 R120, R135, 0x4, R104 ;  /* 0x0000000487787825 */ /* 0x000fc800078e0068 */
[--C-:B0-----:R-:W-:Y:S02]  /*0c70*/  IMAD.WIDE.U32 R108, R137, 0x4, R104.reuse ;  /* 0x00000004896c7825 */ /* 0x101fe400078e0068 */
[----:B------:R-:W4:Y:S02]  /*0c80*/  LDG.E R120, desc[UR6][R120.64] ;  /* 0x0000000678787981 */ /* 0x000f24000c1e1900 */
[--C-:B-1----:R-:W-:Y:S02]  /*0c90*/  IMAD.WIDE.U32 R118, R133, 0x4, R104.reuse ;  /* 0x0000000485767825 */ /* 0x102fe400078e0068 */
[----:B------:R-:W4:Y:S04]  /*0ca0*/  LDG.E R109, desc[UR6][R108.64] ;  /* 0x000000066c6d7981 */ /* 0x000f28000c1e1900 */
[----:B------:R3:W4:Y:S01]  /*0cb0*/  LDG.E R158, desc[UR6][R118.64] ;  /* 0x00000006769e7981 */ /* 0x000722000c1e1900 */
[----:B------:R-:W-:-:S04]  /*0cc0*/  IMAD.WIDE.U32 R110, R139, 0x4, R104 ;  /* 0x000000048b6e7825 */ /* 0x000fc800078e0068 */
[--C-:B------:R-:W-:Y:S02]  /*0cd0*/  IMAD.WIDE.U32 R112, R141, 0x4, R104.reuse ;  /* 0x000000048d707825 */ /* 0x100fe400078e0068 */
[----:B------:R-:W4:Y:S02]  /*0ce0*/  LDG.E R110, desc[UR6][R110.64] ;  /* 0x000000066e6e7981 */ /* 0x000f24000c1e1900 */
[--C-:B------:R-:W-:Y:S02]  /*0cf0*/  IMAD.WIDE.U32 R116, R143, 0x4, R104.reuse ;  /* 0x000000048f747825 */ /* 0x100fe400078e0068 */
[----:B------:R-:W4:Y:S02]  /*0d00*/  LDG.E R113, desc[UR6][R112.64] ;  /* 0x0000000670717981 */ /* 0x000f24000c1e1900 */
[----:B------:R-:W-:Y:S02]  /*0d10*/  IMAD.WIDE.U32 R104, R145, 0x4, R104 ;  /* 0x0000000491687825 */ /* 0x000fe400078e0068 */
[----:B------:R-:W4:Y:S04]  /*0d20*/  LDG.E R116, desc[UR6][R116.64] ;  /* 0x0000000674747981 */ /* 0x000f28000c1e1900 */
[----:B------:R0:W4:Y:S01]  /*0d30*/  LDG.E R105, desc[UR6][R104.64] ;  /* 0x0000000668697981 */ /* 0x000122000c1e1900 */
[----:B------:R-:W-:-:S04]  /*0d40*/  IADD3 R124, PT, PT, R124, 0x1, RZ ;  /* 0x000000017c7c7810 */ /* 0x000fc80007ffe0ff */
[----:B------:R-:W-:Y:S02]  /*0d50*/  ISETP.NE.AND P1, PT, R124, RZ, PT ;  /* 0x000000ff7c00720c */ /* 0x000fe40003f25270 */
[----:B------:R-:W-:Y:S02]  /*0d60*/  IADD3 R106, P2, PT, R106, 0x4, RZ ;  /* 0x000000046a6a7810 */ /* 0x000fe40007f5e0ff */
[----:B------:R-:W-:Y:S02]  /*0d70*/  IADD3 R147, PT, PT, R147, 0x1, RZ ;  /* 0x0000000193937810 */ /* 0x000fe40007ffe0ff */
[----:B------:R-:W-:Y:S02]  /*0d80*/  IADD3.X R107, PT, PT, RZ, R107, RZ, P2, !PT ;  /* 0x0000006bff6b7210 */ /* 0x000fe400017fe4ff */
[----:B------:R-:W-:Y:S01]  /*0d90*/  IADD3 R37, PT, PT, R37, 0x1, RZ ;  /* 0x0000000125257810 */ /* 0x000fe20007ffe0ff */
[----:B--2--5:R-:W-:Y:S01]  /*0da0*/  FADD R149, R10, -R149 ;  /* 0x800000950a957221 */ /* 0x024fe20000000000 */
[----:B---3--:R-:W-:-:S03]  /*0db0*/  FADD R118, R4, -R151 ;  /* 0x8000009704767221 */ /* 0x008fc60000000000 */
[----:B------:R-:W-:Y:S01]  /*0dc0*/  FFMA R149, R149, R149, RZ ;  /* 0x0000009595957223 */ /* 0x000fe200000000ff */
[----:B------:R-:W-:-:S03]  /*0dd0*/  FADD R108, R6, -R153 ;  /* 0x80000099066c7221 */ /* 0x000fc60000000000 */
[----:B------:R-:W-:-:S04]  /*0de0*/  FFMA R149, R118, R118, R149 ;  /* 0x0000007676957223 */ /* 0x000fc80000000095 */
[----:B------:R-:W-:Y:S01]  /*0df0*/  FFMA R149, R108, R108, R149 ;  /* 0x0000006c6c957223 */ /* 0x000fe20000000095 */
[----:B------:R-:W-:-:S04]  /*0e00*/  FADD R126, R7, -R126 ;  /* 0x8000007e077e7221 */ /* 0x000fc80000000000 */
[----:B------:R-:W-:Y:S01]  /*0e10*/  FFMA R149, R126, R126, R149 ;  /* 0x0000007e7e957223 */ /* 0x000fe20000000095 */
[----:B------:R-:W-:Y:S01]  /*0e20*/  FADD R108, R8, -R155 ;  /* 0x8000009b086c7221 */ /* 0x000fe20000000000 */
[----:B------:R-:W-:-:S03]  /*0e30*/  FADD R128, R9, -R128 ;  /* 0x8000008009807221 */ /* 0x000fc60000000000 */
[----:B------:R-:W-:Y:S01]  /*0e40*/  FFMA R149, R108, R108, R149 ;  /* 0x0000006c6c957223 */ /* 0x000fe20000000095 */
        /* <DEDUP_REMOVED lines=10> */
[----:B0-----:R-:W-:-:S03]  /*0ef0*/  FADD R104, R16, -R165 ;  /* 0x800000a510687221 */ /* 0x001fc60000000000 */
[----:B------:R-:W-:Y:S01]  /*0f00*/  FFMA R149, R138, R138, R149 ;  /* 0x0000008a8a957223 */ /* 0x000fe20000000095 */
[----:B------:R-:W-:-:S03]  /*0f10*/  FADD R136, R17, -R136 ;  /* 0x8000008811887221 */ /* 0x000fc60000000000 */
[----:B------:R-:W-:Y:S01]  /*0f20*/  FFMA R149, R104, R104, R149 ;  /* 0x0000006868957223 */ /* 0x000fe20000000095 */
[----:B------:R-:W-:-:S03]  /*0f30*/  FADD R104, R18, -R163 ;  /* 0x800000a312687221 */ /* 0x000fc60000000000 */
[----:B------:R-:W-:Y:S01]  /*0f40*/  FFMA R149, R136, R136, R149 ;  /* 0x0000008888957223 */ /* 0x000fe20000000095 */
[----:B----4-:R-:W-:-:S03]  /*0f50*/  FADD R134, R19, -R134 ;  /* 0x8000008613867221 */ /* 0x010fc60000000000 */
        /* <DEDUP_REMOVED lines=10> */
[----:B------:R-:W-:-:S04]  /*1000*/  FFMA R149, R130, R130, R149 ;  /* 0x0000008282957223 */ /* 0x000fc80000000095 */
[----:B------:R-:W-:Y:S01]  /*1010*/  FFMA R149, R104, R104, R149 ;  /* 0x0000006868957223 */ /* 0x000fe20000000095 */
[----:B------:R-:W-:Y:S01]  /*1020*/  FADD R150, R26, -R150 ;  /* 0x800000961a967221 */ /* 0x000fe20000000000 */
[----:B------:R-:W-:-:S04]  /*1030*/  FADD R148, R25, -R148 ;  /* 0x8000009419947221 */ /* 0x000fc80000000000 */
        /* <DEDUP_REMOVED lines=21> */
[----:B------:R-:W-:-:S05]  /*1190*/  FFMA R149, R104, R104, R149 ;  /* 0x0000006868957223 */ /* 0x000fca0000000095 */
[----:B------:R-:W-:Y:S02]  /*11a0*/  FSETP.GEU.AND P0, PT, R149, R114, PT ;  /* 0x000000729500720b */ /* 0x000fe40003f0e000 */
[----:B------:R-:W-:Y:S02]  /*11b0*/  IADD3 R38, PT, PT, R38, 0x1, RZ ;  /* 0x0000000126267810 */ /* 0x000fe40007ffe0ff */
[----:B------:R-:W-:Y:S02]  /*11c0*/  SEL R122, R3, R122, !P0 ;  /* 0x0000007a037a7207 */ /* 0x000fe40004000000 */
[----:B------:R-:W-:Y:S02]  /*11d0*/  FSEL R114, R149, R114, !P0 ;  /* 0x0000007295727208 */ /* 0x000fe40004000000 */
[----:B------:R-:W-:Y:S02]  /*11e0*/  IADD3 R39, PT, PT, R39, 0x1, RZ ;  /* 0x0000000127277810 */ /* 0x000fe40007ffe0ff */
[----:B------:R-:W-:-:S02]  /*11f0*/  IADD3 R40, PT, PT, R40, 0x1, RZ ;  /* 0x0000000128287810 */ /* 0x000fc40007ffe0ff */
[----:B------:R-:W-:Y:S02]  /*1200*/  IADD3 R41, PT, PT, R41, 0x1, RZ ;  /* 0x0000000129297810 */ /* 0x000fe40007ffe0ff */
[----:B------:R-:W-:Y:S02]  /*1210*/  IADD3 R42, PT, PT, R42, 0x1, RZ ;  /* 0x000000012a2a7810 */ /* 0x000fe40007ffe0ff */
[----:B------:R-:W-:Y:S02]  /*1220*/  IADD3 R43, PT, PT, R43, 0x1, RZ ;  /* 0x000000012b2b7810 */ /* 0x000fe40007ffe0ff */
[----:B------:R-:W-:Y:S02]  /*1230*/  IADD3 R44, PT, PT, R44, 0x1, RZ ;  /* 0x000000012c2c7810 */ /* 0x000fe40007ffe0ff */
        /* <DEDUP_REMOVED lines=20> */
[----:B------:R-:W-:Y:S01]  /*1380*/  IADD3 R3, PT, PT, R3, 0x1, RZ ;  /* 0x0000000103037810 */ /* 0x000fe20007ffe0ff */
[----:B------:R-:W-:Y:S06]  /*1390*/  @P1 BRA `(.L_x_766) ;  /* 0xfffffff400641947 */ /* 0x000fec000383ffff */
.L_x_765:
[----:B------:R-:W0:Y:S08]  /*13a0*/  LDC R4, c[0x0][0x360] ;  /* 0x0000d800ff047b82 */ /* 0x000e300000000800 */
[----:B------:R-:W1:Y:S08]  /*13b0*/  LDC.64 R6, c[0x0][0x3a8] ;  /* 0x0000ea00ff067b82 */ /* 0x000e700000000a00 */
[----:B------:R-:W2:Y:S08]  /*13c0*/  LDC.64 R8, c[0x0][0x398] ;  /* 0x0000e600ff087b82 */ /* 0x000eb00000000a00 */
[----:B------:R-:W3:Y:S01]  /*13d0*/  LDC.64 R10, c[0x0][0x3a0] ;  /* 0x0000e800ff0a7b82 */ /* 0x000ee20000000a00 */
[----:B0-----:R-:W-:-:S07]  /*13e0*/  IMAD R13, R4, UR4, R5 ;  /* 0x00000004040d7c24 */ /* 0x001fce000f8e0205 */
[----:B------:R-:W0:Y:S01]  /*13f0*/  LDC.64 R16, c[0x0][0x380] ;  /* 0x0000e000ff107b82 */ /* 0x000e220000000a00 */
[C---:B-1----:R-:W-:Y:S01]  /*1400*/  IMAD.WIDE.U32 R6, R13.reuse, 0x4, R6 ;  /* 0x000000040d067825 */ /* 0x042fe200078e0006 */
[----:B------:R-:W-:Y:S01]  /*1410*/  MOV R21, 0x1 ;  /* 0x0000000100157802 */ /* 0x000fe20000000f00 */
[----:B------:R-:W1:Y:S03]  /*1420*/  LDCU UR5, c[0x0][0x3b0] ;  /* 0x00007600ff0577ac */ /* 0x000e660008000800 */
[----:B------:R-:W-:Y:S01]  /*1430*/  STG.E desc[UR6][R6.64], RZ ;  /* 0x000000ff06007986 */ /* 0x000fe2000c101906 */
[----:B--2---:R-:W-:Y:S01]  /*1440*/  IMAD.WIDE.U32 R8, R13, 0x4, R8 ;  /* 0x000000040d087825 */ /* 0x004fe200078e0008 */
[----:B------:R-:W2:Y:S04]  /*1450*/  LDC.64 R14, c[0x0][0x390] ;  /* 0x0000e400ff0e7b82 */ /* 0x000ea80000000a00 */
[----:B------:R-:W4:Y:S01]  /*1460*/  LDG.E R3, desc[UR6][R8.64] ;  /* 0x0000000608037981 */ /* 0x000f22000c1e1900 */
[----:B---3--:R-:W-:-:S04]  /*1470*/  IMAD.WIDE R10, R122, 0x4, R10 ;  /* 0x000000047a0a7825 */ /* 0x008fc800078e020a */
[----:B0-----:R-:W-:Y:S01]  /*1480*/  IMAD.WIDE.U32 R12, R13, 0x4, R16 ;  /* 0x000000040d0c7825 */ /* 0x001fe200078e0010 */
[----:B----4-:R-:W-:-:S13]  /*1490*/  ISETP.NE.AND P0, PT, R3, R122, PT ;  /* 0x0000007a0300720c */ /* 0x010fda0003f05270 */
[----:B------:R-:W-:Y:S04]  /*14a0*/  @P0 STG.E desc[UR6][R8.64], R122 ;  /* 0x0000007a08000986 */ /* 0x000fe8000c101906 */
[----:B------:R0:W-:Y:S04]  /*14b0*/  @P0 STG.E desc[UR6][R6.64], R21 ;  /* 0x0000001506000986 */ /* 0x0001e8000c101906 */
[----:B------:R3:W-:Y:S04]  /*14c0*/  REDG.E.ADD.STRONG.GPU desc[UR6][R10.64], R21 ;  /* 0x000000150a00798e */ /* 0x0007e8000c12e106 */
[----:B------:R-:W4:Y:S01]  /*14d0*/  LDG.E R3, desc[UR6][R12.64] ;  /* 0x000000060c037981 */ /* 0x000f22000c1e1900 */
[----:B------:R-:W-:-:S02]  /*14e0*/  IMAD R0, R0, UR4, R5 ;  /* 0x0000000400007c24 */ /* 0x000fc4000f8e0205 */
[----:B--2---:R-:W-:-:S03]  /*14f0*/  IMAD.WIDE R4, R122, 0x4, R14 ;  /* 0x000000047a047825 */ /* 0x004fc600078e020e */
[----:B-1----:R-:W-:-:S05]  /*1500*/  IADD3 R23, PT, PT, R0, UR5, RZ ;  /* 0x0000000500177c10 */ /* 0x002fca000fffe0ff */
[C---:B------:R-:W-:Y:S01]  /*1510*/  IMAD.WIDE.U32 R14, R23.reuse, 0x4, R16 ;  /* 0x00000004170e7825 */ /* 0x040fe200078e0010 */
[----:B----4-:R1:W-:Y:S04]  /*1520*/  REDG.E.ADD.F32.FTZ.RN.STRONG.GPU desc[UR6][R4.64], R3 ;  /* 0x00000003040079a6 */ /* 0x0103e8000c12f306 */
[----:B------:R-:W2:Y:S01]  /*1530*/  LDG.E R19, desc[UR6][R14.64] ;  /* 0x000000060e137981 */ /* 0x000ea2000c1e1900 */
[----:B------:R-:W-:Y:S01]  /*1540*/  IADD3 R23, PT, PT, R23, UR5, RZ ;  /* 0x0000000517177c10 */ /* 0x000fe2000fffe0ff */
[----:B0-----:R-:W-:-:S04]  /*1550*/  IMAD.WIDE R6, R2, 0x4, R4 ;  /* 0x0000000402067825 */ /* 0x001fc800078e0204 */
[C---:B---3--:R-:W-:Y:S01]  /*1560*/  IMAD.WIDE.U32 R10, R23.reuse, 0x4, R16 ;  /* 0x00000004170a7825 */ /* 0x048fe200078e0010 */
[----:B------:R-:W-:Y:S01]  /*1570*/  IADD3 R23, PT, PT, R23, UR5, RZ ;  /* 0x0000000517177c10 */ /* 0x000fe2000fffe0ff */
[----:B--2---:R0:W-:Y:S04]  /*1580*/  REDG.E.ADD.F32.FTZ.RN.STRONG.GPU desc[UR6][R6.64], R19 ;  /* 0x00000013060079a6 */ /* 0x0041e8000c12f306 */
[----:B------:R-:W2:Y:S01]  /*1590*/  LDG.E R11, desc[UR6][R10.64] ;  /* 0x000000060a0b7981 */ /* 0x000ea2000c1e1900 */
[----:B------:R-:W-:-:S04]  /*15a0*/  IMAD.WIDE R8, R2, 0x4, R6 ;  /* 0x0000000402087825 */ /* 0x000fc800078e0206 */
[C---:B------:R-:W-:Y:S01]  /*15b0*/  IMAD.WIDE.U32 R12, R23.reuse, 0x4, R16 ;  /* 0x00000004170c7825 */ /* 0x040fe200078e0010 */
[----:B------:R-:W-:Y:S01]  /*15c0*/  IADD3 R23, PT, PT, R23, UR5, RZ ;  /* 0x0000000517177c10 */ /* 0x000fe2000fffe0ff */
[----:B--2---:R2:W-:Y:S04]  /*15d0*/  REDG.E.ADD.F32.FTZ.RN.STRONG.GPU desc[UR6][R8.64], R11 ;  /* 0x0000000b080079a6 */ /* 0x0045e8000c12f306 */
[----:B------:R-:W3:Y:S01]  /*15e0*/  LDG.E R13, desc[UR6][R12.64] ;  /* 0x000000060c0d7981 */ /* 0x000ee2000c1e1900 */
[----:B-1----:R-:W-:-:S04]  /*15f0*/  IMAD.WIDE R4, R2, 0x4, R8 ;  /* 0x0000000402047825 */ /* 0x002fc800078e0208 */
[C---:B------:R-:W-:Y:S01]  /*1600*/  IMAD.WIDE.U32 R14, R23.reuse, 0x4, R16 ;  /* 0x00000004170e7825 */ /* 0x040fe200078e0010 */
[----:B------:R-:W-:Y:S01]  /*1610*/  IADD3 R23, PT, PT, R23, UR5, RZ ;  /* 0x0000000517177c10 */ /* 0x000fe2000fffe0ff */
[----:B---3--:R1:W-:Y:S04]  /*1620*/  REDG.E.ADD.F32.FTZ.RN.STRONG.GPU desc[UR6][R4.64], R13 ;  /* 0x0000000d040079a6 */ /* 0x0083e8000c12f306 */
[----:B------:R-:W3:Y:S01]  /*1630*/  LDG.E R15, desc[UR6][R14.64] ;  /* 0x000000060e0f7981 */ /* 0x000ee2000c1e1900 */
[----:B0-----:R-:W-:-:S04]  /*1640*/  IMAD.WIDE R6, R2, 0x4, R4 ;  /* 0x0000000402067825 */ /* 0x001fc800078e0204 */
[----:B------:R-:W-:Y:S01]  /*1650*/  IMAD.WIDE.U32 R16, R23, 0x4, R16 ;  /* 0x0000000417107825 */ /* 0x000fe200078e0010 */
[----:B---3--:R0:W-:Y:S05]  /*1660*/  REDG.E.ADD.F32.FTZ.RN.STRONG.GPU desc[UR6][R6.64], R15 ;  /* 0x0000000f060079a6 */ /* 0x0081ea000c12f306 */
[----:B------:R-:W3:Y:S01]  /*1670*/  LDG.E R17, desc[UR6][R16.64] ;  /* 0x0000000610117981 */ /* 0x000ee2000c1e1900 */
[----:B--2---:R-:W-:-:S05]  /*1680*/  IMAD.WIDE R8, R2, 0x4, R6 ;  /* 0x0000000402087825 */ /* 0x004fca00078e0206 */
[----:B---3--:R2:W-:Y:S04]  /*1690*/  REDG.E.ADD.F32.FTZ.RN.STRONG.GPU desc[UR6][R8.64], R17 ;  /* 0x00000011080079a6 */ /* 0x0085e8000c12f306 */
[----:B------:R-:W3:Y:S01]  /*16a0*/  LDG.E R103, desc[UR6][R102.64] ;  /* 0x0000000666677981 */ /* 0x000ee2000c1e1900 */
[----:B------:R-:W-:-:S05]  /*16b0*/  IMAD.WIDE R10, R2, 0x4, R8 ;  /* 0x00000004020a7825 */ /* 0x000fca00078e0208 */
[----:B---3--:R3:W-:Y:S04]  /*16c0*/  REDG.E.ADD.F32.FTZ.RN.STRONG.GPU desc[UR6][R10.64], R103 ;  /* 0x000000670a0079a6 */ /* 0x0087e8000c12f306 */
[----:B------:R-:W4:Y:S01]  /*16d0*/  LDG.E R101, desc[UR6][R100.64] ;  /* 0x0000000664657981 */ /* 0x000f22000c1e1900 */
[----:B-1----:R-:W-:-:S05]  /*16e0*/  IMAD.WIDE R4, R2, 0x4, R10 ;  /* 0x0000000402047825 */ /* 0x002fca00078e020a */
[----:B----4-:R1:W-:Y:S04]  /*16f0*/  REDG.E.ADD.F32.FTZ.RN.STRONG.GPU desc[UR6][R4.64], R101 ;  /* 0x00000065040079a6 */ /* 0x0103e8000c12f306 */
[----:B------:R-:W4:Y:S01]  /*1700*/  LDG.E R99, desc[UR6][R98.64] ;  /* 0x0000000662637981 */ /* 0x000f22000c1e1900 */
[----:B0-----:R-:W-:-:S05]  /*1710*/  IMAD.WIDE R6, R2, 0x4, R4 ;  /* 0x0000000402067825 */ /* 0x001fca00078e0204 */
[----:B----4-:R0:W-:Y:S04]  /*1720*/  REDG.E.ADD.F32.FTZ.RN.STRONG.GPU desc[UR6][R6.64], R99 ;  /* 0x00000063060079a6 */ /* 0x0101e8000c12f306 */
[----:B------:R-:W4:Y:S01]  /*1730*/  LDG.E R97, desc[UR6][R96.64] ;  /* 0x0000000660617981 */ /* 0x000f22000c1e1900 */
[----:B--2---:R-:W-:-:S05]  /*1740*/  IMAD.WIDE R8, R2, 0x4, R6 ;  /* 0x0000000402087825 */ /* 0x004fca00078e0206 */
[----:B----4-:R2:W-:Y:S04]  /*1750*/  REDG.E.ADD.F32.FTZ.RN.STRONG.GPU desc[UR6][R8.64], R97 ;  /* 0x00000061080079a6 */ /* 0x0105e8000c12f306 */
[----:B------:R-:W4:Y:S01]  /*1760*/  LDG.E R95, desc[UR6][R94.64] ;  /* 0x000000065e5f7981 */ /* 0x000f22000c1e1900 */
[----:B---3--:R-:W-:-:S05]  /*1770*/  IMAD.WIDE R10, R2, 0x4, R8 ;  /* 0x00000004020a7825 */ /* 0x008fca00078e0208 */
[----:B----4-:R3:W-:Y:S04]  /*1780*/  REDG.E.ADD.F32.FTZ.RN.STRONG.GPU desc[UR6][R10.64], R95 ;  /* 0x0000005f0a0079a6 */ /* 0x0107e8000c12f306 */
        /* <DEDUP_REMOVED lines=50> */
[----:B----4-:R-:W-:Y:S04]  /*1ab0*/  REDG.E.ADD.F32.FTZ.RN.STRONG.GPU desc[UR6][R4.64], R61 ;  /* 0x0000003d040079a6 */ /* 0x010fe8000c12f306 */
[----:B------:R-:W4:Y:S01]  /*1ac0*/  LDG.E R59, desc[UR6][R58.64] ;  /* 0x000000063a3b7981 */ /* 0x000f22000c1e1900 */
[----:B0-----:R-:W-:-:S05]  /*1ad0*/  IMAD.WIDE R6, R2, 0x4, R4 ;  /* 0x0000000402067825 */ /* 0x001fca00078e0204 */
[----:B----4-:R-:W-:Y:S04]  /*1ae0*/  REDG.E.ADD.F32.FTZ.RN.STRONG.GPU desc[UR6][R6.64], R59 ;  /* 0x0000003b060079a6 */ /* 0x010fe8000c12f306 */
[----:B------:R-:W4:Y:S01]  /*1af0*/  LDG.E R57, desc[UR6][R56.64] ;  /* 0x0000000638397981 */ /* 0x000f22000c1e1900 */
[----:B--2---:R-:W-:-:S05]  /*1b00*/  IMAD.WIDE R8, R2, 0x4, R6 ;  /* 0x0000000402087825 */ /* 0x004fca00078e0206 */
[----:B----4-:R-:W-:Y:S04]  /*1b10*/  REDG.E.ADD.F32.FTZ.RN.STRONG.GPU desc[UR6][R8.64], R57 ;  /* 0x00000039080079a6 */ /* 0x010fe8000c12f306 */
[----:B------:R-:W2:Y:S01]  /*1b20*/  LDG.E R55, desc[UR6][R54.64] ;  /* 0x0000000636377981 */ /* 0x000ea2000c1e1900 */
[----:B---3--:R-:W-:-:S05]  /*1b30*/  IMAD.WIDE R10, R2, 0x4, R8 ;  /* 0x00000004020a7825 */ /* 0x008fca00078e0208 */
[----:B--2---:R-:W-:Y:S04]  /*1b40*/  REDG.E.ADD.F32.FTZ.RN.STRONG.GPU desc[UR6][R10.64], R55 ;  /* 0x000000370a0079a6 */ /* 0x004fe8000c12f306 */
[----:B------:R-:W2:Y:S01]  /*1b50*/  LDG.E R53, desc[UR6][R52.64] ;  /* 0x0000000634357981 */ /* 0x000ea2000c1e1900 */
[----:B------:R-:W-:-:S05]  /*1b60*/  IMAD.WIDE R2, R2, 0x4, R10 ;  /* 0x0000000402027825 */ /* 0x000fca00078e020a */
[----:B--2---:R-:W-:Y:S01]  /*1b70*/  REDG.E.ADD.F32.FTZ.RN.STRONG.GPU desc[UR6][R2.64], R53 ;  /* 0x00000035020079a6 */ /* 0x004fe2000c12f306 */
[----:B------:R-:W-:Y:S05]  /*1b80*/  EXIT ;  /* 0x000000000000794d */ /* 0x000fea0003800000 */
.L_x_767:
        /* <DEDUP_REMOVED lines=15> */
.L_x_952:


//--------------------- .text._Z21calculateBestDistanceILi31EEvPfS0_S0_PiS1_S1_ii --------------------------
	.section	.text._Z21calculateBestDistanceILi31EEvPfS0_S0_PiS1_S1_ii,"ax",@progbits
	.align	128
        .global         _Z21calculateBestDistanceILi31EEvPfS0_S0_PiS1_S1_ii
        .type           _Z21calculateBestDistanceILi31EEvPfS0_S0_PiS1_S1_ii,@function
        .size           _Z21calculateBestDistanceILi31EEvPfS0_S0_PiS1_S1_ii,(.L_x_953 - _Z21calculateBestDistanceILi31EEvPfS0_S0_PiS1_S1_ii)
        .other          _Z21calculateBestDistanceILi31EEvPfS0_S0_PiS1_S1_ii,@"STO_CUDA_ENTRY STV_DEFAULT"
_Z21calculateBestDistanceILi31EEvPfS0_S0_PiS1_S1_ii:
.text._Z21calculateBestDistanceILi31EEvPfS0_S0_PiS1_S1_ii:
        /* <DEDUP_REMOVED lines=9> */
[----:B------:R-:W0:Y:S01]  /*0090*/  LDC R2, c[0x0][0x3b4] ;  /* 0x0000ed00ff027b82 */ /* 0x000e220000000800 */
[----:B------:R-:W1:Y:S01]  /*00a0*/  S2R R3, SR_TID.X ;  /* 0x0000000000037919 */ /* 0x000e620000002100 */
[----:B------:R-:W2:Y:S01]  /*00b0*/  LDCU.64 UR6, c[0x0][0x358] ;  /* 0x00006b00ff0677ac */ /* 0x000ea20008000a00 */
[----:B------:R-:W-:Y:S02]  /*00c0*/  IADD3 R21, PT, PT, R19, UR5, RZ ;  /* 0x0000000513157c10 */ /* 0x000fe4000fffe0ff */
[----:B------:R-:W-:Y:S02]  /*00d0*/  MOV R100, 0xffffffff ;  /* 0xffffffff00647802 */ /* 0x000fe40000000f00 */
[----:B------:R-:W-:Y:S01]  /*00e0*/  IADD3 R23, PT, PT, R21, UR5, RZ ;  /* 0x0000000515177c10 */ /* 0x000fe2000fffe0ff */
[----:B------:R-:W1:Y:S03]  /*00f0*/  LDC R4, c[0x0][0x360] ;  /* 0x0000d800ff047b82 */ /* 0x000e660000000800 */
[----:B------:R-:W-:-:S04]  /*0100*/  IADD3 R31, PT, PT, R23, UR5, RZ ;  /* 0x00000005171f7c10 */ /* 0x000fc8000fffe0ff */
[----:B------:R-:W-:Y:S01]  /*0110*/  IADD3 R33, PT, PT, R31, UR5, RZ ;  /* 0x000000051f217c10 */ /* 0x000fe2000fffe0ff */
[----:B------:R-:W3:Y:S03]  /*0120*/  LDC.64 R6, c[0x0][0x380] ;  /* 0x0000e000ff067b82 */ /* 0x000ee60000000a00 */
[----:B------:R-:W-:-:S04]  /*0130*/  IADD3 R35, PT, PT, R33, UR5, RZ ;  /* 0x0000000521237c10 */ /* 0x000fc8000fffe0ff */
[----:B------:R-:W-:Y:S01]  /*0140*/  IADD3 R37, PT, PT, R35, UR5, RZ ;  /* 0x0000000523257c10 */ /* 0x000fe2000fffe0ff */
[----:B------:R-:W4:Y:S01]  /*0150*/  LDC.64 R42, c[0x0][0x3a8] ;  /* 0x0000ea00ff2a7b82 */ /* 0x000f220000000a00 */
[----:B0-----:R-:W-:Y:S02]  /*0160*/  ISETP.GE.AND P0, PT, R2, 0x1, PT ;  /* 0x000000010200780c */ /* 0x001fe40003f06270 */
[----:B------:R-:W-:-:S04]  /*0170*/  IADD3 R25, PT, PT, R37, UR5, RZ ;  /* 0x0000000525197c10 */ /* 0x000fc8000fffe0ff */
[----:B------:R-:W-:Y:S01]  /*0180*/  IADD3 R29, PT, PT, R25, UR5, RZ ;  /* 0x00000005191d7c10 */ /* 0x000fe2000fffe0ff */
[----:B------:R-:W0:Y:S01]  /*0190*/  LDC.64 R44, c[0x0][0x398] ;  /* 0x0000e600ff2c7b82 */ /* 0x000e220000000a00 */
[----:B-1----:R-:W-:Y:S02]  /*01a0*/  IMAD R5, R4, UR4, R3 ;  /* 0x0000000404057c24 */ /* 0x002fe4000f8e0203 */
[----:B------:R-:W-:-:S04]  /*01b0*/  IADD3 R27, PT, PT, R29, UR5, RZ ;  /* 0x000000051d1b7c10 */ /* 0x000fc8000fffe0ff */
[----:B------:R-:W-:Y:S01]  /*01c0*/  IADD3 R47, PT, PT, R27, UR5, RZ ;  /* 0x000000051b2f7c10 */ /* 0x000fe2000fffe0ff */
[----:B---3--:R-:W-:-:S03]  /*01d0*/  IMAD.WIDE.U32 R18, R19, 0x4, R6 ;  /* 0x0000000413127825 */ /* 0x008fc600078e0006 */
[----:B------:R-:W-:Y:S01]  /*01e0*/  IADD3 R49, PT, PT, R47, UR5, RZ ;  /* 0x000000052f317c10 */ /* 0x000fe2000fffe0ff */
[----:B------:R-:W-:-:S03]  /*01f0*/  IMAD.WIDE.U32 R20, R21, 0x4, R6 ;  /* 0x0000000415147825 */ /* 0x000fc600078e0006 */
[----:B------:R-:W-:Y:S01]  /*0200*/  IADD3 R51, PT, PT, R49, UR5, RZ ;  /* 0x0000000531337c10 */ /* 0x000fe2000fffe0ff */
[----:B----4-:R-:W-:-:S03]  /*0210*/  IMAD.WIDE.U32 R42, R5, 0x4, R42 ;  /* 0x00000004052a7825 */ /* 0x010fc600078e002a */
[----:B------:R-:W-:Y:S01]  /*0220*/  IADD3 R53, PT, PT, R51, UR5, RZ ;  /* 0x0000000533357c10 */ /* 0x000fe2000fffe0ff */
[----:B------:R-:W-:-:S03]  /*0230*/  IMAD.WIDE.U32 R22, R23, 0x4, R6 ;  /* 0x0000000417167825 */ /* 0x000fc600078e0006 */
[----:B------:R-:W-:Y:S01]  /*0240*/  IADD3 R55, PT, PT, R53, UR5, RZ ;  /* 0x0000000535377c10 */ /* 0x000fe2000fffe0ff */
[----:B0-----:R-:W-:-:S03]  /*0250*/  IMAD.WIDE.U32 R44, R5, 0x4, R44 ;  /* 0x00000004052c7825 */ /* 0x001fc600078e002c */
        /* <DEDUP_REMOVED lines=41> */
[----:B------:R-:W-:Y:S01]  /*04f0*/  IMAD.WIDE.U32 R76, R77, 0x4, R6 ;  /* 0x000000044d4c7825 */ /* 0x000fe200078e0006 */
[----:B--2---:R-:W-:Y:S06]  /*0500*/  @!P0 BRA `(.L_x_768) ;  /* 0x0000000c00908947 */ /* 0x004fec0003800000 */
[----:B------:R-:W-:Y:S01]  /*0510*/  IMAD.WIDE.U32 R82, R83, 0x4, R6 ;  /* 0x0000000453527825 */ /* 0x000fe200078e0006 */
[----:B------:R-:W5:Y:S04]  /*0520*/  LDG.E R8, desc[UR6][R22.64] ;  /* 0x0000000616087981 */ /* 0x000f68000c1e1900 */
        /* <DEDUP_REMOVED lines=27> */
[----:B------:R0:W5:Y:S04]  /*06e0*/  LDG.E R18, desc[UR6][R78.64] ;  /* 0x000000064e127981 */ /* 0x000168000c1e1900 */
[----:B------:R1:W5:Y:S04]  /*06f0*/  LDG.E R16, desc[UR6][R38.64] ;  /* 0x0000000626107981 */ /* 0x000368000c1e1900 */
[----:B------:R2:W5:Y:S01]  /*0700*/  LDG.E R17, desc[UR6][R40.64] ;  /* 0x0000000628117981 */ /* 0x000562000c1e1900 */
[----:B0-----:R-:W0:Y:S08]  /*0710*/  LDC R78, c[0x0][0x388] ;  /* 0x0000e200ff4e7b82 */ /* 0x001e300000000800 */
[----:B------:R-:W3:Y:S01]  /*0720*/  LDC R79, c[0x0][0x38c] ;  /* 0x0000e300ff4f7b82 */ /* 0x000ee20000000800 */
[----:B------:R-:W-:Y:S01]  /*0730*/  HFMA2 R4, -RZ, RZ, 0, 0 ;  /* 0x00000000ff047431 */ /* 0x000fe200000001ff */
[CC--:B------:R-:W-:Y:S01]  /*0740*/  LEA R104, R2.reuse, R2.reuse, 0x1 ;  /* 0x0000000202687211 */ /* 0x0c0fe200078e08ff */
[C---:B-1----:R-:W-:Y:S01]  /*0750*/  IMAD R39, R2.reuse, 0x6, RZ ;  /* 0x0000000602277824 */ /* 0x042fe200078e02ff */
[C---:B------:R-:W-:Y:S01]  /*0760*/  SHF.L.U32 R37, R2.reuse, 0x2, RZ ;  /* 0x0000000202257819 */ /* 0x040fe200000006ff */
[C---:B------:R-:W-:Y:S01]  /*0770*/  IMAD R93, R2.reuse, 0xa, RZ ;  /* 0x0000000a025d7824 */ /* 0x040fe200078e02ff */
[CC--:B------:R-:W-:Y:S01]  /*0780*/  LEA R38, R2.reuse, R2.reuse, 0x2 ;  /* 0x0000000202267211 */ /* 0x0c0fe200078e10ff */
[C---:B------:R-:W-:Y:S01]  /*0790*/  IMAD R95, R2.reuse, 0xb, RZ ;  /* 0x0000000b025f7824 */ /* 0x040fe200078e02ff */
[CC--:B--2---:R-:W-:Y:S01]  /*07a0*/  LEA R40, R2.reuse, -R2.reuse, 0x3 ;  /* 0x8000000202287211 */ /* 0x0c4fe200078e18ff */
        /* <DEDUP_REMOVED lines=9> */
[C---:B------:R-:W-:Y:S01]  /*0840*/  LEA R107, R2.reuse, R2, 0x4 ;  /* 0x00000002026b7211 */ /* 0x040fe200078e20ff */
        /* <DEDUP_REMOVED lines=12> */
[----:B------:R-:W-:-:S02]  /*0910*/  IMAD R96, R2, 0x1d, RZ ;  /* 0x0000001d02607824 */ /* 0x000fc400078e02ff */
[----:B------:R-:W-:-:S07]  /*0920*/  IMAD R98, R2, 0x1e, RZ ;  /* 0x0000001e02627824 */ /* 0x000fce00078e02ff */
.L_x_769:
[----:B------:R-:W1:Y:S01]  /*0930*/  LDC.64 R80, c[0x0][0x388] ;  /* 0x0000e200ff507b82 */ /* 0x000e620000000a00 */
[C---:B------:R-:W-:Y:S01]  /*0940*/  SHF.L.U32 R89, R2.reuse, 0x1, RZ ;  /* 0x0000000102597819 */ /* 0x040fe200000006ff */
[--C-:B0--3--:R-:W-:Y:S01]  /*0950*/  IMAD.WIDE.U32 R82, R2, 0x4, R78.reuse ;  /* 0x0000000402527825 */ /* 0x109fe200078e004e */
[----:B------:R-:W2:Y:S03]  /*0960*/  LDG.E R106, desc[UR6][R78.64] ;  /* 0x000000064e6a7981 */ /* 0x000ea6000c1e1900 */
[----:B------:R-:W-:Y:S01]  /*0970*/  IMAD.WIDE.U32 R88, R89, 0x4, R78 ;  /* 0x0000000459587825 */ /* 0x000fe200078e004e */
[----:B------:R0:W3:Y:S05]  /*0980*/  LDG.E R110, desc[UR6][R82.64] ;  /* 0x00000006526e7981 */ /* 0x0000ea000c1e1900 */
[----:B------:R-:W4:Y:S01]  /*0990*/  LDG.E R88, desc[UR6][R88.64] ;  /* 0x0000000658587981 */ /* 0x000f22000c1e1900 */
[----:B-1----:R-:W-:-:S06]  /*09a0*/  IMAD.WIDE.U32 R86, R104, 0x4, R80 ;  /* 0x0000000468567825 */ /* 0x002fcc00078e0050 */
[----:B------:R-:W4:Y:S01]  /*09b0*/  LDG.E R87, desc[UR6][R86.64] ;  /* 0x0000000656577981 */ /* 0x000f22000c1e1900 */
[----:B0-----:R-:W-:-:S05]  /*09c0*/  IMAD.WIDE.U32 R82, R37, 0x4, R80 ;  /* 0x0000000425527825 */ /* 0x001fca00078e0050 */
[----:B------:R0:W4:Y:S01]  /*09d0*/  LDG.E R108, desc[UR6][R82.64] ;  /* 0x00000006526c7981 */ /* 0x000122000c1e1900 */
[----:B------:R-:W-:-:S06]  /*09e0*/  IMAD.WIDE.U32 R84, R38, 0x4, R80 ;  /* 0x0000000426547825 */ /* 0x000fcc00078e0050 */
[----:B------:R-:W4:Y:S01]  /*09f0*/  LDG.E R85, desc[UR6][R84.64] ;  /* 0x0000000654557981 */ /* 0x000f22000c1e1900 */
[----:B0-----:R-:W-:-:S04]  /*0a00*/  IMAD.WIDE.U32 R82, R39, 0x4, R80 ;  /* 0x0000000427527825 */ /* 0x001fc800078e0050 */
[----:B--2--5:R-:W-:Y:S01]  /*0a10*/  FADD R106, R20, -R106 ;  /* 0x8000006a146a7221 */ /* 0x024fe20000000000 */
[----:B---3--:R-:W-:-:S03]  /*0a20*/  FADD R110, R6, -R110 ;  /* 0x8000006e066e7221 */ /* 0x008fc60000000000 */
[----:B------:R-:W-:-:S04]  /*0a30*/  FFMA R106, R106, R106, RZ ;  /* 0x0000006a6a6a7223 */ /* 0x000fc800000000ff */
[----:B------:R-:W-:Y:S01]  /*0a40*/  FFMA R106, R110, R110, R106 ;  /* 0x0000006e6e6a7223 */ /* 0x000fe2000000006a */
[----:B----4-:R-:W-:-:S04]  /*0a50*/  FADD R89, R7, -R88 ;  /* 0x8000005807597221 */ /* 0x010fc80000000000 */
[----:B------:R-:W-:Y:S01]  /*0a60*/  FFMA R106, R89, R89, R106 ;  /* 0x00000059596a7223 */ /* 0x000fe2000000006a */
[----:B------:R-:W-:-:S04]  /*0a70*/  IMAD.WIDE.U32 R88, R40, 0x4, R80 ;  /* 0x0000000428587825 */ /* 0x000fc800078e0050 */
[----:B------:R-:W-:-:S04]  /*0a80*/  FADD R87, R8, -R87 ;  /* 0x8000005708577221 */ /* 0x000fc80000000000 */
[----:B------:R-:W-:Y:S02]  /*0a90*/  FFMA R118, R87, R87, R106 ;  /* 0x0000005757767223 */ /* 0x000fe4000000006a */
[----:B------:R0:W2:Y:S01]  /*0aa0*/  LDG.E R106, desc[UR6][R82.64] ;  /* 0x00000006526a7981 */ /* 0x0000a2000c1e1900 */
[----:B------:R-:W-:-:S03]  /*0ab0*/  FADD R87, R9, -R108 ;  /* 0x8000006c09577221 */ /* 0x000fc60000000000 */
[----:B------:R1:W3:Y:S01]  /*0ac0*/  LDG.E R108, desc[UR6][R88.64] ;  /* 0x00000006586c7981 */ /* 0x0002e2000c1e1900 */
[----:B------:R-:W-:Y:S01]  /*0ad0*/  FFMA R118, R87, R87, R118 ;  /* 0x0000005757767223 */ /* 0x000fe20000000076 */
[----:B0-----:R-:W-:-:S04]  /*0ae0*/  IMAD.WIDE.U32 R82, R41, 0x4, R80 ;  /* 0x0000000429527825 */ /* 0x001fc800078e0050 */
[--C-:B------:R-:W-:Y:S01]  /*0af0*/  IMAD.WIDE.U32 R86, R91, 0x4, R80.reuse ;  /* 0x000000045b567825 */ /* 0x100fe200078e0050 */
[----:B------:R0:W4:Y:S03]  /*0b00*/  LDG.E R110, desc[UR6][R82.64] ;  /* 0x00000006526e7981 */ /* 0x000126000c1e1900 */
[--C-:B-1----:R-:W-:Y:S01]  /*0b10*/  IMAD.WIDE.U32 R88, R93, 0x4, R80.reuse ;  /* 0x000000045d587825 */ /* 0x102fe200078e0050 */
[----:B------:R1:W4:Y:S04]  /*0b20*/  LDG.E R112, desc[UR6][R86.64] ;  /* 0x0000000656707981 */ /* 0x000328000c1e1900 */
[----:B------:R1:W4:Y:S01]  /*0b30*/  LDG.E R114, desc[UR6][R88.64] ;  /* 0x0000000658727981 */ /* 0x000322000c1e1900 */
[----:B0-----:R-:W-:-:S04]  /*0b40*/  IMAD.WIDE.U32 R82, R97, 0x4, R80 ;  /* 0x0000000461527825 */ /* 0x001fc800078e0050 */
[--C-:B-1----:R-:W-:Y:S01]  /*0b50*/  IMAD.WIDE.U32 R86, R95, 0x4, R80.reuse ;  /* 0x000000045f567825 */ /* 0x102fe200078e0050 */
[----:B------:R0:W4:Y:S04]  /*0b60*/  LDG.E R120, desc[UR6][R82.64] ;  /* 0x0000000652787981 */ /* 0x000128000c1e1900 */
[----:B------:R1:W4:Y:S01]  /*0b70*/  LDG.E R116, desc[UR6][R86.64] ;  /* 0x0000000656747981 */ /* 0x000322000c1e1900 */
[----:B------:R-:W-:-:S04]  /*0b80*/  IMAD.WIDE.U32 R88, R101, 0x4, R80 ;  /* 0x0000000465587825 */ /* 0x000fc800078e0050 */
[--C-:B0-----:R-:W-:Y:S01]  /*0b90*/  IMAD.WIDE.U32 R82, R99, 0x4, R80.reuse ;  /* 0x0000000463527825 */ /* 0x101fe200078e0050 */
[----:B------:R0:W4:Y:S04]  /*0ba0*/  LDG.E R124, desc[UR6][R88.64] ;  /* 0x00000006587c7981 */ /* 0x000128000c1e1900 */
[----:B------:R0:W4:Y:S01]  /*0bb0*/  LDG.E R122, desc[UR6][R82.64] ;  /* 0x00000006527a7981 */ /* 0x000122000c1e1900 */
[----:B-1----:R-:W-:-:S04]  /*0bc0*/  IMAD.WIDE.U32 R86, R103, 0x4, R80 ;  /* 0x0000000467567825 */ /* 0x002fc800078e0050 */
[----:B0-----:R-:W-:Y:S01]  /*0bd0*/  FADD R89, R10, -R85 ;  /* 0x800000550a597221 */ /* 0x001fe20000000000 */
[--C-:B------:R-:W-:Y:S01]  /*0be0*/  IMAD.WIDE.U32 R84, R105, 0x4, R80.reuse ;  /* 0x0000000469547825 */ /* 0x100fe200078e0050 */
[----:B------:R4:W4:Y:S05]  /*0bf0*/  LDG.E R86, desc[UR6][R86.64] ;  /* 0x0000000656567981 */ /* 0x00092a000c1e1900 */
[----:B------:R-:W4:Y:S01]  /*0c00*/  LDG.E R85, desc[UR6][R84.64] ;  /* 0x0000000654557981 */ /* 0x000f22000c1e1900 */
[----:B------:R-:W-:-:S04]  /*0c10*/  IMAD.WIDE.U32 R82, R107, 0x4, R80 ;  /* 0x000000046b527825 */ /* 0x000fc800078e0050 */
[----:B------:R-:W-:Y:S02]  /*0c20*/  FFMA R89, R89, R89, R118 ;  /* 0x0000005959597223 */ /* 0x000fe40000000076 */
[----:B------:R0:W4:Y:S01]  /*0c30*/  LDG.E R118, desc[UR6][R82.64] ;  /* 0x0000000652767981 */ /* 0x000122000c1e1900 */
[----:B--2---:R-:W-:-:S04]  /*0c40*/  FADD R106, R11, -R106 ;  /* 0x8000006a0b6a7221 */ /* 0x004fc80000000000 */
[----:B------:R-:W-:Y:S01]  /*0c50*/  FFMA R106, R106, R106, R89 ;  /* 0x0000006a6a6a7223 */ /* 0x000fe20000000059 */
[----:B---3--:R-:W-:-:S04]  /*0c60*/  FADD R89, R12, -R108 ;  /* 0x8000006c0c597221 */ /* 0x008fc80000000000 */
[----:B------:R-:W-:Y:S01]  /*0c70*/  FFMA R106, R89, R89, R106 ;  /* 0x00000059596a7223 */ /* 0x000fe2000000006a */
[----:B----4-:R-:W-:-:S04]  /*0c80*/  FADD R87, R13, -R110 ;  /* 0x8000006e0d577221 */ /* 0x010fc80000000000 */
[----:B------:R-:W-:Y:S01]  /*0c90*/  FFMA R106, R87, R87, R106 ;  /* 0x00000057576a7223 */ /* 0x000fe2000000006a */
[----:B------:R-:W-:-:S04]  /*0ca0*/  FADD R87, R14, -R112 ;  /* 0x800000700e577221 */ /* 0x000fc80000000000 */
[----:B------:R-:W-:Y:S01]  /*0cb0*/  FFMA R106, R87, R87, R106 ;  /* 0x00000057576a7223 */ /* 0x000fe2000000006a */
[----:B------:R-:W-:-:S04]  /*0cc0*/  FADD R87, R15, -R114 ;  /* 0x800000720f577221 */ /* 0x000fc80000000000 */
[----:B------:R-:W-:Y:S01]  /*0cd0*/  FFMA R106, R87, R87, R106 ;  /* 0x00000057576a7223 */ /* 0x000fe2000000006a */
[----:B0-----:R-:W-:-:S04]  /*0ce0*/  FADD R83, R21, -R116 ;  /* 0x8000007415537221 */ /* 0x001fc80000000000 */
[----:B------:R-:W-:Y:S01]  /*0cf0*/  FFMA R106, R83, R83, R106 ;  /* 0x00000053536a7223 */ /* 0x000fe2000000006a */
[----:B------:R-:W-:-:S04]  /*0d00*/  FADD R83, R22, -R120 ;  /* 0x8000007816537221 */ /* 0x000fc80000000000 */
[----:B------:R-:W-:Y:S01]  /*0d10*/  FFMA R106, R83, R83, R106 ;  /* 0x00000053536a7223 */ /* 0x000fe2000000006a */
[----:B------:R-:W-:-:S04]  /*0d20*/  FADD R83, R23, -R122 ;  /* 0x8000007a17537221 */ /* 0x000fc80000000000 */
[----:B------:R-:W-:Y:S01]  /*0d30*/  FFMA R106, R83, R83, R106 ;  /* 0x00000053536a7223 */ /* 0x000fe2000000006a */
[----:B------:R-:W-:Y:S01]  /*0d40*/  FADD R83, R24, -R124 ;  /* 0x8000007c18537221 */ /* 0x000fe20000000000 */
[----:B------:R-:W-:-:S03]  /*0d50*/  FADD R87, R25, -R86 ;  /* 0x8000005619577221 */ /* 0x000fc60000000000 */
[----:B------:R-:W-:Y:S01]  /*0d60*/  FFMA R106, R83, R83, R106 ;  /* 0x00000053536a7223 */ /* 0x000fe2000000006a */
[----:B------:R-:W-:-:S04]  /*0d70*/  IMAD.WIDE.U32 R82, R109, 0x4, R80 ;  /* 0x000000046d527825 */ /* 0x000fc800078e0050 */
[----:B------:R-:W-:Y:S01]  /*0d80*/  FFMA R87, R87, R87, R106 ;  /* 0x0000005757577223 */ /* 0x000fe2000000006a */
[----:B------:R-:W-:Y:S01]  /*0d90*/  FADD R84, R16, -R85 ;  /* 0x8000005510547221 */ /* 0x000fe20000000000 */
[----:B------:R0:W2:Y:S03]  /*0da0*/  LDG.E R106, desc[UR6][R82.64] ;  /* 0x00000006526a7981 */ /* 0x0000a6000c1e1900 */
[----:B------:R-:W-:Y:S01]  /*0db0*/  FFMA R87, R84, R84, R87 ;  /* 0x0000005454577223 */ /* 0x000fe20000000057 */
[----:B------:R-:W-:-:S04]  /*0dc0*/  IMAD.WIDE.U32 R84, R111, 0x4, R80 ;  /* 0x000000046f547825 */ /* 0x000fc800078e0050 */
[----:B------:R-:W-:Y:S01]  /*0dd0*/  FADD R122, R17, -R118 ;  /* 0x80000076117a7221 */ /* 0x000fe20000000000 */
[----:B------:R1:W3:Y:S01]  /*0de0*/  LDG.E R120, desc[UR6][R84.64] ;  /* 0x0000000654787981 */ /* 0x0002e2000c1e1900 */
[----:B0-----:R-:W-:-:S04]  /*0df0*/  IMAD.WIDE.U32 R82, R113, 0x4, R80 ;  /* 0x0000000471527825 */ /* 0x001fc800078e0050 */
[----:B------:R-:W-:Y:S01]  /*0e00*/  IMAD.WIDE.U32 R88, R115, 0x4, R80 ;  /* 0x0000000473587825 */ /* 0x000fe200078e0050 */
[----:B------:R-:W4:Y:S03]  /*0e10*/  LDG.E R118, desc[UR6][R82.64] ;  /* 0x0000000652767981 */ /* 0x000f26000c1e1900 */
[----:B------:R-:W-:Y:S01]  /*0e20*/  FFMA R122, R122, R122, R87 ;  /* 0x0000007a7a7a7223 */ /* 0x000fe20000000057 */
[--C-:B------:R-:W-:Y:S01]  /*0e30*/  IMAD.WIDE.U32 R86, R117, 0x4, R80.reuse ;  /* 0x0000000475567825 */ /* 0x100fe200078e0050 */
[----:B------:R0:W4:Y:S04]  /*0e40*/  LDG.E R116, desc[UR6][R88.64] ;  /* 0x0000000658747981 */ /* 0x000128000c1e1900 */
[----:B------:R-:W4:Y:S01]  /*0e50*/  LDG.E R114, desc[UR6][R86.64] ;  /* 0x0000000656727981 */ /* 0x000f22000c1e1900 */
[----:B-1----:R-:W-:-:S04]  /*0e60*/  IMAD.WIDE.U32 R84, R121, 0x4, R80 ;  /* 0x0000000479547825 */ /* 0x002fc800078e0050 */
[--C-:B0-----:R-:W-:Y:S01]  /*0e70*/  IMAD.WIDE.U32 R88, R119, 0x4, R80.reuse ;  /* 0x0000000477587825 */ /* 0x101fe200078e0050 */
[----:B------:R0:W4:Y:S04]  /*0e80*/  LDG.E R110, desc[UR6][R84.64] ;  /* 0x00000006546e7981 */ /* 0x000128000c1e1900 */
[----:B------:R-:W4:Y:S01]  /*0e90*/  LDG.E R112, desc[UR6][R88.64] ;  /* 0x0000000658707981 */ /* 0x000f22000c1e1900 */
[----:B------:R-:W-:-:S05]  /*0ea0*/  IMAD.WIDE.U32 R82, R123, 0x4, R80 ;  /* 0x000000047b527825 */ /* 0x000fca00078e0050 */
[----:B------:R1:W4:Y:S01]  /*0eb0*/  LDG.E R108, desc[UR6][R82.64] ;  /* 0x00000006526c7981 */ /* 0x000322000c1e1900 */
[----:B0-----:R-:W-:-:S04]  /*0ec0*/  IMAD.WIDE.U32 R84, R92, 0x4, R80 ;  /* 0x000000045c547825 */ /* 0x001fc800078e0050 */
[--C-:B------:R-:W-:Y:S02]  /*0ed0*/  IMAD.WIDE.U32 R86, R94, 0x4, R80.reuse ;  /* 0x000000045e567825 */ /* 0x100fe400078e0050 */
[----:B------:R-:W4:Y:S02]  /*0ee0*/  LDG.E R84, desc[UR6][R84.64] ;  /* 0x0000000654547981 */ /* 0x000f24000c1e1900 */
[--C-:B-1----:R-:W-:Y:S02]  /*0ef0*/  IMAD.WIDE.U32 R82, R125, 0x4, R80.reuse ;  /* 0x000000047d527825 */ /* 0x102fe400078e0050 */
[----:B------:R-:W4:Y:S04]  /*0f00*/  LDG.E R87, desc[UR6][R86.64] ;  /* 0x0000000656577981 */ /* 0x000f28000c1e1900 */
[----:B------:R3:W4:Y:S01]  /*0f10*/  LDG.E R124, desc[UR6][R82.64] ;  /* 0x00000006527c7981 */ /* 0x000722000c1e1900 */
[----:B------:R-:W-:-:S04]  /*0f20*/  IMAD.WIDE.U32 R88, R96, 0x4, R80 ;  /* 0x0000000460587825 */ /* 0x000fc800078e0050 */
[----:B------:R-:W-:Y:S02]  /*0f30*/  IMAD.WIDE.U32 R80, R98, 0x4, R80 ;  /* 0x0000000462507825 */ /* 0x000fe400078e0050 */
[----:B------:R-:W4:Y:S04]  /*0f40*/  LDG.E R88, desc[UR6][R88.64] ;  /* 0x0000000658587981 */ /* 0x000f28000c1e1900 */
[----:B------:R-:W4:Y:S01]  /*0f50*/  LDG.E R81, desc[UR6][R80.64] ;  /* 0x0000000650517981 */ /* 0x000f22000c1e1900 */
[----:B------:R-:W-:-:S04]  /*0f60*/  IADD3 R102, PT, PT, R102, 0x1, RZ ;  /* 0x0000000166667810 */ /* 0x000fc80007ffe0ff */
[----:B------:R-:W-:Y:S02]  /*0f70*/  ISETP.NE.AND P1, PT, R102, RZ, PT ;  /* 0x000000ff6600720c */ /* 0x000fe40003f25270 */
[----:B------:R-:W-:Y:S02]  /*0f80*/  IADD3 R78, P2, PT, R78, 0x4, RZ ;  /* 0x000000044e4e7810 */ /* 0x000fe40007f5e0ff */
[----:B------:R-:W-:Y:S02]  /*0f90*/  IADD3 R104, PT, PT, R104, 0x1, RZ ;  /* 0x0000000168687810 */ /* 0x000fe40007ffe0ff */
[----:B------:R-:W-:Y:S02]  /*0fa0*/  IADD3.X R79, PT, PT, RZ, R79, RZ, P2, !PT ;  /* 0x0000004fff4f7210 */ /* 0x000fe400017fe4ff */
        /* <DEDUP_REMOVED lines=51> */
[----:B------:R-:W-:-:S04]  /*12e0*/  FFMA R122, R83, R83, R122 ;  /* 0x00000053537a7223 */ /* 0x000fc8000000007a */
[----:B------:R-:W-:-:S05]  /*12f0*/  FFMA R81, R81, R81, R122 ;  /* 0x0000005151517223 */ /* 0x000fca000000007a */
[----:B------:R-:W-:-:S04]  /*1300*/  FSETP.GEU.AND P0, PT, R81, R90, PT ;  /* 0x0000005a5100720b */ /* 0x000fc80003f0e000 */
[C---:B------:R-:W-:Y:S02]  /*1310*/  SEL R100, R4.reuse, R100, !P0 ;  /* 0x0000006404647207 */ /* 0x040fe40004000000 */
[----:B------:R-:W-:Y:S02]  /*1320*/  FSEL R90, R81, R90, !P0 ;  /* 0x0000005a515a7208 */ /* 0x000fe40004000000 */
[----:B------:R-:W-:Y:S01]  /*1330*/  IADD3 R4, PT, PT, R4, 0x1, RZ ;  /* 0x0000000104047810 */ /* 0x000fe20007ffe0ff */
[----:B------:R-:W-:Y:S06]  /*1340*/  @P1 BRA `(.L_x_769) ;  /* 0xfffffff400781947 */ /* 0x000fec000383ffff */
.L_x_768:
[----:B------:R-:W-:Y:S01]  /*1350*/  STG.E desc[UR6][R42.64], RZ ;  /* 0x000000ff2a007986 */ /* 0x000fe2000c101906 */
[----:B------:R-:W0:Y:S08]  /*1360*/  LDC.64 R8, c[0x0][0x3a0] ;  /* 0x0000e800ff087b82 */ /* 0x000e300000000a00 */
[----:B------:R-:W1:Y:S01]  /*1370*/  LDC.64 R6, c[0x0][0x380] ;  /* 0x0000e000ff067b82 */ /* 0x000e620000000a00 */
[----:B------:R-:W2:Y:S01]  /*1380*/  LDG.E R11, desc[UR6][R44.64] ;  /* 0x000000062c0b7981 */ /* 0x000ea2000c1e1900 */
[----:B------:R-:W-:Y:S01]  /*1390*/  MOV R15, 0x1 ;  /* 0x00000001000f7802 */ /* 0x000fe20000000f00 */
[----:B------:R-:W3:Y:S01]  /*13a0*/  LDCU UR5, c[0x0][0x3b0] ;  /* 0x00007600ff0577ac */ /* 0x000ee20008000800 */
[----:B0-----:R-:W-:Y:S01]  /*13b0*/  IMAD.WIDE R8, R100, 0x4, R8 ;  /* 0x0000000464087825 */ /* 0x001fe200078e0208 */
[----:B--2---:R-:W-:-:S03]  /*13c0*/  ISETP.NE.AND P0, PT, R11, R100, PT ;  /* 0x000000640b00720c */ /* 0x004fc60003f05270 */
[----:B-1----:R-:W-:Y:S02]  /*13d0*/  IMAD.WIDE.U32 R10, R5, 0x4, R6 ;  /* 0x00000004050a7825 */ /* 0x002fe400078e0006 */
[----:B------:R-:W0:Y:S08]  /*13e0*/  LDC.64 R4, c[0x0][0x390] ;  /* 0x0000e400ff047b82 */ /* 0x000e300000000a00 */
[----:B------:R-:W-:Y:S04]  /*13f0*/  @P0 STG.E desc[UR6][R44.64], R100 ;  /* 0x000000642c000986 */ /* 0x000fe8000c101906 */
[----:B------:R-:W-:Y:S04]  /*1400*/  @P0 STG.E desc[UR6][R42.64], R15 ;  /* 0x0000000f2a000986 */ /* 0x000fe8000c101906 */
[----:B------:R1:W-:Y:S04]  /*1410*/  REDG.E.ADD.STRONG.GPU desc[UR6][R8.64], R15 ;  /* 0x0000000f0800798e */ /* 0x0003e8000c12e106 */
[----:B------:R-:W2:Y:S01]  /*1420*/  LDG.E R19, desc[UR6][R10.64] ;  /* 0x000000060a137981 */ /* 0x000ea2000c1e1900 */
[----:B------:R-:W-:-:S02]  /*1430*/  IMAD R0, R0, UR4, R3 ;  /* 0x0000000400007c24 */ /* 0x000fc4000f8e0203 */
[----:B0-----:R-:W-:-:S03]  /*1440*/  IMAD.WIDE R4, R100, 0x4, R4 ;  /* 0x0000000464047825 */ /* 0x001fc600078e0204 */
[----:B---3--:R-:W-:-:S05]  /*1450*/  IADD3 R17, PT, PT, R0, UR5, RZ ;  /* 0x0000000500117c10 */ /* 0x008fca000fffe0ff */
[C---:B------:R-:W-:Y:S01]  /*1460*/  IMAD.WIDE.U32 R12, R17.reuse, 0x4, R6 ;  /* 0x00000004110c7825 */ /* 0x040fe200078e0006 */
[----:B--2---:R0:W-:Y:S04]  /*1470*/  REDG.E.ADD.F32.FTZ.RN.STRONG.GPU desc[UR6][R4.64], R19 ;  /* 0x00000013040079a6 */ /* 0x0041e8000c12f306 */
[----:B------:R-:W2:Y:S01]  /*1480*/  LDG.E R3, desc[UR6][R12.64] ;  /* 0x000000060c037981 */ /* 0x000ea2000c1e1900 */
[----:B------:R-:W-:Y:S01]  /*1490*/  IADD3 R17, PT, PT, R17, UR5, RZ ;  /* 0x0000000511117c10 */ /* 0x000fe2000fffe0ff */
[----:B-1----:R-:W-:-:S04]  /*14a0*/  IMAD.WIDE R8, R2, 0x4, R4 ;  /* 0x0000000402087825 */ /* 0x002fc800078e0204 */
[C---:B------:R-:W-:Y:S01]  /*14b0*/  IMAD.WIDE.U32 R14, R17.reuse, 0x4, R6 ;  /* 0x00000004110e7825 */ /* 0x040fe200078e0006 */
[----:B------:R-:W-:Y:S01]  /*14c0*/  IADD3 R23, PT, PT, R17, UR5, RZ ;  /* 0x0000000511177c10 */ /* 0x000fe2000fffe0ff */
[----:B--2---:R1:W-:Y:S04]  /*14d0*/  REDG.E.ADD.F32.FTZ.RN.STRONG.GPU desc[UR6][R8.64], R3 ;  /* 0x00000003080079a6 */ /* 0x0043e8000c12f306 */
[----:B------:R-:W2:Y:S01]  /*14e0*/  LDG.E R21, desc[UR6][R14.64] ;  /* 0x000000060e157981 */ /* 0x000ea2000c1e1900 */
[----:B------:R-:W-:-:S04]  /*14f0*/  IMAD.WIDE R10, R2, 0x4, R8 ;  /* 0x00000004020a7825 */ /* 0x000fc800078e0208 */
[C---:B------:R-:W-:Y:S01]  /*1500*/  IMAD.WIDE.U32 R16, R23.reuse, 0x4, R6 ;  /* 0x0000000417107825 */ /* 0x040fe200078e0006 */
[----:B------:R-:W-:Y:S01]  /*1510*/  IADD3 R23, PT, PT, R23, UR5, RZ ;  /* 0x0000000517177c10 */ /* 0x000fe2000fffe0ff */
[----:B--2---:R2:W-:Y:S04]  /*1520*/  REDG.E.ADD.F32.FTZ.RN.STRONG.GPU desc[UR6][R10.64], R21 ;  /* 0x000000150a0079a6 */ /* 0x0045e8000c12f306 */
[----:B0-----:R-:W3:Y:S01]  /*1530*/  LDG.E R19, desc[UR6][R16.64] ;  /* 0x0000000610137981 */ /* 0x001ee2000c1e1900 */
[----:B------:R-:W-:-:S04]  /*1540*/  IMAD.WIDE R4, R2, 0x4, R10 ;  /* 0x0000000402047825 */ /* 0x000fc800078e020a */
[C---:B------:R-:W-:Y:S01]  /*1550*/  IMAD.WIDE.U32 R12, R23.reuse, 0x4, R6 ;  /* 0x00000004170c7825 */ /* 0x040fe200078e0006 */
[----:B------:R-:W-:Y:S01]  /*1560*/  IADD3 R23, PT, PT, R23, UR5, RZ ;  /* 0x0000000517177c10 */ /* 0x000fe2000fffe0ff */
[----:B---3--:R0:W-:Y:S04]  /*1570*/  REDG.E.ADD.F32.FTZ.RN.STRONG.GPU desc[UR6][R4.64], R19 ;  /* 0x00000013040079a6 */ /* 0x0081e8000c12f306 */
[----:B-1----:R-:W3:Y:S01]  /*1580*/  LDG.E R3, desc[UR6][R12.64] ;  /* 0x000000060c037981 */ /* 0x002ee2000c1e1900 */
[----:B------:R-:W-:-:S04]  /*1590*/  IMAD.WIDE R8, R2, 0x4, R4 ;  /* 0x0000000402087825 */ /* 0x000fc800078e0204 */
[C---:B------:R-:W-:Y:S01]  /*15a0*/  IMAD.WIDE.U32 R14, R23.reuse, 0x4, R6 ;  /* 0x00000004170e7825 */ /* 0x040fe200078e0006 */
[----:B------:R-:W-:Y:S01]  /*15b0*/  IADD3 R23, PT, PT, R23, UR5, RZ ;  /* 0x0000000517177c10 */ /* 0x000fe2000fffe0ff */
[----:B---3--:R1:W-:Y:S04]  /*15c0*/  REDG.E.ADD.F32.FTZ.RN.STRONG.GPU desc[UR6][R8.64], R3 ;  /* 0x00000003080079a6 */ /* 0x0083e8000c12f306 */
[----:B--2---:R-:W2:Y:S01]  /*15d0*/  LDG.E R21, desc[UR6][R14.64] ;  /* 0x000000060e157981 */ /* 0x004ea2000c1e1900 */
        /* <DEDUP_REMOVED lines=9> */
[----:B------:R-:W3:Y:S01]  /*1670*/  LDG.E R13, desc[UR6][R12.64] ;  /* 0x000000060c0d7981 */ /* 0x000ee2000c1e1900 */
[----:B-1----:R-:W-:-:S04]  /*1680*/  IMAD.WIDE R8, R2, 0x4, R4 ;  /* 0x0000000402087825 */ /* 0x002fc800078e0204 */
[C---:B------:R-:W-:Y:S01]  /*1690*/  IMAD.WIDE.U32 R14, R23.reuse, 0x4, R6 ;  /* 0x00000004170e7825 */ /* 0x040fe200078e0006 */
[----:B------:R-:W-:Y:S01]  /*16a0*/  IADD3 R23, PT, PT, R23, UR5, RZ ;  /* 0x0000000517177c10 */ /* 0x000fe2000fffe0ff */
[----:B---3--:R1:W-:Y:S04]  /*16b0*/  REDG.E.ADD.F32.FTZ.RN.STRONG.GPU desc[UR6][R8.64], R13 ;  /* 0x0000000d080079a6 */ /* 0x0083e8000c12f306 */
[----:B------:R-:W3:Y:S01]  /*16c0*/  LDG.E R15, desc[UR6][R14.64] ;  /* 0x000000060e0f7981 */ /* 0x000ee2000c1e1900 */
[----:B--2---:R-:W-:-:S04]  /*16d0*/  IMAD.WIDE R10, R2, 0x4, R8 ;  /* 0x00000004020a7825 */ /* 0x004fc800078e0208 */
        /* <DEDUP_REMOVED lines=8> */
[----:B-1----:R-:W-:-:S05]  /*1760*/  IMAD.WIDE R8, R2, 0x4, R4 ;  /* 0x0000000402087825 */ /* 0x002fca00078e0204 */
[----:B---3--:R1:W-:Y:S04]  /*1770*/  REDG.E.ADD.F32.FTZ.RN.STRONG.GPU desc[UR6][R8.64], R19 ;  /* 0x00000013080079a6 */ /* 0x0083e8000c12f306 */
[----:B------:R-:W3:Y:S01]  /*1780*/  LDG.E R47, desc[UR6][R46.64] ;  /* 0x000000062e2f7981 */ /* 0x000ee2000c1e1900 */
[----:B------:R-:W-:-:S05]  /*1790*/  IMAD.WIDE R12, R2, 0x4, R8 ;  /* 0x00000004020c7825 */ /* 0x000fca00078e0208 */
[----:B---3--:R-:W-:Y:S04]  /*17a0*/  REDG.E.ADD.F32.FTZ.RN.STRONG.GPU desc[UR6][R12.64], R47 ;  /* 0x0000002f0c0079a6 */ /* 0x008fe8000c12f306 */
[----:B------:R-:W3:Y:S01]  /*17b0*/  LDG.E R49, desc[UR6][R48.64] ;  /* 0x0000000630317981 */ /* 0x000ee2000c1e1900 */
[----:B--2---:R-:W-:-:S05]  /*17c0*/  IMAD.WIDE R10, R2, 0x4, R12 ;  /* 0x00000004020a7825 */ /* 0x004fca00078e020c */
[----:B---3--:R-:W-:Y:S04]  /*17d0*/  REDG.E.ADD.F32.FTZ.RN.STRONG.GPU desc[UR6][R10.64], R49 ;  /* 0x000000310a0079a6 */ /* 0x008fe8000c12f306 */
[----:B------:R-:W2:Y:S01]  /*17e0*/  LDG.E R51, desc[UR6][R50.64] ;  /* 0x0000000632337981 */ /* 0x000ea2000c1e1900 */
[----:B0-----:R-:W-:-:S05]  /*17f0*/  IMAD.WIDE R4, R2, 0x4, R10 ;  /* 0x0000000402047825 */ /* 0x001fca00078e020a */
[----:B--2---:R0:W-:Y:S04]  /*1800*/  REDG.E.ADD.F32.FTZ.RN.STRONG.GPU desc[UR6][R4.64], R51 ;  /* 0x00000033040079a6 */ /* 0x0041e8000c12f306 */
[----:B------:R-:W2:Y:S01]  /*1810*/  LDG.E R53, desc[UR6][R52.64] ;  /* 0x0000000634357981 */ /* 0x000ea2000c1e1900 */
[----:B-1----:R-:W-:Y:S01]  /*1820*/  IMAD.WIDE R8, R2, 0x4, R4 ;  /* 0x0000000402087825 */ /* 0x002fe200078e0204 */
[----:B------:R-:W-:-:S04]  /*1830*/  IADD3 R23, PT, PT, R23, UR5, RZ ;  /* 0x0000000517177c10 */ /* 0x000fc8000fffe0ff */
[----:B------:R-:W-:-:S04]  /*1840*/  IADD3 R23, PT, PT, R23, UR5, RZ ;  /* 0x0000000517177c10 */ /* 0x000fc8000fffe0ff */
[----:B------:R-:W-:-:S04]  /*1850*/  IADD3 R23, PT, PT, R23, UR5, RZ ;  /* 0x0000000517177c10 */ /* 0x000fc8000fffe0ff */
[----:B------:R-:W-:Y:S01]  /*1860*/  IADD3 R23, PT, PT, R23, UR5, RZ ;  /* 0x0000000517177c10 */ /* 0x000fe2000fffe0ff */
[----:B--2---:R1:W-:Y:S04]  /*1870*/  REDG.E.ADD.F32.FTZ.RN.STRONG.GPU desc[UR6][R8.64], R53 ;  /* 0x00000035080079a6 */ /* 0x0043e8000c12f306 */
[----:B------:R-:W2:Y:S01]  /*1880*/  LDG.E R55, desc[UR6][R54.64] ;  /* 0x0000000636377981 */ /* 0x000ea2000c1e1900 */
[----:B------:R-:W-:Y:S01]  /*1890*/  IADD3 R23, PT, PT, R23, UR5, RZ ;  /* 0x0000000517177c10 */ /* 0x000fe2000fffe0ff */
[----:B0-----:R-:W-:-:S03]  /*18a0*/  IMAD.WIDE R4, R2, 0x4, R8 ;  /* 0x0000000402047825 */ /* 0x001fc600078e0208 */
[----:B------:R-:W-:-:S05]  /*18b0*/  IADD3 R23, PT, PT, R23, UR5, RZ ;  /* 0x0000000517177c10 */ /* 0x000fca000fffe0ff */
        /* <DEDUP_REMOVED lines=14> */
[----:B0-----:R-:W-:-:S04]  /*19a0*/  IMAD.WIDE R4, R2, 0x4, R10 ;  /* 0x0000000402047825 */ /* 0x001fc800078e020a */
[----:B------:R-:W-:Y:S01]  /*19b0*/  IMAD.WIDE.U32 R12, R13, 0x4, R6 ;  /* 0x000000040d0c7825 */ /* 0x000fe200078e0006 */
[----:B---3--:R0:W-:Y:S05]  /*19c0*/  REDG.E.ADD.F32.FTZ.RN.STRONG.GPU desc[UR6][R4.64], R17 ;  /* 0x00000011040079a6 */ /* 0x0081ea000c12f306 */
[----:B------:R-:W3:Y:S01]  /*19d0*/  LDG.E R13, desc[UR6][R12.64] ;  /* 0x000000060c0d7981 */ /* 0x000ee2000c1e1900 */
[----:B------:R-:W-:-:S05]  /*19e0*/  IMAD.WIDE R6, R2, 0x4, R4 ;  /* 0x0000000402067825 */ /* 0x000fca00078e0204 */
[----:B---3--:R3:W-:Y:S04]  /*19f0*/  REDG.E.ADD.F32.FTZ.RN.STRONG.GPU desc[UR6][R6.64], R13 ;  /* 0x0000000d060079a6 */ /* 0x0087e8000c12f306 */
[----:B------:R-:W4:Y:S01]  /*1a00*/  LDG.E R57, desc[UR6][R56.64] ;  /* 0x0000000638397981 */ /* 0x000f22000c1e1900 */
[----:B-1----:R-:W-:-:S05]  /*1a10*/  IMAD.WIDE R8, R2, 0x4, R6 ;  /* 0x0000000402087825 */ /* 0x002fca00078e0206 */
[----:B----4-:R1:W-:Y:S04]  /*1a20*/  REDG.E.ADD.F32.FTZ.RN.STRONG.GPU desc[UR6][R8.64], R57 ;  /* 0x00000039080079a6 */ /* 0x0103e8000c12f306 */
[----:B------:R-:W4:Y:S01]  /*1a30*/  LDG.E R59, desc[UR6][R58.64] ;  /* 0x000000063a3b7981 */ /* 0x000f22000c1e1900 */
[----:B--2---:R-:W-:-:S05]  /*1a40*/  IMAD.WIDE R10, R2, 0x4, R8 ;  /* 0x00000004020a7825 */ /* 0x004fca00078e0208 */
[----:B----4-:R2:W-:Y:S04]  /*1a50*/  REDG.E.ADD.F32.FTZ.RN.STRONG.GPU desc[UR6][R10.64], R59 ;  /* 0x0000003b0a0079a6 */ /* 0x0105e8000c12f306 */
[----:B------:R-:W4:Y:S01]  /*1a60*/  LDG.E R61, desc[UR6][R60.64] ;  /* 0x000000063c3d7981 */ /* 0x000f22000c1e1900 */
[----:B0-----:R-:W-:-:S05]  /*1a70*/  IMAD.WIDE R4, R2, 0x4, R10 ;  /* 0x0000000402047825 */ /* 0x001fca00078e020a */
        /* <DEDUP_REMOVED lines=12> */
[----:B----4-:R-:W-:Y:S04]  /*1b40*/  REDG.E.ADD.F32.FTZ.RN.STRONG.GPU desc[UR6][R4.64], R69 ;  /* 0x00000045040079a6 */ /* 0x010fe8000c12f306 */
[----:B------:R-:W4:Y:S01]  /*1b50*/  LDG.E R71, desc[UR6][R70.64] ;  /* 0x0000000646477981 */ /* 0x000f22000c1e1900 */
[----:B---3--:R-:W-:-:S05]  /*1b60*/  IMAD.WIDE R6, R2, 0x4, R4 ;  /* 0x0000000402067825 */ /* 0x008fca00078e0204 */
[----:B----4-:R-:W-:Y:S04]  /*1b70*/  REDG.E.ADD.F32.FTZ.RN.STRONG.GPU desc[UR6][R6.64], R71 ;  /* 0x00000047060079a6 */ /* 0x010fe8000c12f306 */
[----:B------:R-:W3:Y:S01]  /*1b80*/  LDG.E R73, desc[UR6][R72.64] ;  /* 0x0000000648497981 */ /* 0x000ee2000c1e1900 */
[----:B-1----:R-:W-:-:S05]  /*1b90*/  IMAD.WIDE R8, R2, 0x4, R6 ;  /* 0x0000000402087825 */ /* 0x002fca00078e0206 */
[----:B---3--:R-:W-:Y:S04]  /*1ba0*/  REDG.E.ADD.F32.FTZ.RN.STRONG.GPU desc[UR6][R8.64], R73 ;  /* 0x00000049080079a6 */ /* 0x008fe8000c12f306 */
[----:B------:R-:W3:Y:S01]  /*1bb0*/  LDG.E R75, desc[UR6][R74.64] ;  /* 0x000000064a4b7981 */ /* 0x000ee2000c1e1900 */
[----:B--2---:R-:W-:-:S05]  /*1bc0*/  IMAD.WIDE R10, R2, 0x4, R8 ;  /* 0x00000004020a7825 */ /* 0x004fca00078e0208 */
[----:B---3--:R-:W-:Y:S04]  /*1bd0*/  REDG.E.ADD.F32.FTZ.RN.STRONG.GPU desc[UR6][R10.64], R75 ;  /* 0x0000004b0a0079a6 */ /* 0x008fe8000c12f306 */
[----:B------:R-:W2:Y:S01]  /*1be0*/  LDG.E R77, desc[UR6][R76.64] ;  /* 0x000000064c4d7981 */ /* 0x000ea2000c1e1900 */
[----:B------:R-:W-:-:S05]  /*1bf0*/  IMAD.WIDE R2, R2, 0x4, R10 ;  /* 0x0000000402027825 */ /* 0x000fca00078e020a */
[----:B--2---:R-:W-:Y:S01]  /*1c00*/  REDG.E.ADD.F32.FTZ.RN.STRONG.GPU desc[UR6][R2.64], R77 ;  /* 0x0000004d020079a6 */ /* 0x004fe2000c12f306 */
[----:B------:R-:W-:Y:S05]  /*1c10*/  EXIT ;  /* 0x000000000000794d */ /* 0x000fea0003800000 */
.L_x_770:
        /* <DEDUP_REMOVED lines=14> */
.L_x_953:


//--------------------- .text._Z21calculateBestDistanceILi30EEvPfS0_S0_PiS1_S1_ii --------------------------
	.section	.text._Z21calculateBestDistanceILi30EEvPfS0_S0_PiS1_S1_ii,"ax",@progbits
	.align	128
        .global         _Z21calculateBestDistanceILi30EEvPfS0_S0_PiS1_S1_ii
        .type           _Z21calculateBestDistanceILi30EEvPfS0_S0_PiS1_S1_ii,@function
        .size           _Z21calculateBestDistanceILi30EEvPfS0_S0_PiS1_S1_ii,(.L_x_954 - _Z21calculateBestDistanceILi30EEvPfS0_S0_PiS1_S1_ii)
        .other          _Z21calculateBestDistanceILi30EEvPfS0_S0_PiS1_S1_ii,@"STO_CUDA_ENTRY STV_DEFAULT"
_Z21calculateBestDistanceILi30EEvPfS0_S0_PiS1_S1_ii:
.text._Z21calculateBestDistanceILi30EEvPfS0_S0_PiS1_S1_ii:
[----:B------:R-:W-:Y:S01]  /*0000*/  LDC R1, c[0x0][0x37c] ;  /* 0x0000df00ff017b82 */ /* 0x000fe20000000800 */
[----:B------:R-:W0:Y:S07]  /*0010*/  S2R R5, SR_TID.X ;  /* 0x0000000000057919 */ /* 0x000e2e0000002100 */
[----:B------:R-:W1:Y:S01]  /*0020*/  S2UR UR5, SR_CTAID.X ;  /* 0x00000000000579c3 */ /* 0x000e620000002500 */
[----:B------:R-:W1:Y:S07]  /*0030*/  LDCU UR4, c[0x0][0x360] ;  /* 0x00006c00ff0477ac */ /* 0x000e6e0008000800 */
[----:B------:R-:W2:Y:S01]  /*0040*/  LDC R0, c[0x0][0x3b0] ;  /* 0x0000ec00ff007b82 */ /* 0x000ea20000000800 */
[----:B-1----:R-:W-:-:S06]  /*0050*/  UIMAD UR5, UR5, UR4, URZ ;  /* 0x00000004050572a4 */ /* 0x002fcc000f8e02ff */
[----:B0-----:R-:W-:-:S04]  /*0060*/  IADD3 R3, PT, PT, R5, UR5, RZ ;  /* 0x0000000505037c10 */ /* 0x001fc8000fffe0ff */
[----:B--2---:R-:W-:-:S13]  /*0070*/  ISETP.GE.U32.AND P0, PT, R3, R0, PT ;  /* 0x000000000300720c */ /* 0x004fda0003f06070 */
[----:B------:R-:W-:Y:S05]  /*0080*/  @P0 EXIT ;  /* 0x000000000000094d */ /* 0x000fea0003800000 */
[----:B------:R-:W0:Y:S01]  /*0090*/  LDCU UR11, c[0x0][0x3b4] ;  /* 0x00007680ff0b77ac */ /* 0x000e220008000800 */
[----:B------:R-:W-:Y:S01]  /*00a0*/  MOV R42, 0xffffffff ;  /* 0xffffffff002a7802 */ /* 0x000fe20000000f00 */
[----:B------:R-:W1:Y:S01]  /*00b0*/  LDCU.64 UR12, c[0x0][0x358] ;  /* 0x00006b00ff0c77ac */ /* 0x000e620008000a00 */
[----:B0-----:R-:W-:-:S09]  /*00c0*/  UISETP.GE.AND UP0, UPT, UR11, 0x1, UPT ;  /* 0x000000010b00788c */ /* 0x001fd2000bf06270 */
[----:B-1----:R-:W-:Y:S05]  /*00d0*/  BRA.U !UP0, `(.L_x_771) ;  /* 0x0000001108a07547 */ /* 0x002fea000b800000 */
[----:B------:R-:W0:Y:S01]  /*00e0*/  LDC.64 R22, c[0x0][0x380] ;  /* 0x0000e000ff167b82 */ /* 0x000e220000000a00 */
[C---:B------:R-:W-:Y:S01]  /*00f0*/  IADD3 R5, PT, PT, R0.reuse, UR5, R5 ;  /* 0x0000000500057c10 */ /* 0x040fe2000fffe005 */
[----:B------:R-:W1:Y:S01]  /*0100*/  LDCU.64 UR14, c[0x0][0x388] ;  /* 0x00007100ff0e77ac */ /* 0x000e620008000a00 */
[C---:B------:R-:W-:Y:S02]  /*0110*/  LEA R7, R0.reuse, R3, 0x1 ;  /* 0x0000000300077211 */ /* 0x040fe400078e08ff */
[----:B------:R-:W-:-:S04]  /*0120*/  LEA R15, R0, R5, 0x1 ;  /* 0x00000005000f7211 */ /* 0x000fc800078e08ff */
[C---:B------:R-:W-:Y:S01]  /*0130*/  LEA R25, R0.reuse, R15, 0x1 ;  /* 0x0000000f00197211 */ /* 0x040fe200078e08ff */
[----:B0-----:R-:W-:Y:S01]  /*0140*/  IMAD.WIDE.U32 R10, R7, 0x4, R22 ;  /* 0x00000004070a7825 */ /* 0x001fe200078e0016 */
[----:B------:R-:W-:-:S03]  /*0150*/  LEA R7, R0, R7, 0x1 ;  /* 0x0000000700077211 */ /* 0x000fc600078e08ff */
[--C-:B------:R-:W-:Y:S01]  /*0160*/  IMAD.WIDE.U32 R8, R5, 0x4, R22.reuse ;  /* 0x0000000405087825 */ /* 0x100fe200078e0016 */
[C---:B------:R-:W-:Y:S01]  /*0170*/  LEA R27, R0.reuse, R7, 0x1 ;  /* 0x00000007001b7211 */ /* 0x040fe200078e08ff */
[----:B------:R-:W5:Y:S02]  /*0180*/  LDG.E R5, desc[UR12][R10.64] ;  /* 0x0000000c0a057981 */ /* 0x000f64000c1e1900 */
[--C-:B------:R-:W-:Y:S01]  /*0190*/  IMAD.WIDE.U32 R18, R25, 0x4, R22.reuse ;  /* 0x0000000419127825 */ /* 0x100fe200078e0016 */
[C---:B------:R-:W-:Y:S01]  /*01a0*/  LEA R25, R0.reuse, R25, 0x1 ;  /* 0x0000001900197211 */ /* 0x040fe200078e08ff */
[----:B------:R-:W5:Y:S02]  /*01b0*/  LDG.E R4, desc[UR12][R8.64] ;  /* 0x0000000c08047981 */ /* 0x000f64000c1e1900 */
[----:B------:R-:W-:Y:S01]  /*01c0*/  IMAD.WIDE.U32 R20, R27, 0x4, R22 ;  /* 0x000000041b147825 */ /* 0x000fe200078e0016 */
[----:B------:R-:W-:-:S03]  /*01d0*/  LEA R27, R0, R27, 0x1 ;  /* 0x0000001b001b7211 */ /* 0x000fc600078e08ff */
[--C-:B------:R-:W-:Y:S01]  /*01e0*/  IMAD.WIDE.U32 R14, R15, 0x4, R22.reuse ;  /* 0x000000040f0e7825 */ /* 0x100fe200078e0016 */
[C---:B------:R-:W-:Y:S01]  /*01f0*/  LEA R31, R0.reuse, R25, 0x1 ;  /* 0x00000019001f7211 */ /* 0x040fe200078e08ff */
[----:B------:R-:W5:Y:S01]  /*0200*/  LDG.E R10, desc[UR12][R20.64] ;  /* 0x0000000c140a7981 */ /* 0x000f62000c1e1900 */
[----:B------:R-:W-:Y:S01]  /*0210*/  LEA R35, R0, R27, 0x1 ;  /* 0x0000001b00237211 */ /* 0x000fe200078e08ff */
[--C-:B------:R-:W-:Y:S02]  /*0220*/  IMAD.WIDE.U32 R16, R7, 0x4, R22.reuse ;  /* 0x0000000407107825 */ /* 0x100fe400078e0016 */
[----:B------:R0:W5:Y:S02]  /*0230*/  LDG.E R7, desc[UR12][R14.64] ;  /* 0x0000000c0e077981 */ /* 0x000164000c1e1900 */
[--C-:B------:R-:W-:Y:S02]  /*0240*/  IMAD.WIDE.U32 R28, R27, 0x4, R22.reuse ;  /* 0x000000041b1c7825 */ /* 0x100fe400078e0016 */
[----:B------:R2:W5:Y:S02]  /*0250*/  LDG.E R8, desc[UR12][R16.64] ;  /* 0x0000000c10087981 */ /* 0x000564000c1e1900 */
[----:B------:R-:W-:-:S02]  /*0260*/  IMAD.WIDE.U32 R32, R35, 0x4, R22 ;  /* 0x0000000423207825 */ /* 0x000fc400078e0016 */
[----:B------:R-:W5:Y:S01]  /*0270*/  LDG.E R9, desc[UR12][R18.64] ;  /* 0x0000000c12097981 */ /* 0x000f62000c1e1900 */
[C---:B0-----:R-:W-:Y:S01]  /*0280*/  LEA R15, R0.reuse, R31, 0x1 ;  /* 0x0000001f000f7211 */ /* 0x041fe200078e08ff */
[--C-:B------:R-:W-:Y:S01]  /*0290*/  IMAD.WIDE.U32 R12, R3, 0x4, R22.reuse ;  /* 0x00000004030c7825 */ /* 0x100fe200078e0016 */
[C---:B------:R-:W-:Y:S01]  /*02a0*/  LEA R35, R0.reuse, R35, 0x1 ;  /* 0x0000002300237211 */ /* 0x040fe200078e08ff */
[----:B------:R-:W5:Y:S01]  /*02b0*/  LDG.E R14, desc[UR12][R32.64] ;  /* 0x0000000c200e7981 */ /* 0x000f62000c1e1900 */
[C---:B------:R-:W-:Y:S01]  /*02c0*/  LEA R27, R0.reuse, R15, 0x1 ;  /* 0x0000000f001b7211 */ /* 0x040fe200078e08ff */
[--C-:B------:R-:W-:Y:S01]  /*02d0*/  IMAD.WIDE.U32 R30, R31, 0x4, R22.reuse ;  /* 0x000000041f1e7825 */ /* 0x100fe200078e0016 */
[C---:B--2---:R-:W-:Y:S01]  /*02e0*/  LEA R17, R0.reuse, R35, 0x1 ;  /* 0x0000002300117211 */ /* 0x044fe200078e08ff */
[----:B------:R-:W5:Y:S01]  /*02f0*/  LDG.E R6, desc[UR12][R12.64] ;  /* 0x0000000c0c067981 */ /* 0x000f62000c1e1900 */
[----:B------:R-:W-:Y:S01]  /*0300*/  LEA R21, R0, R27, 0x1 ;  /* 0x0000001b00157211 */ /* 0x000fe200078e08ff */
[----:B------:R-:W-:-:S02]  /*0310*/  IMAD.WIDE.U32 R34, R35, 0x4, R22 ;  /* 0x0000000423227825 */ /* 0x000fc400078e0016 */
[----:B------:R0:W5:Y:S04]  /*0320*/  LDG.E R12, desc[UR12][R28.64] ;  /* 0x0000000c1c0c7981 */ /* 0x000168000c1e1900 */
[----:B------:R2:W5:Y:S01]  /*0330*/  LDG.E R13, desc[UR12][R30.64] ;  /* 0x0000000c1e0d7981 */ /* 0x000562000c1e1900 */
[----:B------:R-:W-:-:S03]  /*0340*/  IMAD.WIDE.U32 R24, R25, 0x4, R22 ;  /* 0x0000000419187825 */ /* 0x000fc600078e0016 */
[----:B------:R3:W5:Y:S01]  /*0350*/  LDG.E R16, desc[UR12][R34.64] ;  /* 0x0000000c22107981 */ /* 0x000762000c1e1900 */
[C---:B0-----:R-:W-:Y:S01]  /*0360*/  LEA R29, R0.reuse, R17, 0x1 ;  /* 0x00000011001d7211 */ /* 0x041fe200078e08ff */
[--C-:B------:R-:W-:Y:S02]  /*0370*/  IMAD.WIDE.U32 R26, R27, 0x4, R22.reuse ;  /* 0x000000041b1a7825 */ /* 0x100fe400078e0016 */
[----:B------:R0:W5:Y:S02]  /*0380*/  LDG.E R11, desc[UR12][R24.64] ;  /* 0x0000000c180b7981 */ /* 0x000164000c1e1900 */
[--C-:B--2---:R-:W-:Y:S01]  /*0390*/  IMAD.WIDE.U32 R30, R21, 0x4, R22.reuse ;  /* 0x00000004151e7825 */ /* 0x104fe200078e0016 */
[C---:B------:R-:W-:Y:S02]  /*03a0*/  LEA R21, R0.reuse, R21, 0x1 ;  /* 0x0000001500157211 */ /* 0x040fe400078e08ff */
[C---:B------:R-:W-:Y:S01]  /*03b0*/  LEA R39, R0.reuse, R29, 0x1 ;  /* 0x0000001d00277211 */ /* 0x040fe200078e08ff */
[----:B------:R-:W-:Y:S01]  /*03c0*/  IMAD.WIDE.U32 R32, R29, 0x4, R22 ;  /* 0x000000041d207825 */ /* 0x000fe200078e0016 */
[----:B------:R-:W-:-:S02]  /*03d0*/  LEA R29, R0, R21, 0x1 ;  /* 0x00000015001d7211 */ /* 0x000fc400078e08ff */
[C---:B------:R-:W-:Y:S01]  /*03e0*/  LEA R41, R0.reuse, R39, 0x1 ;  /* 0x0000002700297211 */ /* 0x040fe200078e08ff */
[--C-:B---3--:R-:W-:Y:S01]  /*03f0*/  IMAD.WIDE.U32 R34, R39, 0x4, R22.reuse ;  /* 0x0000000427227825 */ /* 0x108fe200078e0016 */
[C---:B------:R-:W-:Y:S01]  /*0400*/  LEA R39, R0.reuse, R29, 0x1 ;  /* 0x0000001d00277211 */ /* 0x040fe200078e08ff */
[----:B------:R-:W5:Y:S02]  /*0410*/  LDG.E R20, desc[UR12][R32.64] ;  /* 0x0000000c20147981 */ /* 0x000f64000c1e1900 */
[--C-:B0-----:R-:W-:Y:S01]  /*0420*/  IMAD.WIDE.U32 R24, R17, 0x4, R22.reuse ;  /* 0x0000000411187825 */ /* 0x101fe200078e0016 */
[C---:B------:R-:W-:Y:S01]  /*0430*/  LEA R43, R0.reuse, R41, 0x1 ;  /* 0x00000029002b7211 */ /* 0x040fe200078e08ff */
[----:B------:R0:W5:Y:S02]  /*0440*/  LDG.E R17, desc[UR12][R26.64] ;  /* 0x0000000c1a117981 */ /* 0x000164000c1e1900 */
[----:B------:R-:W-:Y:S01]  /*0450*/  IMAD.WIDE.U32 R18, R15, 0x4, R22 ;  /* 0x000000040f127825 */ /* 0x000fe200078e0016 */
[----:B------:R-:W-:-:S03]  /*0460*/  LEA R42, R0, R43, 0x1 ;  /* 0x0000002b002a7211 */ /* 0x000fc600078e08ff */
[--C-:B------:R-:W-:Y:S01]  /*0470*/  IMAD.WIDE.U32 R36, R21, 0x4, R22.reuse ;  /* 0x0000000415247825 */ /* 0x100fe200078e0016 */
[----:B------:R-:W5:Y:S03]  /*0480*/  LDG.E R15, desc[UR12][R18.64] ;  /* 0x0000000c120f7981 */ /* 0x000f66000c1e1900 */
[--C-:B0-----:R-:W-:Y:S01]  /*0490*/  IMAD.WIDE.U32 R26, R41, 0x4, R22.reuse ;  /* 0x00000004291a7825 */ /* 0x101fe200078e0016 */
[C---:B------:R-:W-:Y:S01]  /*04a0*/  LEA R41, R0.reuse, R39, 0x1 ;  /* 0x0000002700297211 */ /* 0x040fe200078e08ff */
[----:B------:R0:W5:Y:S03]  /*04b0*/  LDG.E R21, desc[UR12][R36.64] ;  /* 0x0000000c24157981 */ /* 0x000166000c1e1900 */
[C---:B------:R-:W-:Y:S01]  /*04c0*/  LEA R45, R0.reuse, R41, 0x1 ;  /* 0x00000029002d7211 */ /* 0x040fe200078e08ff */
[----:B------:R-:W-:Y:S01]  /*04d0*/  IMAD.WIDE.U32 R28, R29, 0x4, R22 ;  /* 0x000000041d1c7825 */ /* 0x000fe200078e0016 */
[----:B------:R2:W5:Y:S01]  /*04e0*/  LDG.E R18, desc[UR12][R24.64] ;  /* 0x0000000c18127981 */ /* 0x000562000c1e1900 */
[----:B------:R-:W-:-:S03]  /*04f0*/  LEA R2, R0, R42, 0x1 ;  /* 0x0000002a00027211 */ /* 0x000fc600078e08ff */
[----:B------:R-:W5:Y:S01]  /*0500*/  LDG.E R19, desc[UR12][R30.64] ;  /* 0x0000000c1e137981 */ /* 0x000f62000c1e1900 */
[----:B0-----:R-:W-:-:S03]  /*0510*/  LEA R37, R0, R45, 0x1 ;  /* 0x0000002d00257211 */ /* 0x001fc600078e08ff */
[----:B------:R0:W5:Y:S01]  /*0520*/  LDG.E R32, desc[UR12][R26.64] ;  /* 0x0000000c1a207981 */ /* 0x000162000c1e1900 */
[----:B--2---:R-:W-:-:S04]  /*0530*/  IMAD.WIDE.U32 R24, R39, 0x4, R22 ;  /* 0x0000000427187825 */ /* 0x004fc800078e0016 */
[----:B------:R-:W-:Y:S01]  /*0540*/  IMAD.WIDE.U32 R38, R43, 0x4, R22 ;  /* 0x000000042b267825 */ /* 0x000fe200078e0016 */
[----:B------:R-:W5:Y:S01]  /*0550*/  LDG.E R30, desc[UR12][R34.64] ;  /* 0x0000000c221e7981 */ /* 0x000f62000c1e1900 */
[----:B0-----:R-:W-:-:S03]  /*0560*/  LEA R27, R0, R2, 0x1 ;  /* 0x00000002001b7211 */ /* 0x001fc600078e08ff */
[----:B------:R-:W5:Y:S01]  /*0570*/  LDG.E R31, desc[UR12][R28.64] ;  /* 0x0000000c1c1f7981 */ /* 0x000f62000c1e1900 */
[----:B------:R-:W-:-:S03]  /*0580*/  IMAD.WIDE.U32 R40, R41, 0x4, R22 ;  /* 0x0000000429287825 */ /* 0x000fc600078e0016 */
[----:B------:R-:W5:Y:S04]  /*0590*/  LDG.E R33, desc[UR12][R24.64] ;  /* 0x0000000c18217981 */ /* 0x000f68000c1e1900 */
[----:B------:R0:W5:Y:S01]  /*05a0*/  LDG.E R34, desc[UR12][R38.64] ;  /* 0x0000000c26227981 */ /* 0x000162000c1e1900 */
[----:B------:R-:W-:-:S03]  /*05b0*/  IMAD.WIDE.U32 R42, R42, 0x4, R22 ;  /* 0x000000042a2a7825 */ /* 0x000fc600078e0016 */
[----:B------:R-:W5:Y:S01]  /*05c0*/  LDG.E R35, desc[UR12][R40.64] ;  /* 0x0000000c28237981 */ /* 0x000f62000c1e1900 */
[----:B------:R-:W-:-:S03]  /*05d0*/  IMAD.WIDE.U32 R44, R45, 0x4, R22 ;  /* 0x000000042d2c7825 */ /* 0x000fc600078e0016 */
[----:B------:R2:W5:Y:S01]  /*05e0*/  LDG.E R36, desc[UR12][R42.64] ;  /* 0x0000000c2a247981 */ /* 0x000562000c1e1900 */
[----:B0-----:R-:W-:Y:S01]  /*05f0*/  LEA R39, R0, R37, 0x1 ;  /* 0x0000002500277211 */ /* 0x001fe200078e08ff */
[----:B------:R-:W-:-:S04]  /*0600*/  IMAD.WIDE.U32 R28, R2, 0x4, R22 ;  /* 0x00000004021c7825 */ /* 0x000fc800078e0016 */
[--C-:B------:R-:W-:Y:S01]  /*0610*/  IMAD.WIDE.U32 R26, R27, 0x4, R22.reuse ;  /* 0x000000041b1a7825 */ /* 0x100fe200078e0016 */
[----:B------:R0:W5:Y:S03]  /*0620*/  LDG.E R38, desc[UR12][R28.64] ;  /* 0x0000000c1c267981 */ /* 0x000166000c1e1900 */
[--C-:B------:R-:W-:Y:S02]  /*0630*/  IMAD.WIDE.U32 R24, R37, 0x4, R22.reuse ;  /* 0x0000000425187825 */ /* 0x100fe400078e0016 */
[----:B------:R0:W5:Y:S02]  /*0640*/  LDG.E R37, desc[UR12][R44.64] ;  /* 0x0000000c2c257981 */ /* 0x000164000c1e1900 */
[----:B------:R-:W-:Y:S02]  /*0650*/  IMAD.WIDE.U32 R22, R39, 0x4, R22 ;  /* 0x0000000427167825 */ /* 0x000fe400078e0016 */
[----:B------:R0:W5:Y:S04]  /*0660*/  LDG.E R39, desc[UR12][R26.64] ;  /* 0x0000000c1a277981 */ /* 0x000168000c1e1900 */
[----:B------:R0:W5:Y:S04]  /*0670*/  LDG.E R40, desc[UR12][R24.64] ;  /* 0x0000000c18287981 */ /* 0x000168000c1e1900 */
[----:B------:R0:W5:Y:S01]  /*0680*/  LDG.E R41, desc[UR12][R22.64] ;  /* 0x0000000c16297981 */ /* 0x000162000c1e1900 */
[----:B------:R-:W-:-:S02]  /*0690*/  MOV R2, 0x7f7fffff ;  /* 0x7f7fffff00027802 */ /* 0x000fc40000000f00 */
[----:B--2---:R-:W-:Y:S01]  /*06a0*/  MOV R42, 0xffffffff ;  /* 0xffffffff002a7802 */ /* 0x004fe20000000f00 */
[----:B------:R-:W-:Y:S01]  /*06b0*/  USHF.L.U32 UR16, UR11, 0x1, URZ ;  /* 0x000000010b107899 */ /* 0x000fe200080006ff */
[----:B-1----:R-:W-:-:S11]  /*06c0*/  UMOV UR4, URZ ;  /* 0x000000ff00047c82 */ /* 0x002fd60008000000 */
.L_x_772:
[----:B------:R-:W-:Y:S02]  /*06d0*/  UIMAD.WIDE.U32 UR6, UR4, 0x4, UR14 ;  /* 0x00000004040678a5 */ /* 0x000fe4000f8e000e */
[----:B------:R-:W-:-:S04]  /*06e0*/  UIADD3 UR8, UPT, UPT, UR4, UR11, URZ ;  /* 0x0000000b04087290 */ /* 0x000fc8000fffe0ff */
[----:B------:R-:W-:Y:S01]  /*06f0*/  UIMAD.WIDE.U32 UR18, UR8, 0x4, UR14 ;  /* 0x00000004081278a5 */ /* 0x000fe2000f8e000e */
[----:B0-----:R-:W-:Y:S02]  /*0700*/  MOV R25, UR7 ;  /* 0x0000000700197c02 */ /* 0x001fe40008000f00 */
[----:B------:R-:W-:Y:S01]  /*0710*/  MOV R24, UR6 ;  /* 0x0000000600187c02 */ /* 0x000fe20008000f00 */
[----:B------:R-:W-:Y:S02]  /*0720*/  UIMAD.WIDE.U32 UR6, UR16, 0x4, UR6 ;  /* 0x00000004100678a5 */ /* 0x000fe4000f8e0006 */
[----:B------:R-:W-:Y:S01]  /*0730*/  UIADD3 UR8, UPT, UPT, UR16, UR8, URZ ;  /* 0x0000000810087290 */ /* 0x000fe2000fffe0ff */
[----:B------:R-:W-:Y:S01]  /*0740*/  MOV R44, UR18 ;  /* 0x00000012002c7c02 */ /* 0x000fe20008000f00 */
[----:B------:R-:W2:Y:S01]  /*0750*/  LDG.E R25, desc[UR12][R24.64] ;  /* 0x0000000c18197981 */ /* 0x000ea2000c1e1900 */
[----:B------:R-:W-:Y:S01]  /*0760*/  MOV R45, UR19 ;  /* 0x00000013002d7c02 */ /* 0x000fe20008000f00 */
[----:B------:R-:W-:Y:S01]  /*0770*/  UIMAD.WIDE.U32 UR18, UR8, 0x4, UR14 ;  /* 0x00000004081278a5 */ /* 0x000fe2000f8e000e */
[----:B------:R-:W-:-:S02]  /*0780*/  MOV R28, UR6 ;  /* 0x00000006001c7c02 */ /* 0x000fc40008000f00 */
[----:B------:R-:W-:Y:S01]  /*0790*/  MOV R29, UR7 ;  /* 0x00000007001d7c02 */ /* 0x000fe20008000f00 */
[----:B------:R-:W3:Y:S02]  /*07a0*/  LDG.E R27, desc[UR12][R44.64] ;  /* 0x0000000c2c1b7981 */ /* 0x000ee4000c1e1900 */
[----:B------:R-:W-:Y:S02]  /*07b0*/  MOV R22, UR18 ;  /* 0x0000001200167c02 */ /* 0x000fe40008000f00 */
[----:B------:R-:W-:Y:S01]  /*07c0*/  MOV R23, UR19 ;  /* 0x0000001300177c02 */ /* 0x000fe20008000f00 */
[----:B------:R-:W4:Y:S04]  /*07d0*/  LDG.E R26, desc[UR12][R28.64] ;  /* 0x0000000c1c1a7981 */ /* 0x000f28000c1e1900 */
[----:B------:R0:W4:Y:S01]  /*07e0*/  LDG.E R24, desc[UR12][R22.64] ;  /* 0x0000000c16187981 */ /* 0x000122000c1e1900 */
[----:B------:R-:W-:-:S06]  /*07f0*/  UIMAD.WIDE.U32 UR6, UR16, 0x4, UR6 ;  /* 0x00000004100678a5 */ /* 0x000fcc000f8e0006 */
[----:B0-----:R-:W-:Y:S02]  /*0800*/  MOV R22, UR6 ;  /* 0x0000000600167c02 */ /* 0x001fe40008000f00 */
[----:B------:R-:W-:-:S05]  /*0810*/  MOV R23, UR7 ;  /* 0x0000000700177c02 */ /* 0x000fca0008000f00 */
[----:B------:R0:W4:Y:S01]  /*0820*/  LDG.E R29, desc[UR12][R22.64] ;  /* 0x0000000c161d7981 */ /* 0x000122000c1e1900 */
[----:B------:R-:W-:-:S04]  /*0830*/  UIADD3 UR8, UPT, UPT, UR16, UR8, URZ ;  /* 0x0000000810087290 */ /* 0x000fc8000fffe0ff */
[----:B------:R-:W-:-:S06]  /*0840*/  UIMAD.WIDE.U32 UR18, UR8, 0x4, UR14 ;  /* 0x00000004081278a5 */ /* 0x000fcc000f8e000e */
[----:B------:R-:W-:Y:S02]  /*0850*/  MOV R44, UR18 ;  /* 0x00000012002c7c02 */ /* 0x000fe40008000f00 */
[----:B------:R-:W-:-:S05]  /*0860*/  MOV R45, UR19 ;  /* 0x00000013002d7c02 */ /* 0x000fca0008000f00 */
[----:B------:R-:W4:Y:S01]  /*0870*/  LDG.E R44, desc[UR12][R44.64] ;  /* 0x0000000c2c2c7981 */ /* 0x000f22000c1e1900 */
[----:B------:R-:W-:Y:S02]  /*0880*/  UIMAD.WIDE.U32 UR6, UR16, 0x4, UR6 ;  /* 0x00000004100678a5 */ /* 0x000fe4000f8e0006 */
[----:B------:R-:W-:-:S04]  /*0890*/  UIADD3 UR8, UPT, UPT, UR16, UR8, URZ ;  /* 0x0000000810087290 */ /* 0x000fc8000fffe0ff */
[----:B0-----:R-:W-:Y:S01]  /*08a0*/  MOV R22, UR6 ;  /* 0x0000000600167c02 */ /* 0x001fe20008000f00 */
[----:B------:R-:W-:Y:S01]  /*08b0*/  UIMAD.WIDE.U32 UR18, UR8, 0x4, UR14 ;  /* 0x00000004081278a5 */ /* 0x000fe2000f8e000e */
[----:B------:R-:W-:Y:S01]  /*08c0*/  MOV R23, UR7 ;  /* 0x0000000700177c02 */ /* 0x000fe20008000f00 */
[----:B------:R-:W-:Y:S02]  /*08d0*/  UIMAD.WIDE.U32 UR6, UR16, 0x4, UR6 ;  /* 0x00000004100678a5 */ /* 0x000fe4000f8e0006 */
[----:B------:R-:W-:Y:S02]  /*08e0*/  UIADD3 UR8, UPT, UPT, UR16, UR8, URZ ;  /* 0x0000000810087290 */ /* 0x000fe4000fffe0ff */
[----:B------:R0:W4:Y:S02]  /*08f0*/  LDG.E R43, desc[UR12][R22.64] ;  /* 0x0000000c162b7981 */ /* 0x000124000c1e1900 */
[----:B0-----:R-:W-:Y:S02]  /*0900*/  MOV R22, UR18 ;  /* 0x0000001200167c02 */ /* 0x001fe40008000f00 */
[----:B------:R-:W-:Y:S01]  /*0910*/  MOV R23, UR19 ;  /* 0x0000001300177c02 */ /* 0x000fe20008000f00 */
[----:B------:R-:W-:-:S04]  /*0920*/  UIMAD.WIDE.U32 UR18, UR8, 0x4, UR14 ;  /* 0x00000004081278a5 */ /* 0x000fc8000f8e000e */
[----:B------:R0:W4:Y:S01]  /*0930*/  LDG.E R22, desc[UR12][R22.64] ;  /* 0x0000000c16167981 */ /* 0x000122000c1e1900 */
[----:B------:R-:W-:Y:S01]  /*0940*/  UIADD3 UR8, UPT, UPT, UR16, UR8, URZ ;  /* 0x0000000810087290 */ /* 0x000fe2000fffe0ff */
[----:B--2--5:R-:W-:-:S04]  /*0950*/  FADD R25, R6, -R25 ;  /* 0x8000001906197221 */ /* 0x024fc80000000000 */
[----:B------:R-:W-:Y:S01]  /*0960*/  FFMA R25, R25, R25, RZ ;  /* 0x0000001919197223 */ /* 0x000fe200000000ff */
[----:B---3--:R-:W-:-:S04]  /*0970*/  FADD R28, R4, -R27 ;  /* 0x8000001b041c7221 */ /* 0x008fc80000000000 */
[----:B------:R-:W-:Y:S01]  /*0980*/  FFMA R25, R28, R28, R25 ;  /* 0x0000001c1c197223 */ /* 0x000fe20000000019 */
[----:B----4-:R-:W-:-:S04]  /*0990*/  FADD R26, R5, -R26 ;  /* 0x8000001a051a7221 */ /* 0x010fc80000000000 */
[----:B------:R-:W-:Y:S01]  /*09a0*/  FFMA R25, R26, R26, R25 ;  /* 0x0000001a1a197223 */ /* 0x000fe20000000019 */
[----:B------:R-:W-:-:S04]  /*09b0*/  FADD R24, R7, -R24 ;  /* 0x8000001807187221 */ /* 0x000fc80000000000 */
[----:B------:R-:W-:Y:S01]  /*09c0*/  FFMA R28, R24, R24, R25 ;  /* 0x00000018181c7223 */ /* 0x000fe20000000019 */
[----:B------:R-:W-:Y:S02]  /*09d0*/  MOV R25, UR7 ;  /* 0x0000000700197c02 */ /* 0x000fe40008000f00 */
[----:B------:R-:W-:Y:S02]  /*09e0*/  MOV R24, UR6 ;  /* 0x0000000600187c02 */ /* 0x000fe40008000f00 */
[----:B------:R-:W-:Y:S02]  /*09f0*/  MOV R26, UR18 ;  /* 0x00000012001a7c02 */ /* 0x000fe40008000f00 */
[----:B------:R-:W-:Y:S01]  /*0a00*/  MOV R27, UR19 ;  /* 0x00000013001b7c02 */ /* 0x000fe20008000f00 */
[----:B------:R1:W2:Y:S01]  /*0a10*/  LDG.E R25, desc[UR12][R24.64] ;  /* 0x0000000c18197981 */ /* 0x0002a2000c1e1900 */
[----:B------:R-:W-:-:S03]  /*0a20*/  UIMAD.WIDE.U32 UR6, UR16, 0x4, UR6 ;  /* 0x00000004100678a5 */ /* 0x000fc6000f8e0006 */
[----:B------:R3:W4:Y:S01]  /*0a30*/  LDG.E R26, desc[UR12][R26.64] ;  /* 0x0000000c1a1a7981 */ /* 0x000722000c1e1900 */
[----:B------:R-:W-:-:S04]  /*0a40*/  FADD R29, R8, -R29 ;  /* 0x8000001d081d7221 */ /* 0x000fc80000000000 */
[----:B------:R-:W-:Y:S01]  /*0a50*/  FFMA R45, R29, R29, R28 ;  /* 0x0000001d1d2d7223 */ /* 0x000fe2000000001c */
[----:B------:R-:W-:Y:S02]  /*0a60*/  MOV R29, UR7 ;  /* 0x00000007001d7c02 */ /* 0x000fe40008000f00 */
[----:B------:R-:W-:-:S05]  /*0a70*/  MOV R28, UR6 ;  /* 0x00000006001c7c02 */ /* 0x000fca0008000f00 */
[----:B------:R4:W4:Y:S01]  /*0a80*/  LDG.E R29, desc[UR12][R28.64] ;  /* 0x0000000c1c1d7981 */ /* 0x000922000c1e1900 */
[----:B------:R-:W-:Y:S01]  /*0a90*/  UIMAD.WIDE.U32 UR18, UR8, 0x4, UR14 ;  /* 0x00000004081278a5 */ /* 0x000fe2000f8e000e */
[----:B------:R-:W-:-:S04]  /*0aa0*/  FADD R44, R9, -R44 ;  /* 0x8000002c092c7221 */ /* 0x000fc80000000000 */
[----:B0-----:R-:W-:Y:S01]  /*0ab0*/  FFMA R23, R44, R44, R45 ;  /* 0x0000002c2c177223 */ /* 0x001fe2000000002d */
[----:B------:R-:W-:Y:S02]  /*0ac0*/  MOV R44, UR18 ;  /* 0x00000012002c7c02 */ /* 0x000fe40008000f00 */
[----:B------:R-:W-:-:S05]  /*0ad0*/  MOV R45, UR19 ;  /* 0x00000013002d7c02 */ /* 0x000fca0008000f00 */
[----:B------:R-:W4:Y:S01]  /*0ae0*/  LDG.E R44, desc[UR12][R44.64] ;  /* 0x0000000c2c2c7981 */ /* 0x000f22000c1e1900 */
[----:B-1----:R-:W-:Y:S01]  /*0af0*/  FADD R24, R10, -R43 ;  /* 0x8000002b0a187221 */ /* 0x002fe20000000000 */
[----:B------:R-:W-:-:S03]  /*0b00*/  UIMAD.WIDE.U32 UR6, UR16, 0x4, UR6 ;  /* 0x00000004100678a5 */ /* 0x000fc6000f8e0006 */
[----:B------:R-:W-:Y:S01]  /*0b10*/  FFMA R23, R24, R24, R23 ;  /* 0x0000001818177223 */ /* 0x000fe20000000017 */
[----:B------:R-:W-:Y:S02]  /*0b20*/  UIADD3 UR8, UPT, UPT, UR16, UR8, URZ ;  /* 0x0000000810087290 */ /* 0x000fe4000fffe0ff */
[----:B------:R-:W-:Y:S02]  /*0b30*/  MOV R24, UR6 ;  /* 0x0000000600187c02 */ /* 0x000fe40008000f00 */
[----:B------:R-:W-:Y:S01]  /*0b40*/  UIMAD.WIDE.U32 UR18, UR8, 0x4, UR14 ;  /* 0x00000004081278a5 */ /* 0x000fe2000f8e000e */
[----:B------:R-:W-:-:S04]  /*0b50*/  FADD R22, R11, -R22 ;  /* 0x800000160b167221 */ /* 0x000fc80000000000 */
[----:B------:R-:W-:Y:S01]  /*0b60*/  FFMA R23, R22, R22, R23 ;  /* 0x0000001616177223 */ /* 0x000fe20000000017 */
[----:B------:R-:W-:Y:S02]  /*0b70*/  UIADD3 UR10, UPT, UPT, UR16, UR8, URZ ;  /* 0x00000008100a7290 */ /* 0x000fe4000fffe0ff */
[----:B------:R-:W-:-:S06]  /*0b80*/  UIMAD.WIDE.U32 UR8, UR16, 0x4, UR6 ;  /* 0x00000004100878a5 */ /* 0x000fcc000f8e0006 */
[----:B---3--:R-:W-:Y:S01]  /*0b90*/  MOV R27, UR9 ;  /* 0x00000009001b7c02 */ /* 0x008fe20008000f00 */
[----:B--2---:R-:W-:Y:S01]  /*0ba0*/  FADD R22, R12, -R25 ;  /* 0x800000190c167221 */ /* 0x004fe20000000000 */
[----:B------:R-:W-:-:S03]  /*0bb0*/  MOV R25, UR7 ;  /* 0x0000000700197c02 */ /* 0x000fc60008000f00 */
[----:B------:R-:W-:Y:S01]  /*0bc0*/  FFMA R23, R22, R22, R23 ;  /* 0x0000001616177223 */ /* 0x000fe20000000017 */
[----:B----4-:R-:W-:Y:S01]  /*0bd0*/  FADD R26, R13, -R26 ;  /* 0x8000001a0d1a7221 */ /* 0x010fe20000000000 */
[----:B------:R-:W-:Y:S01]  /*0be0*/  MOV R22, UR18 ;  /* 0x0000001200167c02 */ /* 0x000fe20008000f00 */
[----:B------:R-:W2:Y:S02]  /*0bf0*/  LDG.E R25, desc[UR12][R24.64] ;  /* 0x0000000c18197981 */ /* 0x000ea4000c1e1900 */
[----:B------:R-:W-:Y:S01]  /*0c00*/  FFMA R43, R26, R26, R23 ;  /* 0x0000001a1a2b7223 */ /* 0x000fe20000000017 */
[----:B------:R-:W-:Y:S01]  /*0c10*/  MOV R23, UR19 ;  /* 0x0000001300177c02 */ /* 0x000fe20008000f00 */
[----:B------:R-:W-:Y:S01]  /*0c20*/  UIMAD.WIDE.U32 UR6, UR10, 0x4, UR14 ;  /* 0x000000040a0678a5 */ /* 0x000fe2000f8e000e */
[----:B------:R-:W-:Y:S01]  /*0c30*/  MOV R26, UR8 ;  /* 0x00000008001a7c02 */ /* 0x000fe20008000f00 */
[----:B------:R-:W-:Y:S02]  /*0c40*/  UIMAD.WIDE.U32 UR8, UR16, 0x4, UR8 ;  /* 0x00000004100878a5 */ /* 0x000fe4000f8e0008 */
[----:B------:R0:W3:Y:S02]  /*0c50*/  LDG.E R45, desc[UR12][R22.64] ;  /* 0x0000000c162d7981 */ /* 0x0000e4000c1e1900 */
[----:B------:R-:W-:-:S02]  /*0c60*/  MOV R28, UR6 ;  /* 0x00000006001c7c02 */ /* 0x000fc40008000f00 */
[----:B------:R-:W4:Y:S01]  /*0c70*/  LDG.E R27, desc[UR12][R26.64] ;  /* 0x0000000c1a1b7981 */ /* 0x000f22000c1e1900 */
[----:B0-----:R-:W-:Y:S01]  /*0c80*/  FADD R22, R14, -R29 ;  /* 0x8000001d0e167221 */ /* 0x001fe20000000000 */
[----:B------:R-:W-:Y:S02]  /*0c90*/  MOV R29, UR7 ;  /* 0x00000007001d7c02 */ /* 0x000fe40008000f00 */
[----:B------:R-:W-:Y:S01]  /*0ca0*/  MOV R23, UR9 ;  /* 0x0000000900177c02 */ /* 0x000fe20008000f00 */
[----:B------:R-:W-:Y:S01]  /*0cb0*/  FFMA R24, R22, R22, R43 ;  /* 0x0000001616187223 */ /* 0x000fe2000000002b */
[----:B------:R-:W-:Y:S01]  /*0cc0*/  MOV R22, UR8 ;  /* 0x0000000800167c02 */ /* 0x000fe20008000f00 */
[----:B------:R-:W4:Y:S04]  /*0cd0*/  LDG.E R28, desc[UR12][R28.64] ;  /* 0x0000000c1c1c7981 */ /* 0x000f28000c1e1900 */
[----:B------:R0:W4:Y:S01]  /*0ce0*/  LDG.E R43, desc[UR12][R22.64] ;  /* 0x0000000c162b7981 */ /* 0x000122000c1e1900 */
[----:B------:R-:W-:-:S04]  /*0cf0*/  UIADD3 UR10, UPT, UPT, UR16, UR10, URZ ;  /* 0x0000000a100a7290 */ /* 0x000fc8000fffe0ff */
[----:B------:R-:W-:Y:S01]  /*0d00*/  UIMAD.WIDE.U32 UR6, UR10, 0x4, UR14 ;  /* 0x000000040a0678a5 */ /* 0x000fe2000f8e000e */
[----:B------:R-:W-:-:S05]  /*0d10*/  FADD R44, R15, -R44 ;  /* 0x8000002c0f2c7221 */ /* 0x000fca0000000000 */
[----:B0-----:R-:W-:Y:S02]  /*0d20*/  MOV R22, UR6 ;  /* 0x0000000600167c02 */ /* 0x001fe40008000f00 */
[----:B------:R-:W-:Y:S01]  /*0d30*/  MOV R23, UR7 ;  /* 0x0000000700177c02 */ /* 0x000fe20008000f00 */
[----:B------:R-:W-:-:S04]  /*0d40*/  FFMA R24, R44, R44, R24 ;  /* 0x0000002c2c187223 */ /* 0x000fc80000000018 */
[----:B------:R0:W4:Y:S01]  /*0d50*/  LDG.E R44, desc[UR12][R22.64] ;  /* 0x0000000c162c7981 */ /* 0x000122000c1e1900 */
[----:B------:R-:W-:Y:S02]  /*0d60*/  UIADD3 UR10, UPT, UPT, UR16, UR10, URZ ;  /* 0x0000000a100a7290 */ /* 0x000fe4000fffe0ff */
[----:B------:R-:W-:Y:S02]  /*0d70*/  UIMAD.WIDE.U32 UR8, UR16, 0x4, UR8 ;  /* 0x00000004100878a5 */ /* 0x000fe4000f8e0008 */
[----:B------:R-:W-:Y:S02]  /*0d80*/  UIMAD.WIDE.U32 UR6, UR10, 0x4, UR14 ;  /* 0x000000040a0678a5 */ /* 0x000fe4000f8e000e */
[----:B------:R-:W-:Y:S02]  /*0d90*/  UIADD3 UR10, UPT, UPT, UR16, UR10, URZ ;  /* 0x0000000a100a7290 */ /* 0x000fe4000fffe0ff */
[----:B------:R-:W-:Y:S02]  /*0da0*/  MOV R26, UR8 ;  /* 0x00000008001a7c02 */ /* 0x000fe40008000f00 */
[----:B------:R-:W-:-:S02]  /*0db0*/  UIMAD.WIDE.U32 UR18, UR10, 0x4, UR14 ;  /* 0x000000040a1278a5 */ /* 0x000fc4000f8e000e */
[----:B------:R-:W-:-:S04]  /*0dc0*/  UIADD3 UR10, UPT, UPT, UR16, UR10, URZ ;  /* 0x0000000a100a7290 */ /* 0x000fc8000fffe0ff */
[----:B------:R-:W-:Y:S01]  /*0dd0*/  MOV R29, UR19 ;  /* 0x00000013001d7c02 */ /* 0x000fe20008000f00 */
[----:B--2---:R-:W-:-:S04]  /*0de0*/  FADD R25, R16, -R25 ;  /* 0x8000001910197221 */ /* 0x004fc80000000000 */
[----:B------:R-:W-:Y:S01]  /*0df0*/  FFMA R24, R25, R25, R24 ;  /* 0x0000001919187223 */ /* 0x000fe20000000018 */
[----:B---3--:R-:W-:-:S04]  /*0e00*/  FADD R45, R17, -R45 ;  /* 0x8000002d112d7221 */ /* 0x008fc80000000000 */
[----:B------:R-:W-:Y:S01]  /*0e10*/  FFMA R24, R45, R45, R24 ;  /* 0x0000002d2d187223 */ /* 0x000fe20000000018 */
[----:B----4-:R-:W-:-:S04]  /*0e20*/  FADD R27, R18, -R27 ;  /* 0x8000001b121b7221 */ /* 0x010fc80000000000 */
[----:B------:R-:W-:Y:S01]  /*0e30*/  FFMA R24, R27, R27, R24 ;  /* 0x0000001b1b187223 */ /* 0x000fe20000000018 */
[----:B------:R-:W-:Y:S01]  /*0e40*/  MOV R27, UR9 ;  /* 0x00000009001b7c02 */ /* 0x000fe20008000f00 */
[----:B------:R-:W-:Y:S01]  /*0e50*/  FADD R25, R19, -R28 ;  /* 0x8000001c13197221 */ /* 0x000fe20000000000 */
[----:B------:R-:W-:-:S03]  /*0e60*/  UIMAD.WIDE.U32 UR8, UR16, 0x4, UR8 ;  /* 0x00000004100878a5 */ /* 0x000fc6000f8e0008 */
[----:B------:R-:W-:Y:S01]  /*0e70*/  FFMA R24, R25, R25, R24 ;  /* 0x0000001919187223 */ /* 0x000fe20000000018 */
[----:B------:R-:W-:Y:S01]  /*0e80*/  FADD R45, R20, -R43 ;  /* 0x8000002b142d7221 */ /* 0x000fe20000000000 */
[----:B------:R-:W-:Y:S01]  /*0e90*/  MOV R25, UR7 ;  /* 0x0000000700197c02 */ /* 0x000fe20008000f00 */
[----:B------:R1:W2:Y:S02]  /*0ea0*/  LDG.E R43, desc[UR12][R26.64] ;  /* 0x0000000c1a2b7981 */ /* 0x0002a4000c1e1900 */
[----:B------:R-:W-:Y:S01]  /*0eb0*/  FFMA R45, R45, R45, R24 ;  /* 0x0000002d2d2d7223 */ /* 0x000fe20000000018 */
[----:B------:R-:W-:Y:S02]  /*0ec0*/  MOV R24, UR6 ;  /* 0x0000000600187c02 */ /* 0x000fe40008000f00 */
[----:B0-----:R-:W-:Y:S02]  /*0ed0*/  MOV R23, UR9 ;  /* 0x0000000900177c02 */ /* 0x001fe40008000f00 */
[----:B------:R-:W-:Y:S01]  /*0ee0*/  MOV R22, UR8 ;  /* 0x0000000800167c02 */ /* 0x000fe20008000f00 */
[----:B------:R-:W-:Y:S01]  /*0ef0*/  UIMAD.WIDE.U32 UR8, UR16, 0x4, UR8 ;  /* 0x00000004100878a5 */ /* 0x000fe2000f8e0008 */
[----:B------:R-:W3:Y:S01]  /*0f00*/  LDG.E R24, desc[UR12][R24.64] ;  /* 0x0000000c18187981 */ /* 0x000ee2000c1e1900 */
[----:B------:R-:W-:-:S03]  /*0f10*/  IMAD.U32 R28, RZ, RZ, UR18 ;  /* 0x00000012ff1c7e24 */ /* 0x000fc6000f8e00ff */
[----:B------:R0:W4:Y:S01]  /*0f20*/  LDG.E R23, desc[UR12][R22.64] ;  /* 0x0000000c16177981 */ /* 0x000122000c1e1900 */
[----:B-1----:R-:W-:Y:S01]  /*0f30*/  MOV R27, UR9 ;  /* 0x00000009001b7c02 */ /* 0x002fe20008000f00 */
[----:B------:R-:W-:Y:S01]  /*0f40*/  UIMAD.WIDE.U32 UR6, UR10, 0x4, UR14 ;  /* 0x000000040a0678a5 */ /* 0x000fe2000f8e000e */
[----:B------:R-:W-:Y:S01]  /*0f50*/  MOV R26, UR8 ;  /* 0x00000008001a7c02 */ /* 0x000fe20008000f00 */
[----:B------:R1:W4:Y:S01]  /*0f60*/  LDG.E R28, desc[UR12][R28.64] ;  /* 0x0000000c1c1c7981 */ /* 0x000322000c1e1900 */
[----:B------:R-:W-:-:S03]  /*0f70*/  FADD R44, R21, -R44 ;  /* 0x8000002c152c7221 */ /* 0x000fc60000000000 */
[----:B------:R1:W4:Y:S01]  /*0f80*/  LDG.E R27, desc[UR12][R26.64] ;  /* 0x0000000c1a1b7981 */ /* 0x000322000c1e1900 */
[----:B0-----:R-:W-:Y:S01]  /*0f90*/  FFMA R22, R44, R44, R45 ;  /* 0x0000002c2c167223 */ /* 0x001fe2000000002d */
[----:B------:R-:W-:Y:S02]  /*0fa0*/  MOV R44, UR6 ;  /* 0x00000006002c7c02 */ /* 0x000fe40008000f00 */
[----:B------:R-:W-:-:S05]  /*0fb0*/  MOV R45, UR7 ;  /* 0x00000007002d7c02 */ /* 0x000fca0008000f00 */
[----:B------:R-:W4:Y:S01]  /*0fc0*/  LDG.E R44, desc[UR12][R44.64] ;  /* 0x0000000c2c2c7981 */ /* 0x000f22000c1e1900 */
[----:B------:R-:W-:Y:S02]  /*0fd0*/  UIADD3 UR10, UPT, UPT, UR16, UR10, URZ ;  /* 0x0000000a100a7290 */ /* 0x000fe4000fffe0ff */
[----:B------:R-:W-:Y:S02]  /*0fe0*/  UIMAD.WIDE.U32 UR8, UR16, 0x4, UR8 ;  /* 0x00000004100878a5 */ /* 0x000fe4000f8e0008 */
[----:B------:R-:W-:Y:S02]  /*0ff0*/  UIMAD.WIDE.U32 UR6, UR10, 0x4, UR14 ;  /* 0x000000040a0678a5 */ /* 0x000fe4000f8e000e */
[----:B------:R-:W-:Y:S02]  /*1000*/  UIADD3 UR10, UPT, UPT, UR16, UR10, URZ ;  /* 0x0000000a100a7290 */ /* 0x000fe4000fffe0ff */
[----:B-1----:R-:W-:Y:S02]  /*1010*/  MOV R29, UR9 ;  /* 0x00000009001d7c02 */ /* 0x002fe40008000f00 */
[----:B------:R-:W-:Y:S01]  /*1020*/  MOV R26, UR6 ;  /* 0x00000006001a7c02 */ /* 0x000fe20008000f00 */
[----:B------:R-:W-:-:S02]  /*1030*/  UIMAD.WIDE.U32 UR18, UR10, 0x4, UR14 ;  /* 0x000000040a1278a5 */ /* 0x000fc4000f8e000e */
[----:B------:R-:W-:Y:S01]  /*1040*/  UIADD3 UR6, UPT, UPT, UR16, UR10, URZ ;  /* 0x0000000a10067290 */ /* 0x000fe2000fffe0ff */
[----:B--2---:R-:W-:-:S04]  /*1050*/  FADD R43, R30, -R43 ;  /* 0x8000002b1e2b7221 */ /* 0x004fc80000000000 */
[----:B------:R-:W-:Y:S01]  /*1060*/  FFMA R22, R43, R43, R22 ;  /* 0x0000002b2b167223 */ /* 0x000fe20000000016 */
[----:B---3--:R-:W-:-:S04]  /*1070*/  FADD R25, R31, -R24 ;  /* 0x800000181f197221 */ /* 0x008fc80000000000 */
[----:B------:R-:W-:Y:S01]  /*1080*/  FFMA R22, R25, R25, R22 ;  /* 0x0000001919167223 */ /* 0x000fe20000000016 */
[----:B----4-:R-:W-:-:S04]  /*1090*/  FADD R23, R32, -R23 ;  /* 0x8000001720177221 */ /* 0x010fc80000000000 */
[----:B------:R-:W-:Y:S01]  /*10a0*/  FFMA R22, R23, R23, R22 ;  /* 0x0000001717167223 */ /* 0x000fe20000000016 */
[----:B------:R-:W-:Y:S01]  /*10b0*/  FADD R23, R33, -R28 ;  /* 0x8000001c21177221 */ /* 0x000fe20000000000 */
[----:B------:R-:W-:-:S03]  /*10c0*/  FADD R27, R34, -R27 ;  /* 0x8000001b221b7221 */ /* 0x000fc60000000000 */
[----:B------:R-:W-:Y:S01]  /*10d0*/  FFMA R22, R23, R23, R22 ;  /* 0x0000001717167223 */ /* 0x000fe20000000016 */
[----:B------:R-:W-:Y:S01]  /*10e0*/  MOV R28, UR8 ;  /* 0x00000008001c7c02 */ /* 0x000fe20008000f00 */
[----:B------:R-:W-:Y:S02]  /*10f0*/  UIMAD.WIDE.U32 UR8, UR16, 0x4, UR8 ;  /* 0x00000004100878a5 */ /* 0x000fe4000f8e0008 */
[----:B------:R-:W-:Y:S01]  /*1100*/  FFMA R22, R27, R27, R22 ;  /* 0x0000001b1b167223 */ /* 0x000fe20000000016 */
[----:B------:R-:W-:Y:S01]  /*1110*/  MOV R27, UR7 ;  /* 0x00000007001b7c02 */ /* 0x000fe20008000f00 */
[----:B------:R-:W2:Y:S01]  /*1120*/  LDG.E R43, desc[UR12][R28.64] ;  /* 0x0000000c1c2b7981 */ /* 0x000ea2000c1e1900 */
[----:B------:R-:W-:Y:S01]  /*1130*/  FADD R23, R35, -R44 ;  /* 0x8000002c23177221 */ /* 0x000fe20000000000 */
[----:B------:R-:W-:Y:S02]  /*1140*/  MOV R25, UR9 ;  /* 0x0000000900197c02 */ /* 0x000fe40008000f00 */
[----:B------:R-:W-:Y:S01]  /*1150*/  MOV R24, UR8 ;  /* 0x0000000800187c02 */ /* 0x000fe20008000f00 */
[----:B------:R0:W3:Y:S01]  /*1160*/  LDG.E R27, desc[UR12][R26.64] ;  /* 0x0000000c1a1b7981 */ /* 0x0000e2000c1e1900 */
[----:B------:R-:W-:-:S02]  /*1170*/  UIMAD.WIDE.U32 UR8, UR16, 0x4, UR8 ;  /* 0x00000004100878a5 */ /* 0x000fc4000f8e0008 */
[----:B------:R-:W-:Y:S01]  /*1180*/  UIMAD.WIDE.U32 UR6, UR6, 0x4, UR14 ;  /* 0x00000004060678a5 */ /* 0x000fe2000f8e000e */
[----:B------:R-:W4:Y:S01]  /*1190*/  LDG.E R25, desc[UR12][R24.64] ;  /* 0x0000000c18197981 */ /* 0x000f22000c1e1900 */
[----:B0-----:R-:W-:Y:S01]  /*11a0*/  FFMA R26, R23, R23, R22 ;  /* 0x00000017171a7223 */ /* 0x001fe20000000016 */
[----:B------:R-:W-:Y:S02]  /*11b0*/  MOV R23, UR19 ;  /* 0x0000001300177c02 */ /* 0x000fe40008000f00 */
[----:B------:R-:W-:Y:S02]  /*11c0*/  MOV R22, UR18 ;  /* 0x0000001200167c02 */ /* 0x000fe40008000f00 */
[----:B------:R-:W-:Y:S02]  /*11d0*/  MOV R28, UR8 ;  /* 0x00000008001c7c02 */ /* 0x000fe40008000f00 */
[----:B------:R-:W-:Y:S01]  /*11e0*/  MOV R29, UR9 ;  /* 0x00000009001d7c02 */ /* 0x000fe20008000f00 */
[----:B------:R-:W4:Y:S01]  /*11f0*/  LDG.E R23, desc[UR12][R22.64] ;  /* 0x0000000c16177981 */ /* 0x000f22000c1e1900 */
[----:B------:R-:W-:-:S02]  /*1200*/  MOV R44, UR6 ;  /* 0x00000006002c7c02 */ /* 0x000fc40008000f00 */
[----:B------:R-:W-:Y:S01]  /*1210*/  MOV R45, UR7 ;  /* 0x00000007002d7c02 */ /* 0x000fe20008000f00 */
[----:B------:R-:W4:Y:S04]  /*1220*/  LDG.E R28, desc[UR12][R28.64] ;  /* 0x0000000c1c1c7981 */ /* 0x000f28000c1e1900 */
[----:B------:R-:W4:Y:S01]  /*1230*/  LDG.E R44, desc[UR12][R44.64] ;  /* 0x0000000c2c2c7981 */ /* 0x000f22000c1e1900 */
        /* <DEDUP_REMOVED lines=9> */
[----:B------:R-:W-:-:S03]  /*12d0*/  FADD R23, R41, -R44 ;  /* 0x8000002c29177221 */ /* 0x000fc60000000000 */
[----:B------:R-:W-:-:S04]  /*12e0*/  FFMA R22, R22, R22, R25 ;  /* 0x0000001616167223 */ /* 0x000fc80000000019 */
[----:B------:R-:W-:-:S05]  /*12f0*/  FFMA R23, R23, R23, R22 ;  /* 0x0000001717177223 */ /* 0x000fca0000000016 */
[----:B------:R-:W-:-:S04]  /*1300*/  FSETP.GEU.AND P0, PT, R23, R2, PT ;  /* 0x000000021700720b */ /* 0x000fc80003f0e000 */
[----:B------:R-:W-:Y:S01]  /*1310*/  SEL R42, R42, UR4, P0 ;  /* 0x000000042a2a7c07 */ /* 0x000fe20008000000 */
[----:B------:R-:W-:-:S04]  /*1320*/  UIADD3 UR4, UPT, UPT, UR4, 0x1, URZ ;  /* 0x0000000104047890 */ /* 0x000fc8000fffe0ff */
[----:B------:R-:W-:Y:S01]  /*1330*/  UISETP.NE.AND UP0, UPT, UR4, UR11, UPT ;  /* 0x0000000b0400728c */ /* 0x000fe2000bf05270 */
[----:B------:R-:W-:-:S08]  /*1340*/  FSEL R2, R23, R2, !P0 ;  /* 0x0000000217027208 */ /* 0x000fd00004000000 */
[----:B------:R-:W-:Y:S05]  /*1350*/  BRA.U UP0, `(.L_x_772) ;  /* 0xfffffff100dc7547 */ /* 0x000fea000b83ffff */
.L_x_771:
[----:B------:R-:W0:Y:S08]  /*1360*/  LDC.64 R6, c[0x0][0x3a8] ;  /* 0x0000ea00ff067b82 */ /* 0x000e300000000a00 */
[----:B------:R-:W1:Y:S08]  /*1370*/  LDC.64 R8, c[0x0][0x398] ;  /* 0x0000e600ff087b82 */ /* 0x000e700000000a00 */
[----:B------:R-:W2:Y:S01]  /*1380*/  LDC.64 R10, c[0x0][0x3a0] ;  /* 0x0000e800ff0a7b82 */ /* 0x000ea20000000a00 */
[----:B0-----:R-:W-:-:S07]  /*1390*/  IMAD.WIDE.U32 R6, R3, 0x4, R6 ;  /* 0x0000000403067825 */ /* 0x001fce00078e0006 */
[----:B------:R-:W0:Y:S01]  /*13a0*/  LDC.64 R4, c[0x0][0x380] ;  /* 0x0000e000ff047b82 */ /* 0x000e220000000a00 */
[----:B------:R-:W-:Y:S01]  /*13b0*/  STG.E desc[UR12][R6.64], RZ ;  /* 0x000000ff06007986 */ /* 0x000fe2000c10190c */
[----:B-1----:R-:W-:-:S05]  /*13c0*/  IMAD.WIDE.U32 R8, R3, 0x4, R8 ;  /* 0x0000000403087825 */ /* 0x002fca00078e0008 */
[----:B------:R-:W3:Y:S01]  /*13d0*/  LDG.E R13, desc[UR12][R8.64] ;  /* 0x0000000c080d7981 */ /* 0x000ee2000c1e1900 */
[----:B------:R-:W-:Y:S02]  /*13e0*/  HFMA2 R19, -RZ, RZ, 0, 5.9604644775390625e-08 ;  /* 0x00000001ff137431 */ /* 0x000fe400000001ff */
[----:B--2---:R-:W-:-:S04]  /*13f0*/  IMAD.WIDE R10, R42, 0x4, R10 ;  /* 0x000000042a0a7825 */ /* 0x004fc800078e020a */
[----:B0-----:R-:W-:Y:S01]  /*1400*/  IMAD.WIDE.U32 R14, R3, 0x4, R4 ;  /* 0x00000004030e7825 */ /* 0x001fe200078e0004 */
[----:B---3--:R-:W-:Y:S02]  /*1410*/  ISETP.NE.AND P0, PT, R13, R42, PT ;  /* 0x0000002a0d00720c */ /* 0x008fe40003f05270 */
[----:B------:R-:W0:Y:S11]  /*1420*/  LDC.64 R12, c[0x0][0x390] ;  /* 0x0000e400ff0c7b82 */ /* 0x000e360000000a00 */
[----:B------:R-:W-:Y:S04]  /*1430*/  @P0 STG.E desc[UR12][R8.64], R42 ;  /* 0x0000002a08000986 */ /* 0x000fe8000c10190c */
[----:B------:R1:W-:Y:S04]  /*1440*/  @P0 STG.E desc[UR12][R6.64], R19 ;  /* 0x0000001306000986 */ /* 0x0003e8000c10190c */
[----:B------:R2:W-:Y:S04]  /*1450*/  REDG.E.ADD.STRONG.GPU desc[UR12][R10.64], R19 ;  /* 0x000000130a00798e */ /* 0x0005e8000c12e10c */
[----:B------:R-:W3:Y:S01]  /*1460*/  LDG.E R15, desc[UR12][R14.64] ;  /* 0x0000000c0e0f7981 */ /* 0x000ee2000c1e1900 */
[----:B------:R-:W-:Y:S01]  /*1470*/  IADD3 R17, PT, PT, R3, R0, RZ ;  /* 0x0000000003117210 */ /* 0x000fe20007ffe0ff */
[----:B0-----:R-:W-:-:S04]  /*1480*/  IMAD.WIDE R2, R42, 0x4, R12 ;  /* 0x000000042a027825 */ /* 0x001fc800078e020c */
[C---:B------:R-:W-:Y:S01]  /*1490*/  IMAD.WIDE.U32 R12, R17.reuse, 0x4, R4 ;  /* 0x00000004110c7825 */ /* 0x040fe200078e0004 */
[----:B------:R-:W-:Y:S02]  /*14a0*/  MOV R21, UR11 ;  /* 0x0000000b00157c02 */ /* 0x000fe40008000f00 */
[----:B------:R-:W-:Y:S01]  /*14b0*/  IADD3 R17, PT, PT, R17, R0, RZ ;  /* 0x0000000011117210 */ /* 0x000fe20007ffe0ff */
[----:B---3--:R0:W-:Y:S04]  /*14c0*/  REDG.E.ADD.F32.FTZ.RN.STRONG.GPU desc[UR12][R2.64], R15 ;  /* 0x0000000f020079a6 */ /* 0x0081e8000c12f30c */
[----:B------:R-:W3:Y:S01]  /*14d0*/  LDG.E R13, desc[UR12][R12.64] ;  /* 0x0000000c0c0d7981 */ /* 0x000ee2000c1e1900 */
[----:B-1----:R-:W-:-:S04]  /*14e0*/  IMAD.WIDE R6, R21, 0x4, R2 ;  /* 0x0000000415067825 */ /* 0x002fc800078e0202 */
[C---:B--2---:R-:W-:Y:S01]  /*14f0*/  IMAD.WIDE.U32 R10, R17.reuse, 0x4, R4 ;  /* 0x00000004110a7825 */ /* 0x044fe200078e0004 */
[----:B------:R-:W-:Y:S02]  /*1500*/  MOV R9, UR11 ;  /* 0x0000000b00097c02 */ /* 0x000fe40008000f00 */
[----:B------:R-:W-:Y:S01]  /*1510*/  IADD3 R17, PT, PT, R17, R0, RZ ;  /* 0x0000000011117210 */ /* 0x000fe20007ffe0ff */
[----:B---3--:R1:W-:Y:S04]  /*1520*/  REDG.E.ADD.F32.FTZ.RN.STRONG.GPU desc[UR12][R6.64], R13 ;  /* 0x0000000d060079a6 */ /* 0x0083e8000c12f30c */
[----:B------:R-:W2:Y:S01]  /*1530*/  LDG.E R11, desc[UR12][R10.64] ;  /* 0x0000000c0a0b7981 */ /* 0x000ea2000c1e1900 */
[----:B------:R-:W-:-:S04]  /*1540*/  IMAD.WIDE R8, R9, 0x4, R6 ;  /* 0x0000000409087825 */ /* 0x000fc800078e0206 */
[C---:B0-----:R-:W-:Y:S01]  /*1550*/  IMAD.WIDE.U32 R14, R17.reuse, 0x4, R4 ;  /* 0x00000004110e7825 */ /* 0x041fe200078e0004 */
[----:B------:R-:W-:Y:S02]  /*1560*/  MOV R3, UR11 ;  /* 0x0000000b00037c02 */ /* 0x000fe40008000f00 */
[----:B------:R-:W-:Y:S01]  /*1570*/  IADD3 R17, PT, PT, R17, R0, RZ ;  /* 0x0000000011117210 */ /* 0x000fe20007ffe0ff */
[----:B--2---:R0:W-:Y:S04]  /*1580*/  REDG.E.ADD.F32.FTZ.RN.STRONG.GPU desc[UR12][R8.64], R11 ;  /* 0x0000000b080079a6 */ /* 0x0041e8000c12f30c */
[----:B------:R-:W2:Y:S01]  /*1590*/  LDG.E R15, desc[UR12][R14.64] ;  /* 0x0000000c0e0f7981 */ /* 0x000ea2000c1e1900 */
[----:B------:R-:W-:-:S04]  /*15a0*/  IMAD.WIDE R2, R3, 0x4, R8 ;  /* 0x0000000403027825 */ /* 0x000fc800078e0208 */
[C---:B-1----:R-:W-:Y:S01]  /*15b0*/  IMAD.WIDE.U32 R12, R17.reuse, 0x4, R4 ;  /* 0x00000004110c7825 */ /* 0x042fe200078e0004 */
[----:B------:R-:W-:Y:S02]  /*15c0*/  MOV R7, UR11 ;  /* 0x0000000b00077c02 */ /* 0x000fe40008000f00 */
[----:B------:R-:W-:Y:S01]  /*15d0*/  IADD3 R17, PT, PT, R17, R0, RZ ;  /* 0x0000000011117210 */ /* 0x000fe20007ffe0ff */
[----:B--2---:R1:W-:Y:S04]  /*15e0*/  REDG.E.ADD.F32.FTZ.RN.STRONG.GPU desc[UR12][R2.64], R15 ;  /* 0x0000000f020079a6 */ /* 0x0043e8000c12f30c */
        /* <DEDUP_REMOVED lines=32> */
[C-C-:B-1----:R-:W-:Y:S01]  /*17f0*/  IMAD.WIDE.U32 R12, R17.reuse, 0x4, R4.reuse ;  /* 0x00000004110c7825 */ /* 0x142fe200078e0004 */
[----:B------:R-:W-:Y:S01]  /*1800*/  IADD3 R17, PT, PT, R17, R0, RZ ;  /* 0x0000000011117210 */ /* 0x000fe20007ffe0ff */
[----:B--2---:R1:W-:Y:S04]  /*1810*/  REDG.E.ADD.F32.FTZ.RN.STRONG.GPU desc[UR12][R2.64], R15 ;  /* 0x0000000f020079a6 */ /* 0x0043e8000c12f30c */
[----:B------:R-:W2:Y:S01]  /*1820*/  LDG.E R13, desc[UR12][R12.64] ;  /* 0x0000000c0c0d7981 */ /* 0x000ea2000c1e1900 */
[----:B------:R-:W-:Y:S02]  /*1830*/  IMAD.U32 R7, RZ, RZ, UR11 ;  /* 0x0000000bff077e24 */ /* 0x000fe4000f8e00ff */
[----:B0-----:R-:W-:-:S04]  /*1840*/  IMAD.WIDE.U32 R10, R17, 0x4, R4 ;  /* 0x00000004110a7825 */ /* 0x001fc800078e0004 */
[----:B------:R-:W-:Y:S01]  /*1850*/  IMAD.WIDE R6, R7, 0x4, R2 ;  /* 0x0000000407067825 */ /* 0x000fe200078e0202 */
[----:B------:R-:W-:-:S04]  /*1860*/  MOV R9, UR11 ;  /* 0x0000000b00097c02 */ /* 0x000fc80008000f00 */
[----:B--2---:R0:W-:Y:S04]  /*1870*/  REDG.E.ADD.F32.FTZ.RN.STRONG.GPU desc[UR12][R6.64], R13 ;  /* 0x0000000d060079a6 */ /* 0x0041e8000c12f30c */
[----:B------:R-:W2:Y:S01]  /*1880*/  LDG.E R11, desc[UR12][R10.64] ;  /* 0x0000000c0a0b7981 */ /* 0x000ea2000c1e1900 */
[----:B------:R-:W-:Y:S01]  /*1890*/  IADD3 R17, PT, PT, R17, R0, RZ ;  /* 0x0000000011117210 */ /* 0x000fe20007ffe0ff */
        /* <DEDUP_REMOVED lines=100> */
[----:B--2---:R-:W-:Y:S04]  /*1ee0*/  REDG.E.ADD.F32.FTZ.RN.STRONG.GPU desc[UR12][R2.64], R15 ;  /* 0x0000000f020079a6 */ /* 0x004fe8000c12f30c */
[----:B------:R-:W2:Y:S01]  /*1ef0*/  LDG.E R13, desc[UR12][R12.64] ;  /* 0x0000000c0c0d7981 */ /* 0x000ea2000c1e1900 */
[----:B------:R-:W-:-:S04]  /*1f00*/  IMAD.WIDE R6, R7, 0x4, R2 ;  /* 0x0000000407067825 */ /* 0x000fc800078e0202 */
[----:B0-----:R-:W-:Y:S01]  /*1f10*/  IMAD.WIDE.U32 R8, R17, 0x4, R4 ;  /* 0x0000000411087825 */ /* 0x001fe200078e0004 */
[----:B------:R-:W-:Y:S01]  /*1f20*/  MOV R5, UR11 ;  /* 0x0000000b00057c02 */ /* 0x000fe20008000f00 */
[----:B--2---:R-:W-:Y:S04]  /*1f30*/  REDG.E.ADD.F32.FTZ.RN.STRONG.GPU desc[UR12][R6.64], R13 ;  /* 0x0000000d060079a6 */ /* 0x004fe8000c12f30c */
[----:B------:R-:W2:Y:S01]  /*1f40*/  LDG.E R9, desc[UR12][R8.64] ;  /* 0x0000000c08097981 */ /* 0x000ea2000c1e1900 */
[----:B------:R-:W-:-:S05]  /*1f50*/  IMAD.WIDE R4, R5, 0x4, R6 ;  /* 0x0000000405047825 */ /* 0x000fca00078e0206 */
[----:B--2---:R-:W-:Y:S01]  /*1f60*/  REDG.E.ADD.F32.FTZ.RN.STRONG.GPU desc[UR12][R4.64], R9 ;  /* 0x00000009040079a6 */ /* 0x004fe2000c12f30c */
[----:B------:R-:W-:Y:S05]  /*1f70*/  EXIT ;  /* 0x000000000000794d */ /* 0x000fea0003800000 */
.L_x_773:
        /* <DEDUP_REMOVED lines=16> */
.L_x_954:


//--------------------- .text._Z21calculateBestDistanceILi29EEvPfS0_S0_PiS1_S1_ii --------------------------
	.section	.text._Z21calculateBestDistanceILi29EEvPfS0_S0_PiS1_S1_ii,"ax",@progbits
	.align	128
        .global         _Z21calculateBestDistanceILi29EEvPfS0_S0_PiS1_S1_ii
        .type           _Z21calculateBestDistanceILi29EEvPfS0_S0_PiS1_S1_ii,@function
        .size           _Z21calculateBestDistanceILi29EEvPfS0_S0_PiS1_S1_ii,(.L_x_955 - _Z21calculateBestDistanceILi29EEvPfS0_S0_PiS1_S1_ii)
        .other          _Z21calculateBestDistanceILi29EEvPfS0_S0_PiS1_S1_ii,@"STO_CUDA_ENTRY STV_DEFAULT"
_Z21calculateBestDistanceILi29EEvPfS0_S0_PiS1_S1_ii:
.text._Z21calculateBestDistanceILi29EEvPfS0_S0_PiS1_S1_ii:
        /* <DEDUP_REMOVED lines=10> */
[----:B------:R-:W1:Y:S01]  /*00a0*/  LDCU.64 UR4, c[0x0][0x358] ;  /* 0x00006b00ff0477ac */ /* 0x000e620008000a00 */
[----:B------:R-:W-:Y:S02]  /*00b0*/  MOV R149, 0xffffffff ;  /* 0xffffffff00957802 */ /* 0x000fe40000000f00 */
[----:B------:R-:W-:-:S04]  /*00c0*/  IADD3 R107, PT, PT, R109, UR6, RZ ;  /* 0x000000066d6b7c10 */ /* 0x000fc8000fffe0ff */
[----:B------:R-:W-:Y:S01]  /*00d0*/  IADD3 R105, PT, PT, R107, UR6, RZ ;  /* 0x000000066b697c10 */ /* 0x000fe2000fffe0ff */
[----:B------:R-:W2:Y:S03]  /*00e0*/  LDC.64 R52, c[0x0][0x380] ;  /* 0x0000e000ff347b82 */ /* 0x000ea60000000a00 */
        /* <DEDUP_REMOVED lines=9> */
[----:B--2---:R-:W-:-:S03]  /*0180*/  IMAD.WIDE.U32 R108, R109, 0x4, R52 ;  /* 0x000000046d6c7825 */ /* 0x004fc600078e0034 */
        /* <DEDUP_REMOVED lines=47> */
[----:B---3--:R-:W-:-:S04]  /*0480*/  IMAD.WIDE.U32 R50, R3, 0x4, R50 ;  /* 0x0000000403327825 */ /* 0x008fc800078e0032 */
[----:B----4-:R-:W-:Y:S01]  /*0490*/  IMAD.WIDE.U32 R48, R3, 0x4, R48 ;  /* 0x0000000403307825 */ /* 0x010fe200078e0030 */
[----:B-1----:R-:W-:Y:S06]  /*04a0*/  @!P0 BRA `(.L_x_774) ;  /* 0x0000000c00548947 */ /* 0x002fec0003800000 */
        /* <DEDUP_REMOVED lines=29> */
[----:B------:R-:W1:Y:S01]  /*0680*/  LDC R112, c[0x0][0x388] ;  /* 0x0000e200ff707b82 */ /* 0x000e620000000800 */
[----:B------:R-:W-:Y:S01]  /*0690*/  HFMA2 R2, -RZ, RZ, 0, 0 ;  /* 0x00000000ff027431 */ /* 0x000fe200000001ff */
[C---:B------:R-:W-:Y:S01]  /*06a0*/  SHF.L.U32 R32, R0.reuse, 0x1, RZ ;  /* 0x0000000100207819 */ /* 0x040fe200000006ff */
[C---:B------:R-:W-:Y:S01]  /*06b0*/  IMAD R35, R0.reuse, 0x6, RZ ;  /* 0x0000000600237824 */ /* 0x040fe200078e02ff */
[CC--:B------:R-:W-:Y:S01]  /*06c0*/  LEA R151, R0.reuse, R0.reuse, 0x1 ;  /* 0x0000000000977211 */ /* 0x0c0fe200078e08ff */
[C---:B------:R-:W-:Y:S01]  /*06d0*/  IMAD R39, R0.reuse, 0xa, RZ ;  /* 0x0000000a00277824 */ /* 0x040fe200078e02ff */
[C---:B------:R-:W-:Y:S01]  /*06e0*/  SHF.L.U32 R33, R0.reuse, 0x2, RZ ;  /* 0x0000000200217819 */ /* 0x040fe200000006ff */
[C---:B------:R-:W-:Y:S01]  /*06f0*/  IMAD R40, R0.reuse, 0xb, RZ ;  /* 0x0000000b00287824 */ /* 0x040fe200078e02ff */
[----:B------:R-:W2:Y:S01]  /*0700*/  LDC R113, c[0x0][0x38c] ;  /* 0x0000e300ff717b82 */ /* 0x000ea20000000800 */
        /* <DEDUP_REMOVED lines=23> */
[----:B0-----:R-:W-:-:S07]  /*0880*/  IMAD R147, R0, 0x1c, RZ ;  /* 0x0000001c00937824 */ /* 0x001fce00078e02ff */
.L_x_775:
[----:B------:R-:W0:Y:S01]  /*0890*/  LDC.64 R110, c[0x0][0x388] ;  /* 0x0000e200ff6e7b82 */ /* 0x000e220000000a00 */
[--C-:B-12---:R-:W-:Y:S01]  /*08a0*/  IMAD.WIDE.U32 R120, R0, 0x4, R112.reuse ;  /* 0x0000000400787825 */ /* 0x106fe200078e0070 */
[----:B------:R-:W2:Y:S03]  /*08b0*/  LDG.E R128, desc[UR4][R112.64] ;  /* 0x0000000470807981 */ /* 0x000ea6000c1e1900 */
[----:B------:R-:W-:Y:S01]  /*08c0*/  IMAD.WIDE.U32 R126, R32, 0x4, R112 ;  /* 0x00000004207e7825 */ /* 0x000fe200078e0070 */
[----:B------:R1:W3:Y:S04]  /*08d0*/  LDG.E R153, desc[UR4][R120.64] ;  /* 0x0000000478997981 */ /* 0x0002e8000c1e1900 */
[----:B------:R4:W3:Y:S01]  /*08e0*/  LDG.E R130, desc[UR4][R126.64] ;  /* 0x000000047e827981 */ /* 0x0008e2000c1e1900 */
[----:B0-----:R-:W-:-:S04]  /*08f0*/  IMAD.WIDE.U32 R114, R151, 0x4, R110 ;  /* 0x0000000497727825 */ /* 0x001fc800078e006e */
[--C-:B------:R-:W-:Y:S01]  /*0900*/  IMAD.WIDE.U32 R116, R33, 0x4, R110.reuse ;  /* 0x0000000421747825 */ /* 0x100fe200078e006e */
[----:B------:R0:W3:Y:S03]  /*0910*/  LDG.E R155, desc[UR4][R114.64] ;  /* 0x00000004729b7981 */ /* 0x0000e6000c1e1900 */
[--C-:B------:R-:W-:Y:S01]  /*0920*/  IMAD.WIDE.U32 R118, R34, 0x4, R110.reuse ;  /* 0x0000000422767825 */ /* 0x100fe200078e006e */
[----:B------:R0:W3:Y:S03]  /*0930*/  LDG.E R132, desc[UR4][R116.64] ;  /* 0x0000000474847981 */ /* 0x0000e6000c1e1900 */
[--C-:B------:R-:W-:Y:S01]  /*0940*/  IMAD.WIDE.U32 R122, R35, 0x4, R110.reuse ;  /* 0x00000004237a7825 */ /* 0x100fe200078e006e */
[----:B------:R0:W3:Y:S03]  /*0950*/  LDG.E R157, desc[UR4][R118.64] ;  /* 0x00000004769d7981 */ /* 0x0000e6000c1e1900 */
[--C-:B-1----:R-:W-:Y:S01]  /*0960*/  IMAD.WIDE.U32 R120, R36, 0x4, R110.reuse ;  /* 0x0000000424787825 */ /* 0x102fe200078e006e */
[----:B------:R1:W3:Y:S03]  /*0970*/  LDG.E R146, desc[UR4][R122.64] ;  /* 0x000000047a927981 */ /* 0x0002e6000c1e1900 */
[--C-:B------:R-:W-:Y:S01]  /*0980*/  IMAD.WIDE.U32 R158, R37, 0x4, R110.reuse ;  /* 0x00000004259e7825 */ /* 0x100fe200078e006e */
[----:B------:R1:W3:Y:S03]  /*0990*/  LDG.E R144, desc[UR4][R120.64] ;  /* 0x0000000478907981 */ /* 0x0002e6000c1e1900 */
[--C-:B----4-:R-:W-:Y:S01]  /*09a0*/  IMAD.WIDE.U32 R126, R38, 0x4, R110.reuse ;  /* 0x00000004267e7825 */ /* 0x110fe200078e006e */
[----:B------:R4:W3:Y:S03]  /*09b0*/  LDG.E R142, desc[UR4][R158.64] ;  /* 0x000000049e8e7981 */ /* 0x0008e6000c1e1900 */
[--C-:B0-----:R-:W-:Y:S01]  /*09c0*/  IMAD.WIDE.U32 R114, R39, 0x4, R110.reuse ;  /* 0x0000000427727825 */ /* 0x101fe200078e006e */
        /* <DEDUP_REMOVED lines=8> */
[----:B------:R-:W3:Y:S03]  /*0a50*/  LDG.E R161, desc[UR4][R122.64] ;  /* 0x000000047aa17981 */ /* 0x000ee6000c1e1900 */
[--C-:B----4-:R-:W-:Y:S01]  /*0a60*/  IMAD.WIDE.U32 R158, R44, 0x4, R110.reuse ;  /* 0x000000042c9e7825 */ /* 0x110fe200078e006e */
[----:B------:R4:W3:Y:S03]  /*0a70*/  LDG.E R136, desc[UR4][R120.64] ;  /* 0x0000000478887981 */ /* 0x0008e6000c1e1900 */
[----:B0-----:R-:W-:-:S02]  /*0a80*/  IMAD.WIDE.U32 R126, R45, 0x4, R110 ;  /* 0x000000042d7e7825 */ /* 0x001fc400078e006e */
[----:B------:R-:W3:Y:S02]  /*0a90*/  LDG.E R159, desc[UR4][R158.64] ;  /* 0x000000049e9f7981 */ /* 0x000ee4000c1e1900 */
[--C-:B------:R-:W-:Y:S02]  /*0aa0*/  IMAD.WIDE.U32 R114, R47, 0x4, R110.reuse ;  /* 0x000000042f727825 */ /* 0x100fe400078e006e */
[----:B------:R0:W3:Y:S02]  /*0ab0*/  LDG.E R134, desc[UR4][R126.64] ;  /* 0x000000047e867981 */ /* 0x0000e4000c1e1900 */
[--C-:B------:R-:W-:Y:S02]  /*0ac0*/  IMAD.WIDE.U32 R116, R125, 0x4, R110.reuse ;  /* 0x000000047d747825 */ /* 0x100fe400078e006e */
[----:B------:R0:W3:Y:S02]  /*0ad0*/  LDG.E R148, desc[UR4][R114.64] ;  /* 0x0000000472947981 */ /* 0x0000e4000c1e1900 */
[----:B-1----:R-:W-:-:S02]  /*0ae0*/  IMAD.WIDE.U32 R118, R129, 0x4, R110 ;  /* 0x0000000481767825 */ /* 0x002fc400078e006e */
[----:B------:R-:W3:Y:S02]  /*0af0*/  LDG.E R150, desc[UR4][R116.64] ;  /* 0x0000000474967981 */ /* 0x000ee4000c1e1900 */
[--C-:B----4-:R-:W-:Y:S02]  /*0b00*/  IMAD.WIDE.U32 R120, R131, 0x4, R110.reuse ;  /* 0x0000000483787825 */ /* 0x110fe400078e006e */
[----:B------:R-:W4:Y:S02]  /*0b10*/  LDG.E R152, desc[UR4][R118.64] ;  /* 0x0000000476987981 */ /* 0x000f24000c1e1900 */
[--C-:B------:R-:W-:Y:S02]  /*0b20*/  IMAD.WIDE.U32 R122, R133, 0x4, R110.reuse ;  /* 0x00000004857a7825 */ /* 0x100fe400078e006e */
[----:B------:R-:W4:Y:S04]  /*0b30*/  LDG.E R154, desc[UR4][R120.64] ;  /* 0x00000004789a7981 */ /* 0x000f28000c1e1900 */
[----:B------:R1:W4:Y:S01]  /*0b40*/  LDG.E R156, desc[UR4][R122.64] ;  /* 0x000000047a9c7981 */ /* 0x000322000c1e1900 */
[----:B0-----:R-:W-:-:S04]  /*0b50*/  IMAD.WIDE.U32 R126, R137, 0x4, R110 ;  /* 0x00000004897e7825 */ /* 0x001fc800078e006e */
[--C-:B------:R-:W-:Y:S02]  /*0b60*/  IMAD.WIDE.U32 R114, R139, 0x4, R110.reuse ;  /* 0x000000048b727825 */ /* 0x100fe400078e006e */
[----:B------:R-:W4:Y:S02]  /*0b70*/  LDG.E R127, desc[UR4][R126.64] ;  /* 0x000000047e7f7981 */ /* 0x000f24000c1e1900 */
[--C-:B-1----:R-:W-:Y:S02]  /*0b80*/  IMAD.WIDE.U32 R122, R135, 0x4, R110.reuse ;  /* 0x00000004877a7825 */ /* 0x102fe400078e006e */
[----:B------:R0:W4:Y:S04]  /*0b90*/  LDG.E R114, desc[UR4][R114.64] ;  /* 0x0000000472727981 */ /* 0x000128000c1e1900 */
[----:B------:R-:W4:Y:S01]  /*0ba0*/  LDG.E R158, desc[UR4][R122.64] ;  /* 0x000000047a9e7981 */ /* 0x000f22000c1e1900 */
        /* <DEDUP_REMOVED lines=22> */
[----:B------:R-:W-:Y:S01]  /*0d10*/  IADD3 R42, PT, PT, R42, 0x1, RZ ;  /* 0x000000012a2a7810 */ /* 0x000fe20007ffe0ff */
[----:B--2--5:R-:W-:Y:S01]  /*0d20*/  FADD R128, R3, -R128 ;  /* 0x8000008003807221 */ /* 0x024fe20000000000 */
[----:B---3--:R-:W-:-:S03]  /*0d30*/  FADD R153, R4, -R153 ;  /* 0x8000009904997221 */ /* 0x008fc60000000000 */
[----:B------:R-:W-:Y:S01]  /*0d40*/  FFMA R128, R128, R128, RZ ;  /* 0x0000008080807223 */ /* 0x000fe200000000ff */
[----:B0-----:R-:W-:-:S03]  /*0d50*/  FADD R115, R5, -R130 ;  /* 0x8000008205737221 */ /* 0x001fc60000000000 */
[----:B------:R-:W-:-:S04]  /*0d60*/  FFMA R128, R153, R153, R128 ;  /* 0x0000009999807223 */ /* 0x000fc80000000080 */
[----:B------:R-:W-:Y:S01]  /*0d70*/  FFMA R128, R115, R115, R128 ;  /* 0x0000007373807223 */ /* 0x000fe20000000080 */
[----:B------:R-:W-:-:S04]  /*0d80*/  FADD R155, R6, -R155 ;  /* 0x8000009b069b7221 */ /* 0x000fc80000000000 */
[----:B------:R-:W-:Y:S01]  /*0d90*/  FFMA R128, R155, R155, R128 ;  /* 0x0000009b9b807223 */ /* 0x000fe20000000080 */
[----:B------:R-:W-:Y:S01]  /*0da0*/  FADD R115, R7, -R132 ;  /* 0x8000008407737221 */ /* 0x000fe20000000000 */
[----:B------:R-:W-:-:S03]  /*0db0*/  FADD R157, R8, -R157 ;  /* 0x8000009d089d7221 */ /* 0x000fc60000000000 */
[----:B------:R-:W-:Y:S01]  /*0dc0*/  FFMA R128, R115, R115, R128 ;  /* 0x0000007373807223 */ /* 0x000fe20000000080 */
[----:B-1----:R-:W-:-:S03]  /*0dd0*/  FADD R111, R9, -R146 ;  /* 0x80000092096f7221 */ /* 0x002fc60000000000 */
        /* <DEDUP_REMOVED lines=22> */
[----:B------:R-:W-:-:S04]  /*0f40*/  FADD R111, R20, -R148 ;  /* 0x80000094146f7221 */ /* 0x000fc80000000000 */
[----:B------:R-:W-:Y:S01]  /*0f50*/  FFMA R128, R111, R111, R128 ;  /* 0x0000006f6f807223 */ /* 0x000fe20000000080 */
[----:B------:R-:W-:-:S04]  /*0f60*/  FADD R111, R21, -R150 ;  /* 0x80000096156f7221 */ /* 0x000fc80000000000 */
[----:B------:R-:W-:Y:S01]  /*0f70*/  FFMA R128, R111, R111, R128 ;  /* 0x0000006f6f807223 */ /* 0x000fe20000000080 */
[----:B----4-:R-:W-:-:S04]  /*0f80*/  FADD R111, R22, -R152 ;  /* 0x80000098166f7221 */ /* 0x010fc80000000000 */
        /* <DEDUP_REMOVED lines=19> */
[-C--:B------:R-:W-:Y:S02]  /*10c0*/  FSETP.GEU.AND P0, PT, R111, R46.reuse, PT ;  /* 0x0000002e6f00720b */ /* 0x080fe40003f0e000 */
        /* <DEDUP_REMOVED lines=19> */
.L_x_774:
[----:B------:R-:W-:Y:S01]  /*1200*/  STG.E desc[UR4][R50.64], RZ ;  /* 0x000000ff32007986 */ /* 0x000fe2000c101904 */
[----:B------:R-:W0:Y:S03]  /*1210*/  LDC.64 R2, c[0x0][0x3a0] ;  /* 0x0000e800ff027b82 */ /* 0x000e260000000a00 */
[----:B------:R-:W2:Y:S01]  /*1220*/  LDG.E R4, desc[UR4][R48.64] ;  /* 0x0000000430047981 */ /* 0x000ea2000c1e1900 */
[----:B------:R-:W-:Y:S01]  /*1230*/  MOV R11, 0x1 ;  /* 0x00000001000b7802 */ /* 0x000fe20000000f00 */
[C---:B0-----:R-:W-:Y:S01]  /*1240*/  IMAD.WIDE R2, R149.reuse, 0x4, R2 ;  /* 0x0000000495027825 */ /* 0x041fe200078e0202 */
[----:B--2---:R-:W-:Y:S02]  /*1250*/  ISETP.NE.AND P0, PT, R4, R149, PT ;  /* 0x000000950400720c */ /* 0x004fe40003f05270 */
[----:B------:R-:W0:Y:S11]  /*1260*/  LDC.64 R4, c[0x0][0x390] ;  /* 0x0000e400ff047b82 */ /* 0x000e360000000a00 */
[----:B------:R-:W-:Y:S04]  /*1270*/  @P0 STG.E desc[UR4][R48.64], R149 ;  /* 0x0000009530000986 */ /* 0x000fe8000c101904 */
[----:B------:R-:W-:Y:S04]  /*1280*/  @P0 STG.E desc[UR4][R50.64], R11 ;  /* 0x0000000b32000986 */ /* 0x000fe8000c101904 */
[----:B------:R1:W-:Y:S04]  /*1290*/  REDG.E.ADD.STRONG.GPU desc[UR4][R2.64], R11 ;  /* 0x0000000b0200798e */ /* 0x0003e8000c12e104 */
[----:B------:R-:W2:Y:S01]  /*12a0*/  LDG.E R53, desc[UR4][R52.64] ;  /* 0x0000000434357981 */ /* 0x000ea2000c1e1900 */
[----:B0-----:R-:W-:-:S05]  /*12b0*/  IMAD.WIDE R4, R149, 0x4, R4 ;  /* 0x0000000495047825 */ /* 0x001fca00078e0204 */
[----:B--2---:R0:W-:Y:S04]  /*12c0*/  REDG.E.ADD.F32.FTZ.RN.STRONG.GPU desc[UR4][R4.64], R53 ;  /* 0x00000035040079a6 */ /* 0x0041e8000c12f304 */
[----:B------:R-:W2:Y:S01]  /*12d0*/  LDG.E R109, desc[UR4][R108.64] ;  /* 0x000000046c6d7981 */ /* 0x000ea2000c1e1900 */
[----:B------:R-:W-:-:S05]  /*12e0*/  IMAD.WIDE R6, R0, 0x4, R4 ;  /* 0x0000000400067825 */ /* 0x000fca00078e0204 */
[----:B--2---:R2:W-:Y:S04]  /*12f0*/  REDG.E.ADD.F32.FTZ.RN.STRONG.GPU desc[UR4][R6.64], R109 ;  /* 0x0000006d060079a6 */ /* 0x0045e8000c12f304 */
        /* <DEDUP_REMOVED lines=71> */
[----:B----4-:R-:W-:Y:S04]  /*1770*/  REDG.E.ADD.F32.FTZ.RN.STRONG.GPU desc[UR4][R6.64], R61 ;  /* 0x0000003d060079a6 */ /* 0x010fe8000c12f304 */
[----:B------:R-:W2:Y:S01]  /*1780*/  LDG.E R59, desc[UR4][R58.64] ;  /* 0x000000043a3b7981 */ /* 0x000ea2000c1e1900 */
[----:B---3--:R-:W-:-:S05]  /*1790*/  IMAD.WIDE R8, R0, 0x4, R6 ;  /* 0x0000000400087825 */ /* 0x008fca00078e0206 */
[----:B--2---:R-:W-:Y:S04]  /*17a0*/  REDG.E.ADD.F32.FTZ.RN.STRONG.GPU desc[UR4][R8.64], R59 ;  /* 0x0000003b080079a6 */ /* 0x004fe8000c12f304 */
[----:B------:R-:W2:Y:S01]  /*17b0*/  LDG.E R57, desc[UR4][R56.64] ;  /* 0x0000000438397981 */ /* 0x000ea2000c1e1900 */
[----:B-1----:R-:W-:-:S05]  /*17c0*/  IMAD.WIDE R2, R0, 0x4, R8 ;  /* 0x0000000400027825 */ /* 0x002fca00078e0208 */
[----:B--2---:R-:W-:Y:S04]  /*17d0*/  REDG.E.ADD.F32.FTZ.RN.STRONG.GPU desc[UR4][R2.64], R57 ;  /* 0x00000039020079a6 */ /* 0x004fe8000c12f304 */
[----:B------:R-:W2:Y:S01]  /*17e0*/  LDG.E R55, desc[UR4][R54.64] ;  /* 0x0000000436377981 */ /* 0x000ea2000c1e1900 */
[----:B0-----:R-:W-:-:S05]  /*17f0*/  IMAD.WIDE R4, R0, 0x4, R2 ;  /* 0x0000000400047825 */ /* 0x001fca00078e0202 */
[----:B--2---:R-:W-:Y:S01]  /*1800*/  REDG.E.ADD.F32.FTZ.RN.STRONG.GPU desc[UR4][R4.64], R55 ;  /* 0x00000037040079a6 */ /* 0x004fe2000c12f304 */
[----:B------:R-:W-:Y:S05]  /*1810*/  EXIT ;  /* 0x000000000000794d */ /* 0x000fea0003800000 */
.L_x_776:
        /* <DEDUP_REMOVED lines=14> */
.L_x_955:


//--------------------- .text._Z21calculateBestDistanceILi28EEvPfS0_S0_PiS1_S1_ii --------------------------
	.section	.text._Z21calculateBestDistanceILi28EEvPfS0_S0_PiS1_S1_ii,"ax",@progbits
	.align	128
        .global         _Z21calculateBestDistanceILi28EEvPfS0_S0_PiS1_S1_ii
        .type           _Z21calculateBestDistanceILi28EEvPfS0_S0_PiS1_S1_ii,@function
        .size           _Z21calculateBestDistanceILi28EEvPfS0_S0_PiS1_S1_ii,(.L_x_956 - _Z21calculateBestDistanceILi28EEvPfS0_S0_PiS1_S1_ii)
        .other          _Z21calculateBestDistanceILi28EEvPfS0_S0_PiS1_S1_ii,@"STO_CUDA_ENTRY STV_DEFAULT"
_Z21calculateBestDistanceILi28EEvPfS0_S0_PiS1_S1_ii:
.text._Z21calculateBestDistanceILi28EEvPfS0_S0_PiS1_S1_ii:
        /* <DEDUP_REMOVED lines=16> */
[----:B------:R-:W-:-:S04]  /*0100*/  IADD3 R41, PT, PT, R39, UR6, RZ ;  /* 0x0000000627297c10 */ /* 0x000fc8000fffe0ff */
[----:B------:R-:W-:-:S04]  /*0110*/  IADD3 R43, PT, PT, R41, UR6, RZ ;  /* 0x00000006292b7c10 */ /* 0x000fc8000fffe0ff */
[----:B------:R-:W-:Y:S02]  /*0120*/  IADD3 R45, PT, PT, R43, UR6, RZ ;  /* 0x000000062b2d7c10 */ /* 0x000fe4000fffe0ff */
        /* <DEDUP_REMOVED lines=109> */
[----:B0-----:R-:W-:-:S07]  /*0800*/  IMAD R116, R2, 0x1b, RZ ;  /* 0x0000001b02747824 */ /* 0x001fce00078e02ff */
.L_x_778:
[--C-:B-12---:R-:W-:Y:S01]  /*0810*/  IMAD.WIDE.U32 R92, R2, 0x4, R88.reuse ;  /* 0x00000004025c7825 */ /* 0x106fe200078e0058 */
[----:B------:R-:W2:Y:S03]  /*0820*/  LDG.E R91, desc[UR4][R88.64] ;  /* 0x00000004585b7981 */ /* 0x000ea6000c1e1900 */
[----:B------:R-:W-:Y:S02]  /*0830*/  IMAD.WIDE.U32 R94, R97, 0x4, R88 ;  /* 0x00000004615e7825 */ /* 0x000fe400078e0058 */
[----:B------:R-:W3:Y:S04]  /*0840*/  LDG.E R92, desc[UR4][R92.64] ;  /* 0x000000045c5c7981 */ /* 0x000ee8000c1e1900 */
[----:B------:R-:W4:Y:S01]  /*0850*/  LDG.E R95, desc[UR4][R94.64] ;  /* 0x000000045e5f7981 */ /* 0x000f22000c1e1900 */
[----:B--2--5:R-:W-:-:S04]  /*0860*/  FADD R90, R4, -R91 ;  /* 0x8000005b045a7221 */ /* 0x024fc80000000000 */
[----:B------:R-:W-:Y:S01]  /*0870*/  FFMA R90, R90, R90, RZ ;  /* 0x0000005a5a5a7223 */ /* 0x000fe200000000ff */
[----:B---3--:R-:W-:-:S04]  /*0880*/  FADD R91, R5, -R92 ;  /* 0x8000005c055b7221 */ /* 0x008fc80000000000 */
[----:B------:R-:W-:Y:S01]  /*0890*/  FFMA R90, R91, R91, R90 ;  /* 0x0000005b5b5a7223 */ /* 0x000fe2000000005a */
[----:B----4-:R-:W-:-:S04]  /*08a0*/  FADD R91, R6, -R95 ;  /* 0x8000005f065b7221 */ /* 0x010fc80000000000 */
[----:B------:R-:W-:Y:S02]  /*08b0*/  FFMA R124, R91, R91, R90 ;  /* 0x0000005b5b7c7223 */ /* 0x000fe4000000005a */
[----:B------:R-:W0:Y:S02]  /*08c0*/  LDC.64 R90, c[0x0][0x388] ;  /* 0x0000e200ff5a7b82 */ /* 0x000e240000000a00 */
[----:B0-----:R-:W-:-:S06]  /*08d0*/  IMAD.WIDE.U32 R92, R123, 0x4, R90 ;  /* 0x000000047b5c7825 */ /* 0x001fcc00078e005a */
[----:B------:R-:W2:Y:S02]  /*08e0*/  LDG.E R92, desc[UR4][R92.64] ;  /* 0x000000045c5c7981 */ /* 0x000ea4000c1e1900 */
[----:B--2---:R-:W-:-:S04]  /*08f0*/  FADD R93, R7, -R92 ;  /* 0x8000005c075d7221 */ /* 0x004fc80000000000 */
[----:B------:R-:W-:Y:S01]  /*0900*/  FFMA R124, R93, R93, R124 ;  /* 0x0000005d5d7c7223 */ /* 0x000fe2000000007c */
[----:B------:R-:W-:-:S06]  /*0910*/  IMAD.WIDE.U32 R92, R99, 0x4, R90 ;  /* 0x00000004635c7825 */ /* 0x000fcc00078e005a */
[----:B------:R-:W2:Y:S02]  /*0920*/  LDG.E R93, desc[UR4][R92.64] ;  /* 0x000000045c5d7981 */ /* 0x000ea4000c1e1900 */
[----:B--2---:R-:W-:-:S04]  /*0930*/  FADD R95, R8, -R93 ;  /* 0x8000005d085f7221 */ /* 0x004fc80000000000 */
[----:B------:R-:W-:Y:S01]  /*0940*/  FFMA R124, R95, R95, R124 ;  /* 0x0000005f5f7c7223 */ /* 0x000fe2000000007c */
[----:B------:R-:W-:-:S04]  /*0950*/  IMAD.WIDE.U32 R94, R101, 0x4, R90 ;  /* 0x00000004655e7825 */ /* 0x000fc800078e005a */
[----:B------:R-:W-:Y:S02]  /*0960*/  IMAD.WIDE.U32 R92, R103, 0x4, R90 ;  /* 0x00000004675c7825 */ /* 0x000fe400078e005a */
[----:B------:R-:W2:Y:S04]  /*0970*/  LDG.E R94, desc[UR4][R94.64] ;  /* 0x000000045e5e7981 */ /* 0x000ea8000c1e1900 */
[----:B------:R-:W3:Y:S01]  /*0980*/  LDG.E R93, desc[UR4][R92.64] ;  /* 0x000000045c5d7981 */ /* 0x000ee2000c1e1900 */
[----:B--2---:R-:W-:-:S04]  /*0990*/  FADD R95, R9, -R94 ;  /* 0x8000005e095f7221 */ /* 0x004fc80000000000 */
[----:B------:R-:W-:Y:S01]  /*09a0*/  FFMA R124, R95, R95, R124 ;  /* 0x0000005f5f7c7223 */ /* 0x000fe2000000007c */
[----:B---3--:R-:W-:Y:S01]  /*09b0*/  FADD R95, R10, -R93 ;  /* 0x8000005d0a5f7221 */ /* 0x008fe20000000000 */
[----:B------:R-:W-:-:S06]  /*09c0*/  IMAD.WIDE.U32 R92, R105, 0x4, R90 ;  /* 0x00000004695c7825 */ /* 0x000fcc00078e005a */
[----:B------:R-:W2:Y:S01]  /*09d0*/  LDG.E R92, desc[UR4][R92.64] ;  /* 0x000000045c5c7981 */ /* 0x000ea2000c1e1900 */
[----:B------:R-:W-:Y:S01]  /*09e0*/  FFMA R124, R95, R95, R124 ;  /* 0x0000005f5f7c7223 */ /* 0x000fe2000000007c */
        /* <DEDUP_REMOVED lines=78> */
[----:B------:R-:W-:Y:S02]  /*0ed0*/  IADD3 R88, P1, PT, R88, 0x4, RZ ;  /* 0x0000000458587810 */ /* 0x000fe40007f3e0ff */
[----:B------:R-:W-:Y:S02]  /*0ee0*/  IADD3 R120, PT, PT, R120, 0x1, RZ ;  /* 0x0000000178787810 */ /* 0x000fe40007ffe0ff */
[----:B------:R-:W-:-:S02]  /*0ef0*/  IADD3.X R89, PT, PT, RZ, R89, RZ, P1, !PT ;  /* 0x00000059ff597210 */ /* 0x000fc40000ffe4ff */
[----:B------:R-:W-:Y:S02]  /*0f00*/  ISETP.NE.AND P1, PT, R120, RZ, PT ;  /* 0x000000ff7800720c */ /* 0x000fe40003f25270 */
        /* <DEDUP_REMOVED lines=25> */
[----:B--2---:R-:W-:-:S04]  /*10a0*/  FADD R95, R30, -R95 ;  /* 0x8000005f1e5f7221 */ /* 0x004fc80000000000 */
[----:B------:R-:W-:Y:S01]  /*10b0*/  FFMA R124, R95, R95, R124 ;  /* 0x0000005f5f7c7223 */ /* 0x000fe2000000007c */
[----:B---3--:R-:W-:-:S04]  /*10c0*/  FADD R91, R31, -R90 ;  /* 0x8000005a1f5b7221 */ /* 0x008fc80000000000 */
[----:B------:R-:W-:-:S05]  /*10d0*/  FFMA R124, R91, R91, R124 ;  /* 0x0000005b5b7c7223 */ /* 0x000fca000000007c */
[----:B------:R-:W-:-:S04]  /*10e0*/  FSETP.GEU.AND P0, PT, R124, R122, PT ;  /* 0x0000007a7c00720b */ /* 0x000fc80003f0e000 */
[C---:B------:R-:W-:Y:S02]  /*10f0*/  SEL R118, R3.reuse, R118, !P0 ;  /* 0x0000007603767207 */ /* 0x040fe40004000000 */
[----:B------:R-:W-:Y:S02]  /*1100*/  FSEL R122, R124, R122, !P0 ;  /* 0x0000007a7c7a7208 */ /* 0x000fe40004000000 */
[----:B------:R-:W-:Y:S01]  /*1110*/  IADD3 R3, PT, PT, R3, 0x1, RZ ;  /* 0x0000000103037810 */ /* 0x000fe20007ffe0ff */
[----:B------:R-:W-:Y:S06]  /*1120*/  @P1 BRA `(.L_x_778) ;  /* 0xfffffff400b81947 */ /* 0x000fec000383ffff */
.L_x_777:
        /* <DEDUP_REMOVED lines=8> */
[----:B--2---:R-:W-:Y:S01]  /*11b0*/  IMAD.WIDE R8, R118, 0x4, R8 ;  /* 0x0000000476087825 */ /* 0x004fe200078e0208 */
[----:B---3--:R-:W-:Y:S02]  /*11c0*/  ISETP.NE.AND P0, PT, R3, R118, PT ;  /* 0x000000760300720c */ /* 0x008fe40003f05270 */
[----:B------:R-:W-:-:S11]  /*11d0*/  MOV R3, 0x1 ;  /* 0x0000000100037802 */ /* 0x000fd60000000f00 */
[----:B------:R1:W-:Y:S04]  /*11e0*/  @P0 STG.E desc[UR4][R6.64], R118 ;  /* 0x0000007606000986 */ /* 0x0003e8000c101904 */
[----:B------:R2:W-:Y:S04]  /*11f0*/  @P0 STG.E desc[UR4][R4.64], R3 ;  /* 0x0000000304000986 */ /* 0x0005e8000c101904 */
[----:B------:R3:W-:Y:S04]  /*1200*/  REDG.E.ADD.STRONG.GPU desc[UR4][R8.64], R3 ;  /* 0x000000030800798e */ /* 0x0007e8000c12e104 */
[----:B------:R-:W4:Y:S01]  /*1210*/  LDG.E R87, desc[UR4][R86.64] ;  /* 0x0000000456577981 */ /* 0x000f22000c1e1900 */
[----:B0-----:R-:W-:-:S05]  /*1220*/  IMAD.WIDE R10, R118, 0x4, R10 ;  /* 0x00000004760a7825 */ /* 0x001fca00078e020a */
[----:B----4-:R0:W-:Y:S04]  /*1230*/  REDG.E.ADD.F32.FTZ.RN.STRONG.GPU desc[UR4][R10.64], R87 ;  /* 0x000000570a0079a6 */ /* 0x0101e8000c12f304 */
[----:B------:R-:W4:Y:S01]  /*1240*/  LDG.E R33, desc[UR4][R32.64] ;  /* 0x0000000420217981 */ /* 0x000f22000c1e1900 */
[----:B------:R-:W-:-:S05]  /*1250*/  IMAD.WIDE R12, R2, 0x4, R10 ;  /* 0x00000004020c7825 */ /* 0x000fca00078e020a */
[----:B----4-:R-:W-:Y:S04]  /*1260*/  REDG.E.ADD.F32.FTZ.RN.STRONG.GPU desc[UR4][R12.64], R33 ;  /* 0x000000210c0079a6 */ /* 0x010fe8000c12f304 */
[----:B------:R-:W4:Y:S01]  /*1270*/  LDG.E R35, desc[UR4][R34.64] ;  /* 0x0000000422237981 */ /* 0x000f22000c1e1900 */
[----:B-1----:R-:W-:-:S05]  /*1280*/  IMAD.WIDE R6, R2, 0x4, R12 ;  /* 0x0000000402067825 */ /* 0x002fca00078e020c */
        /* <DEDUP_REMOVED lines=8> */
[----:B0-----:R-:W-:-:S05]  /*1310*/  IMAD.WIDE R10, R2, 0x4, R8 ;  /* 0x00000004020a7825 */ /* 0x001fca00078e0208 */
        /* <DEDUP_REMOVED lines=59> */
[----:B0-----:R-:W-:-:S05]  /*16d0*/  IMAD.WIDE R10, R2, 0x4, R8 ;  /* 0x00000004020a7825 */ /* 0x001fca00078e0208 */
[----:B--2---:R-:W-:Y:S04]  /*16e0*/  REDG.E.ADD.F32.FTZ.RN.STRONG.GPU desc[UR4][R10.64], R81 ;  /* 0x000000510a0079a6 */ /* 0x004fe8000c12f304 */
[----:B------:R-:W2:Y:S01]  /*16f0*/  LDG.E R83, desc[UR4][R82.64] ;  /* 0x0000000452537981 */ /* 0x000ea2000c1e1900 */
[----:B-1----:R-:W-:-:S05]  /*1700*/  IMAD.WIDE R6, R2, 0x4, R10 ;  /* 0x0000000402067825 */ /* 0x002fca00078e020a */
[----:B--2---:R-:W-:Y:S04]  /*1710*/  REDG.E.ADD.F32.FTZ.RN.STRONG.GPU desc[UR4][R6.64], R83 ;  /* 0x00000053060079a6 */ /* 0x004fe8000c12f304 */
[----:B------:R-:W2:Y:S01]  /*1720*/  LDG.E R85, desc[UR4][R84.64] ;  /* 0x0000000454557981 */ /* 0x000ea2000c1e1900 */
[----:B------:R-:W-:-:S05]  /*1730*/  IMAD.WIDE R2, R2, 0x4, R6 ;  /* 0x0000000402027825 */ /* 0x000fca00078e0206 */
[----:B--2---:R-:W-:Y:S01]  /*1740*/  REDG.E.ADD.F32.FTZ.RN.STRONG.GPU desc[UR4][R2.64], R85 ;  /* 0x00000055020079a6 */ /* 0x004fe2000c12f304 */
[----:B------:R-:W-:Y:S05]  /*1750*/  EXIT ;  /* 0x000000000000794d */ /* 0x000fea0003800000 */
.L_x_779:
        /* <DEDUP_REMOVED lines=10> */
.L_x_956:


//--------------------- .text._Z21calculateBestDistanceILi27EEvPfS0_S0_PiS1_S1_ii --------------------------
	.section	.text._Z21calculateBestDistanceILi27EEvPfS0_S0_PiS1_S1_ii,"ax",@progbits
	.align	128
        .global         _Z21calculateBestDistanceILi27EEvPfS0_S0_PiS1_S1_ii
        .type           _Z21calculateBestDistanceILi27EEvPfS0_S0_PiS1_S1_ii,@function
        .size           _Z21calculateBestDistanceILi27EEvPfS0_S0_PiS1_S1_ii,(.L_x_957 - _Z21calculateBestDistanceILi27EEvPfS0_S0_PiS1_S1_ii)
        .other          _Z21calculateBestDistanceILi27EEvPfS0_S0_PiS1_S1_ii,@"STO_CUDA_ENTRY STV_DEFAULT"
_Z21calculateBestDistanceILi27EEvPfS0_S0_PiS1_S1_ii:
.text._Z21calculateBestDistanceILi27EEvPfS0_S0_PiS1_S1_ii:
        /* <DEDUP_REMOVED lines=124> */
[----:B0-----:R-:W-:-:S07]  /*07c0*/  IMAD R112, R2, 0x1a, RZ ;  /* 0x0000001a02707824 */ /* 0x001fce00078e02ff */
.L_x_781:
[----:B-12---:R-:W-:Y:S01]  /*07d0*/  IMAD.WIDE.U32 R92, R2, 0x4, R88 ;  /* 0x00000004025c7825 */ /* 0x006fe200078e0058 */
[----:B------:R-:W2:Y:S01]  /*07e0*/  LDG.E R95, desc[UR4][R88.64] ;  /* 0x00000004585f7981 */ /* 0x000ea2000c1e1900 */
[----:B------:R-:W0:Y:S04]  /*07f0*/  LDC.64 R90, c[0x0][0x388] ;  /* 0x0000e200ff5a7b82 */ /* 0x000e280000000a00 */
[----:B------:R-:W3:Y:S01]  /*0800*/  LDG.E R92, desc[UR4][R92.64] ;  /* 0x000000045c5c7981 */ /* 0x000ee2000c1e1900 */
[----:B0-----:R-:W-:-:S06]  /*0810*/  IMAD.WIDE.U32 R96, R117, 0x4, R90 ;  /* 0x0000000475607825 */ /* 0x001fcc00078e005a */
[----:B------:R-:W4:Y:S01]  /*0820*/  LDG.E R96, desc[UR4][R96.64] ;  /* 0x0000000460607981 */ /* 0x000f22000c1e1900 */
[----:B--2--5:R-:W-:-:S04]  /*0830*/  FADD R94, R4, -R95 ;  /* 0x8000005f045e7221 */ /* 0x024fc80000000000 */
[----:B------:R-:W-:Y:S01]  /*0840*/  FFMA R120, R94, R94, RZ ;  /* 0x0000005e5e787223 */ /* 0x000fe200000000ff */
[----:B---3--:R-:W-:-:S04]  /*0850*/  FADD R95, R5, -R92 ;  /* 0x8000005c055f7221 */ /* 0x008fc80000000000 */
[----:B------:R-:W-:Y:S01]  /*0860*/  FFMA R120, R95, R95, R120 ;  /* 0x0000005f5f787223 */ /* 0x000fe20000000078 */
[----:B------:R-:W-:-:S06]  /*0870*/  IMAD.WIDE.U32 R94, R31, 0x4, R88 ;  /* 0x000000041f5e7825 */ /* 0x000fcc00078e0058 */
[----:B------:R-:W2:Y:S01]  /*0880*/  LDG.E R95, desc[UR4][R94.64] ;  /* 0x000000045e5f7981 */ /* 0x000ea2000c1e1900 */
[----:B------:R-:W-:-:S06]  /*0890*/  IMAD.WIDE.U32 R92, R32, 0x4, R90 ;  /* 0x00000004205c7825 */ /* 0x000fcc00078e005a */
[----:B------:R-:W3:Y:S01]  /*08a0*/  LDG.E R93, desc[UR4][R92.64] ;  /* 0x000000045c5d7981 */ /* 0x000ee2000c1e1900 */
[----:B--2---:R-:W-:Y:S01]  /*08b0*/  FADD R122, R6, -R95 ;  /* 0x8000005f067a7221 */ /* 0x004fe20000000000 */
[----:B------:R-:W-:-:S04]  /*08c0*/  IMAD.WIDE.U32 R94, R33, 0x4, R90 ;  /* 0x00000004215e7825 */ /* 0x000fc800078e005a */
[----:B------:R-:W-:Y:S01]  /*08d0*/  FFMA R120, R122, R122, R120 ;  /* 0x0000007a7a787223 */ /* 0x000fe20000000078 */
[----:B----4-:R-:W-:Y:S01]  /*08e0*/  FADD R122, R7, -R96 ;  /* 0x80000060077a7221 */ /* 0x010fe20000000000 */
[----:B------:R-:W-:Y:S01]  /*08f0*/  IMAD.WIDE.U32 R96, R99, 0x4, R90 ;  /* 0x0000000463607825 */ /* 0x000fe200078e005a */
[----:B------:R-:W2:Y:S03]  /*0900*/  LDG.E R94, desc[UR4][R94.64] ;  /* 0x000000045e5e7981 */ /* 0x000ea6000c1e1900 */
[----:B------:R-:W-:Y:S01]  /*0910*/  FFMA R120, R122, R122, R120 ;  /* 0x0000007a7a787223 */ /* 0x000fe20000000078 */
[----:B---3--:R-:W-:Y:S01]  /*0920*/  FADD R122, R8, -R93 ;  /* 0x8000005d087a7221 */ /* 0x008fe20000000000 */
[----:B------:R-:W-:Y:S01]  /*0930*/  IMAD.WIDE.U32 R92, R101, 0x4, R90 ;  /* 0x00000004655c7825 */ /* 0x000fe200078e005a */
[----:B------:R-:W3:Y:S05]  /*0940*/  LDG.E R97, desc[UR4][R96.64] ;  /* 0x0000000460617981 */ /* 0x000eea000c1e1900 */
[----:B------:R-:W4:Y:S01]  /*0950*/  LDG.E R92, desc[UR4][R92.64] ;  /* 0x000000045c5c7981 */ /* 0x000f22000c1e1900 */
[----:B------:R-:W-:Y:S01]  /*0960*/  FFMA R120, R122, R122, R120 ;  /* 0x0000007a7a787223 */ /* 0x000fe20000000078 */
[----:B--2---:R-:W-:Y:S01]  /*0970*/  FADD R122, R9, -R94 ;  /* 0x8000005e097a7221 */ /* 0x004fe20000000000 */
[----:B------:R-:W-:-:S04]  /*0980*/  IMAD.WIDE.U32 R94, R103, 0x4, R90 ;  /* 0x00000004675e7825 */ /* 0x000fc800078e005a */
[----:B------:R-:W-:Y:S01]  /*0990*/  FFMA R120, R122, R122, R120 ;  /* 0x0000007a7a787223 */ /* 0x000fe20000000078 */
[----:B---3--:R-:W-:Y:S01]  /*09a0*/  FADD R122, R10, -R97 ;  /* 0x800000610a7a7221 */ /* 0x008fe20000000000 */
[----:B------:R-:W-:Y:S01]  /*09b0*/  IMAD.WIDE.U32 R96, R105, 0x4, R90 ;  /* 0x0000000469607825 */ /* 0x000fe200078e005a */
[----:B------:R-:W2:Y:S03]  /*09c0*/  LDG.E R95, desc[UR4][R94.64] ;  /* 0x000000045e5f7981 */ /* 0x000ea6000c1e1900 */
[----:B------:R-:W-:Y:S01]  /*09d0*/  FFMA R120, R122, R122, R120 ;  /* 0x0000007a7a787223 */ /* 0x000fe20000000078 */
[----:B----4-:R-:W-:Y:S01]  /*09e0*/  FADD R122, R11, -R92 ;  /* 0x8000005c0b7a7221 */ /* 0x010fe20000000000 */
        /* <DEDUP_REMOVED lines=60> */
[--C-:B------:R-:W-:Y:S01]  /*0db0*/  IMAD.WIDE.U32 R92, R110, 0x4, R90.reuse ;  /* 0x000000046e5c7825 */ /* 0x100fe200078e005a */
[----:B------:R-:W3:Y:S03]  /*0dc0*/  LDG.E R97, desc[UR4][R96.64] ;  /* 0x0000000460617981 */ /* 0x000ee6000c1e1900 */
[----:B------:R-:W-:-:S02]  /*0dd0*/  IMAD.WIDE.U32 R90, R112, 0x4, R90 ;  /* 0x00000004705a7825 */ /* 0x000fc400078e005a */
[----:B------:R-:W4:Y:S04]  /*0de0*/  LDG.E R92, desc[UR4][R92.64] ;  /* 0x000000045c5c7981 */ /* 0x000f28000c1e1900 */
[----:B------:R-:W4:Y:S01]  /*0df0*/  LDG.E R91, desc[UR4][R90.64] ;  /* 0x000000045a5b7981 */ /* 0x000f22000c1e1900 */
[----:B------:R-:W-:Y:S01]  /*0e00*/  FFMA R120, R122, R122, R120 ;  /* 0x0000007a7a787223 */ /* 0x000fe20000000078 */
        /* <DEDUP_REMOVED lines=35> */
[----:B------:R-:W-:-:S05]  /*1040*/  FFMA R95, R95, R95, R120 ;  /* 0x0000005f5f5f7223 */ /* 0x000fca0000000078 */
[----:B------:R-:W-:-:S04]  /*1050*/  FSETP.GEU.AND P0, PT, R95, R118, PT ;  /* 0x000000765f00720b */ /* 0x000fc80003f0e000 */
[----:B------:R-:W-:Y:S02]  /*1060*/  SEL R114, R3, R114, !P0 ;  /* 0x0000007203727207 */ /* 0x000fe40004000000 */
[----:B------:R-:W-:Y:S02]  /*1070*/  FSEL R118, R95, R118, !P0 ;  /* 0x000000765f767208 */ /* 0x000fe40004000000 */
[----:B------:R-:W-:Y:S01]  /*1080*/  IADD3 R3, PT, PT, R3, 0x1, RZ ;  /* 0x0000000103037810 */ /* 0x000fe20007ffe0ff */
[----:B------:R-:W-:Y:S06]  /*1090*/  @P1 BRA `(.L_x_781) ;  /* 0xfffffff400cc1947 */ /* 0x000fec000383ffff */
.L_x_780:
        /* <DEDUP_REMOVED lines=93> */
[----:B------:R-:W-:-:S05]  /*1670*/  IMAD.WIDE R2, R2, 0x4, R10 ;  /* 0x0000000402027825 */ /* 0x000fca00078e020a */
[----:B--2---:R-:W-:Y:S01]  /*1680*/  REDG.E.ADD.F32.FTZ.RN.STRONG.GPU desc[UR4][R2.64], R85 ;  /* 0x00000055020079a6 */ /* 0x004fe2000c12f304 */
[----:B------:R-:W-:Y:S05]  /*1690*/  EXIT ;  /* 0x000000000000794d */ /* 0x000fea0003800000 */
.L_x_782:
        /* <DEDUP_REMOVED lines=14> */
.L_x_957:


//--------------------- .text._Z21calculateBestDistanceILi26EEvPfS0_S0_PiS1_S1_ii --------------------------
	.section	.text._Z21calculateBestDistanceILi26EEvPfS0_S0_PiS1_S1_ii,"ax",@progbits
	.align	128
        .global         _Z21calculateBestDistanceILi26EEvPfS0_S0_PiS1_S1_ii
        .type           _Z21calculateBestDistanceILi26EEvPfS0_S0_PiS1_S1_ii,@function
        .size           _Z21calculateBestDistanceILi26EEvPfS0_S0_PiS1_S1_ii,(.L_x_958 - _Z21calculateBestDistanceILi26EEvPfS0_S0_PiS1_S1_ii)
        .other          _Z21calculateBestDistanceILi26EEvPfS0_S0_PiS1_S1_ii,@"STO_CUDA_ENTRY STV_DEFAULT"
_Z21calculateBestDistanceILi26EEvPfS0_S0_PiS1_S1_ii:
.text._Z21calculateBestDistanceILi26EEvPfS0_S0_PiS1_S1_ii:
        /* <DEDUP_REMOVED lines=66> */
[----:B------:R-:W5:Y:S04]  /*0420*/  LDG.E R4, desc[UR6][R14.64] ;  /* 0x000000060e047981 */ /* 0x000f68000c1e1900 */
[----:B------:R-:W5:Y:S04]  /*0430*/  LDG.E R6, desc[UR6][R16.64] ;  /* 0x0000000610067981 */ /* 0x000f68000c1e1900 */
[----:B------:R-:W5:Y:S04]  /*0440*/  LDG.E R7, desc[UR6][R18.64] ;  /* 0x0000000612077981 */ /* 0x000f68000c1e1900 */
[----:B------:R-:W5:Y:S04]  /*0450*/  LDG.E R9, desc[UR6][R22.64] ;  /* 0x0000000616097981 */ /* 0x000f68000c1e1900 */
[----:B------:R-:W5:Y:S04]  /*0460*/  LDG.E R12, desc[UR6][R28.64] ;  /* 0x000000061c0c7981 */ /* 0x000f68000c1e1900 */
[----:B------:R1:W5:Y:S01]  /*0470*/  LDG.E R13, desc[UR6][R30.64] ;  /* 0x000000061e0d7981 */ /* 0x000362000c1e1900 */
[----:B0-----:R-:W-:-:S03]  /*0480*/  IMAD R33, R8, UR4, R33 ;  /* 0x0000000408217c24 */ /* 0x001fc6000f8e0221 */
[----:B------:R-:W5:Y:S01]  /*0490*/  LDG.E R15, desc[UR6][R74.64] ;  /* 0x000000064a0f7981 */ /* 0x000f62000c1e1900 */
[----:B------:R-:W-:-:S03]  /*04a0*/  IMAD.WIDE.U32 R32, R33, 0x4, R10 ;  /* 0x0000000421207825 */ /* 0x000fc600078e000a */
        /* <DEDUP_REMOVED lines=17> */
[----:B------:R-:W5:Y:S01]  /*05c0*/  LDG.E R30, desc[UR6][R44.64] ;  /* 0x000000062c1e7981 */ /* 0x000f62000c1e1900 */
[----:B------:R-:W0:Y:S08]  /*05d0*/  LDC R78, c[0x0][0x388] ;  /* 0x0000e200ff4e7b82 */ /* 0x000e300000000800 */
[----:B------:R-:W2:Y:S01]  /*05e0*/  LDC R79, c[0x0][0x38c] ;  /* 0x0000e300ff4f7b82 */ /* 0x000ea20000000800 */
[----:B------:R-:W-:Y:S01]  /*05f0*/  HFMA2 R3, -RZ, RZ, 0, 0 ;  /* 0x00000000ff037431 */ /* 0x000fe200000001ff */
[----:B------:R3:W5:Y:S01]  /*0600*/  LDG.E R14, desc[UR6][R32.64] ;  /* 0x00000006200e7981 */ /* 0x000762000c1e1900 */
[CC--:B------:R-:W-:Y:S01]  /*0610*/  LEA R115, R2.reuse, R2.reuse, 0x1 ;  /* 0x0000000202737211 */ /* 0x0c0fe200078e08ff */
[C---:B------:R-:W-:Y:S01]  /*0620*/  IMAD R37, R2.reuse, 0xa, RZ ;  /* 0x0000000a02257824 */ /* 0x040fe200078e02ff */
[C---:B-1----:R-:W-:Y:S01]  /*0630*/  SHF.L.U32 R31, R2.reuse, 0x2, RZ ;  /* 0x00000002021f7819 */ /* 0x042fe200000006ff */
[C---:B------:R-:W-:Y:S01]  /*0640*/  IMAD R38, R2.reuse, 0xb, RZ ;  /* 0x0000000b02267824 */ /* 0x040fe200078e02ff */
[CC--:B------:R-:W-:Y:S01]  /*0650*/  LEA R34, R2.reuse, -R2.reuse, 0x3 ;  /* 0x8000000202227211 */ /* 0x0c0fe200078e18ff */
[C---:B------:R-:W-:Y:S01]  /*0660*/  IMAD R39, R2.reuse, 0xc, RZ ;  /* 0x0000000c02277824 */ /* 0x040fe200078e02ff */
[C---:B------:R-:W-:Y:S01]  /*0670*/  SHF.L.U32 R35, R2.reuse, 0x3, RZ ;  /* 0x0000000302237819 */ /* 0x040fe200000006ff */
[C---:B------:R-:W-:Y:S01]  /*0680*/  IMAD R40, R2.reuse, 0xd, RZ ;  /* 0x0000000d02287824 */ /* 0x040fe200078e02ff */
[CC--:B------:R-:W-:Y:S01]  /*0690*/  LEA R36, R2.reuse, R2.reuse, 0x3 ;  /* 0x0000000202247211 */ /* 0x0c0fe200078e18ff */
[C---:B---3--:R-:W-:Y:S01]  /*06a0*/  IMAD R33, R2.reuse, 0x6, RZ ;  /* 0x0000000602217824 */ /* 0x048fe200078e02ff */
        /* <DEDUP_REMOVED lines=13> */
[C---:B------:R-:W-:Y:S01]  /*0780*/  IMAD R109, R2.reuse, 0x17, RZ ;  /* 0x00000017026d7824 */ /* 0x040fe200078e02ff */
[C---:B------:R-:W-:Y:S01]  /*0790*/  SHF.L.U32 R117, R2.reuse, 0x1, RZ ;  /* 0x0000000102757819 */ /* 0x040fe200000006ff */
[----:B------:R-:W-:-:S02]  /*07a0*/  IMAD R111, R2, 0x18, RZ ;  /* 0x00000018026f7824 */ /* 0x000fc400078e02ff */
[----:B------:R-:W-:-:S07]  /*07b0*/  IMAD R113, R2, 0x19, RZ ;  /* 0x0000001902717824 */ /* 0x000fce00078e02ff */
.L_x_784:
[----:B------:R-:W1:Y:S01]  /*07c0*/  LDC.64 R76, c[0x0][0x388] ;  /* 0x0000e200ff4c7b82 */ /* 0x000e620000000a00 */
        /* <DEDUP_REMOVED lines=14> */
[--C-:B------:R-:W-:Y:S01]  /*08b0*/  IMAD.WIDE.U32 R88, R35, 0x4, R76.reuse ;  /* 0x0000000423587825 */ /* 0x100fe200078e004c */
        /* <DEDUP_REMOVED lines=8> */
[----:B------:R-:W3:Y:S03]  /*0940*/  LDG.E R114, desc[UR6][R82.64] ;  /* 0x0000000652727981 */ /* 0x000ee6000c1e1900 */
[--C-:B0-----:R-:W-:Y:S01]  /*0950*/  IMAD.WIDE.U32 R86, R40, 0x4, R76.reuse ;  /* 0x0000000428567825 */ /* 0x101fe200078e004c */
[----:B------:R0:W3:Y:S03]  /*0960*/  LDG.E R112, desc[UR6][R80.64] ;  /* 0x0000000650707981 */ /* 0x0000e6000c1e1900 */
[--C-:B------:R-:W-:Y:S01]  /*0970*/  IMAD.WIDE.U32 R84, R41, 0x4, R76.reuse ;  /* 0x0000000429547825 */ /* 0x100fe200078e004c */
[----:B------:R-:W3:Y:S03]  /*0980*/  LDG.E R110, desc[UR6][R86.64] ;  /* 0x00000006566e7981 */ /* 0x000ee6000c1e1900 */
[--C-:B----4-:R-:W-:Y:S01]  /*0990*/  IMAD.WIDE.U32 R88, R43, 0x4, R76.reuse ;  /* 0x000000042b587825 */ /* 0x110fe200078e004c */
[----:B------:R4:W3:Y:S03]  /*09a0*/  LDG.E R108, desc[UR6][R84.64] ;  /* 0x00000006546c7981 */ /* 0x0008e6000c1e1900 */
[--C-:B-1----:R-:W-:Y:S01]  /*09b0*/  IMAD.WIDE.U32 R92, R95, 0x4, R76.reuse ;  /* 0x000000045f5c7825 */ /* 0x102fe200078e004c */
[----:B------:R1:W3:Y:S03]  /*09c0*/  LDG.E R106, desc[UR6][R88.64] ;  /* 0x00000006586a7981 */ /* 0x0002e6000c1e1900 */
[--C-:B------:R-:W-:Y:S01]  /*09d0*/  IMAD.WIDE.U32 R90, R97, 0x4, R76.reuse ;  /* 0x00000004615a7825 */ /* 0x100fe200078e004c */
[----:B------:R-:W3:Y:S03]  /*09e0*/  LDG.E R104, desc[UR6][R92.64] ;  /* 0x000000065c687981 */ /* 0x000ee6000c1e1900 */
[--C-:B0-----:R-:W-:Y:S01]  /*09f0*/  IMAD.WIDE.U32 R80, R99, 0x4, R76.reuse ;  /* 0x0000000463507825 */ /* 0x101fe200078e004c */
[----:B------:R0:W3:Y:S03]  /*0a00*/  LDG.E R102, desc[UR6][R90.64] ;  /* 0x000000065a667981 */ /* 0x0000e6000c1e1900 */
[----:B------:R-:W-:-:S02]  /*0a10*/  IMAD.WIDE.U32 R82, R101, 0x4, R76 ;  /* 0x0000000465527825 */ /* 0x000fc400078e004c */
[----:B------:R-:W3:Y:S02]  /*0a20*/  LDG.E R80, desc[UR6][R80.64] ;  /* 0x0000000650507981 */ /* 0x000ee4000c1e1900 */
[--C-:B----4-:R-:W-:Y:S02]  /*0a30*/  IMAD.WIDE.U32 R84, R103, 0x4, R76.reuse ;  /* 0x0000000467547825 */ /* 0x110fe400078e004c */
[----:B------:R3:W4:Y:S02]  /*0a40*/  LDG.E R83, desc[UR6][R82.64] ;  /* 0x0000000652537981 */ /* 0x000724000c1e1900 */
[--C-:B------:R-:W-:Y:S02]  /*0a50*/  IMAD.WIDE.U32 R86, R105, 0x4, R76.reuse ;  /* 0x0000000469567825 */ /* 0x100fe400078e004c */
[----:B------:R-:W4:Y:S02]  /*0a60*/  LDG.E R84, desc[UR6][R84.64] ;  /* 0x0000000654547981 */ /* 0x000f24000c1e1900 */
[----:B-1----:R-:W-:-:S02]  /*0a70*/  IMAD.WIDE.U32 R88, R107, 0x4, R76 ;  /* 0x000000046b587825 */ /* 0x002fc400078e004c */
[----:B------:R-:W4:Y:S02]  /*0a80*/  LDG.E R87, desc[UR6][R86.64] ;  /* 0x0000000656577981 */ /* 0x000f24000c1e1900 */
[--C-:B0-----:R-:W-:Y:S02]  /*0a90*/  IMAD.WIDE.U32 R90, R109, 0x4, R76.reuse ;  /* 0x000000046d5a7825 */ /* 0x101fe400078e004c */
[----:B------:R-:W4:Y:S02]  /*0aa0*/  LDG.E R88, desc[UR6][R88.64] ;  /* 0x0000000658587981 */ /* 0x000f24000c1e1900 */
[--C-:B------:R-:W-:Y:S02]  /*0ab0*/  IMAD.WIDE.U32 R92, R111, 0x4, R76.reuse ;  /* 0x000000046f5c7825 */ /* 0x100fe400078e004c */
[----:B------:R-:W4:Y:S02]  /*0ac0*/  LDG.E R91, desc[UR6][R90.64] ;  /* 0x000000065a5b7981 */ /* 0x000f24000c1e1900 */
[----:B------:R-:W-:-:S02]  /*0ad0*/  IMAD.WIDE.U32 R76, R113, 0x4, R76 ;  /* 0x00000004714c7825 */ /* 0x000fc400078e004c */
        /* <DEDUP_REMOVED lines=31> */
[----:B------:R-:W-:-:S04]  /*0cd0*/  FFMA R119, R119, R119, RZ ;  /* 0x0000007777777223 */ /* 0x000fc800000000ff */
        /* <DEDUP_REMOVED lines=50> */
[----:B------:R-:W-:Y:S02]  /*1000*/  SEL R94, R3, R94, !P0 ;  /* 0x0000005e035e7207 */ /* 0x000fe40004000000 */
[----:B------:R-:W-:Y:S02]  /*1010*/  FSEL R42, R119, R42, !P0 ;  /* 0x0000002a772a7208 */ /* 0x000fe40004000000 */
[----:B------:R-:W-:Y:S01]  /*1020*/  IADD3 R3, PT, PT, R3, 0x1, RZ ;  /* 0x0000000103037810 */ /* 0x000fe20007ffe0ff */
[----:B------:R-:W-:Y:S06]  /*1030*/  @P1 BRA `(.L_x_784) ;  /* 0xfffffff400e01947 */ /* 0x000fec000383ffff */
.L_x_783:
        /* <DEDUP_REMOVED lines=36> */
[----:B-1----:R-:W3:Y:S01]  /*1280*/  LDG.E R3, desc[UR6][R14.64] ;  /* 0x000000060e037981 */ /* 0x002ee2000c1e1900 */
[----:B------:R-:W-:-:S04]  /*1290*/  IMAD.WIDE R4, R2, 0x4, R10 ;  /* 0x0000000402047825 */ /* 0x000fc800078e020a */
[C---:B------:R-:W-:Y:S01]  /*12a0*/  IMAD.WIDE.U32 R16, R23.reuse, 0x4, R6 ;  /* 0x0000000417107825 */ /* 0x040fe200078e0006 */
[----:B------:R-:W-:Y:S01]  /*12b0*/  IADD3 R23, PT, PT, R23, UR5, RZ ;  /* 0x0000000517177c10 */ /* 0x000fe2000fffe0ff */
[----:B---3--:R1:W-:Y:S04]  /*12c0*/  REDG.E.ADD.F32.FTZ.RN.STRONG.GPU desc[UR6][R4.64], R3 ;  /* 0x00000003040079a6 */ /* 0x0083e8000c12f306 */
[----:B0-----:R-:W3:Y:S01]  /*12d0*/  LDG.E R19, desc[UR6][R16.64] ;  /* 0x0000000610137981 */ /* 0x001ee2000c1e1900 */
        /* <DEDUP_REMOVED lines=14> */
[----:B------:R-:W3:Y:S01]  /*13c0*/  LDG.E R17, desc[UR6][R16.64] ;  /* 0x0000000610117981 */ /* 0x000ee2000c1e1900 */
[----:B0-----:R-:W-:-:S04]  /*13d0*/  IMAD.WIDE R8, R2, 0x4, R4 ;  /* 0x0000000402087825 */ /* 0x001fc800078e0204 */
[C---:B------:R-:W-:Y:S01]  /*13e0*/  IMAD.WIDE.U32 R12, R23.reuse, 0x4, R6 ;  /* 0x00000004170c7825 */ /* 0x040fe200078e0006 */
[----:B------:R-:W-:Y:S01]  /*13f0*/  IADD3 R15, PT, PT, R23, UR5, RZ ;  /* 0x00000005170f7c10 */ /* 0x000fe2000fffe0ff */
[----:B---3--:R0:W-:Y:S04]  /*1400*/  REDG.E.ADD.F32.FTZ.RN.STRONG.GPU desc[UR6][R8.64], R17 ;  /* 0x00000011080079a6 */ /* 0x0081e8000c12f306 */
[----:B------:R-:W3:Y:S01]  /*1410*/  LDG.E R13, desc[UR6][R12.64] ;  /* 0x000000060c0d7981 */ /* 0x000ee2000c1e1900 */
[----:B--2---:R-:W-:-:S04]  /*1420*/  IMAD.WIDE R10, R2, 0x4, R8 ;  /* 0x00000004020a7825 */ /* 0x004fc800078e0208 */
[----:B------:R-:W-:Y:S01]  /*1430*/  IMAD.WIDE.U32 R14, R15, 0x4, R6 ;  /* 0x000000040f0e7825 */ /* 0x000fe200078e0006 */
[----:B---3--:R2:W-:Y:S05]  /*1440*/  REDG.E.ADD.F32.FTZ.RN.STRONG.GPU desc[UR6][R10.64], R13 ;  /* 0x0000000d0a0079a6 */ /* 0x0085ea000c12f306 */
[----:B------:R-:W3:Y:S01]  /*1450*/  LDG.E R15, desc[UR6][R14.64] ;  /* 0x000000060e0f7981 */ /* 0x000ee2000c1e1900 */
[----:B-1----:R-:W-:-:S05]  /*1460*/  IMAD.WIDE R4, R2, 0x4, R10 ;  /* 0x0000000402047825 */ /* 0x002fca00078e020a */
[----:B---3--:R1:W-:Y:S04]  /*1470*/  REDG.E.ADD.F32.FTZ.RN.STRONG.GPU desc[UR6][R4.64], R15 ;  /* 0x0000000f040079a6 */ /* 0x0083e8000c12f306 */
[----:B------:R-:W3:Y:S01]  /*1480*/  LDG.E R75, desc[UR6][R74.64] ;  /* 0x000000064a4b7981 */ /* 0x000ee2000c1e1900 */
[----:B------:R-:W-:-:S05]  /*1490*/  IMAD.WIDE R6, R2, 0x4, R4 ;  /* 0x0000000402067825 */ /* 0x000fca00078e0204 */
[----:B---3--:R3:W-:Y:S04]  /*14a0*/  REDG.E.ADD.F32.FTZ.RN.STRONG.GPU desc[UR6][R6.64], R75 ;  /* 0x0000004b060079a6 */ /* 0x0087e8000c12f306 */
[----:B------:R-:W4:Y:S01]  /*14b0*/  LDG.E R73, desc[UR6][R72.64] ;  /* 0x0000000648497981 */ /* 0x000f22000c1e1900 */
[----:B0-----:R-:W-:-:S05]  /*14c0*/  IMAD.WIDE R8, R2, 0x4, R6 ;  /* 0x0000000402087825 */ /* 0x001fca00078e0206 */
[----:B----4-:R0:W-:Y:S04]  /*14d0*/  REDG.E.ADD.F32.FTZ.RN.STRONG.GPU desc[UR6][R8.64], R73 ;  /* 0x00000049080079a6 */ /* 0x0101e8000c12f306 */
[----:B------:R-:W4:Y:S01]  /*14e0*/  LDG.E R71, desc[UR6][R70.64] ;  /* 0x0000000646477981 */ /* 0x000f22000c1e1900 */
[----:B--2---:R-:W-:-:S05]  /*14f0*/  IMAD.WIDE R10, R2, 0x4, R8 ;  /* 0x00000004020a7825 */ /* 0x004fca00078e0208 */
[----:B----4-:R2:W-:Y:S04]  /*1500*/  REDG.E.ADD.F32.FTZ.RN.STRONG.GPU desc[UR6][R10.64], R71 ;  /* 0x000000470a0079a6 */ /* 0x0105e8000c12f306 */
[----:B------:R-:W4:Y:S01]  /*1510*/  LDG.E R69, desc[UR6][R68.64] ;  /* 0x0000000644457981 */ /* 0x000f22000c1e1900 */
[----:B-1----:R-:W-:-:S05]  /*1520*/  IMAD.WIDE R4, R2, 0x4, R10 ;  /* 0x0000000402047825 */ /* 0x002fca00078e020a */
        /* <DEDUP_REMOVED lines=24> */
[----:B----4-:R-:W-:Y:S04]  /*16b0*/  REDG.E.ADD.F32.FTZ.RN.STRONG.GPU desc[UR6][R4.64], R53 ;  /* 0x00000035040079a6 */ /* 0x010fe8000c12f306 */
[----:B------:R-:W4:Y:S01]  /*16c0*/  LDG.E R51, desc[UR6][R50.64] ;  /* 0x0000000632337981 */ /* 0x000f22000c1e1900 */
[----:B---3--:R-:W-:-:S05]  /*16d0*/  IMAD.WIDE R6, R2, 0x4, R4 ;  /* 0x0000000402067825 */ /* 0x008fca00078e0204 */
[----:B----4-:R-:W-:Y:S04]  /*16e0*/  REDG.E.ADD.F32.FTZ.RN.STRONG.GPU desc[UR6][R6.64], R51 ;  /* 0x00000033060079a6 */ /* 0x010fe8000c12f306 */
[----:B------:R-:W3:Y:S01]  /*16f0*/  LDG.E R49, desc[UR6][R48.64] ;  /* 0x0000000630317981 */ /* 0x000ee2000c1e1900 */
[----:B0-----:R-:W-:-:S05]  /*1700*/  IMAD.WIDE R8, R2, 0x4, R6 ;  /* 0x0000000402087825 */ /* 0x001fca00078e0206 */
        /* <DEDUP_REMOVED lines=8> */
.L_x_785:
        /* <DEDUP_REMOVED lines=15> */
.L_x_958:


//--------------------- .text._Z21calculateBestDistanceILi25EEvPfS0_S0_PiS1_S1_ii --------------------------
	.section	.text._Z21calculateBestDistanceILi25EEvPfS0_S0_PiS1_S1_ii,"ax",@progbits
	.align	128
        .global         _Z21calculateBestDistanceILi25EEvPfS0_S0_PiS1_S1_ii
        .type           _Z21calculateBestDistanceILi25EEvPfS0_S0_PiS1_S1_ii,@function
        .size           _Z21calculateBestDistanceILi25EEvPfS0_S0_PiS1_S1_ii,(.L_x_959 - _Z21calculateBestDistanceILi25EEvPfS0_S0_PiS1_S1_ii)
        .other          _Z21calculateBestDistanceILi25EEvPfS0_S0_PiS1_S1_ii,@"STO_CUDA_ENTRY STV_DEFAULT"
_Z21calculateBestDistanceILi25EEvPfS0_S0_PiS1_S1_ii:
.text._Z21calculateBestDistanceILi25EEvPfS0_S0_PiS1_S1_ii:
        /* <DEDUP_REMOVED lines=10> */
[----:B------:R-:W1:Y:S01]  /*00a0*/  LDCU.64 UR6, c[0x0][0x358] ;  /* 0x00006b00ff0677ac */ /* 0x000e620008000a00 */
[----:B------:R-:W-:Y:S02]  /*00b0*/  MOV R82, 0xffffffff ;  /* 0xffffffff00527802 */ /* 0x000fe40000000f00 */
[----:B------:R-:W-:-:S04]  /*00c0*/  IADD3 R17, PT, PT, R15, UR5, RZ ;  /* 0x000000050f117c10 */ /* 0x000fc8000fffe0ff */
[----:B------:R-:W-:Y:S01]  /*00d0*/  IADD3 R19, PT, PT, R17, UR5, RZ ;  /* 0x0000000511137c10 */ /* 0x000fe2000fffe0ff */
[----:B------:R-:W2:Y:S03]  /*00e0*/  LDC R2, c[0x0][0x3b4] ;  /* 0x0000ed00ff027b82 */ /* 0x000ea60000000800 */
        /* <DEDUP_REMOVED lines=9> */
[----:B--2---:R-:W-:Y:S02]  /*0180*/  ISETP.GE.AND P0, PT, R2, 0x1, PT ;  /* 0x000000010200780c */ /* 0x004fe40003f06270 */
        /* <DEDUP_REMOVED lines=37> */
[----:B------:R-:W0:Y:S01]  /*03e0*/  LDC R8, c[0x0][0x360] ;  /* 0x0000d800ff087b82 */ /* 0x000e220000000800 */
[----:B------:R-:W5:Y:S04]  /*03f0*/  LDG.E R4, desc[UR6][R14.64] ;  /* 0x000000060e047981 */ /* 0x000f68000c1e1900 */
[----:B------:R-:W5:Y:S04]  /*0400*/  LDG.E R5, desc[UR6][R16.64] ;  /* 0x0000000610057981 */ /* 0x000f68000c1e1900 */
[----:B------:R-:W5:Y:S04]  /*0410*/  LDG.E R6, desc[UR6][R18.64] ;  /* 0x0000000612067981 */ /* 0x000f68000c1e1900 */
[----:B------:R-:W5:Y:S04]  /*0420*/  LDG.E R7, desc[UR6][R20.64] ;  /* 0x0000000614077981 */ /* 0x000f68000c1e1900 */
[----:B------:R-:W5:Y:S04]  /*0430*/  LDG.E R11, desc[UR6][R22.64] ;  /* 0x00000006160b7981 */ /* 0x000f68000c1e1900 */
[----:B------:R-:W5:Y:S01]  /*0440*/  LDG.E R14, desc[UR6][R60.64] ;  /* 0x000000063c0e7981 */ /* 0x000f62000c1e1900 */
        /* <DEDUP_REMOVED lines=20> */
[----:B------:R1:W5:Y:S01]  /*0590*/  LDG.E R9, desc[UR6][R30.64] ;  /* 0x000000061e097981 */ /* 0x000362000c1e1900 */
[----:B0-----:R-:W0:Y:S08]  /*05a0*/  LDC R58, c[0x0][0x388] ;  /* 0x0000e200ff3a7b82 */ /* 0x001e300000000800 */
[----:B------:R-:W2:Y:S01]  /*05b0*/  LDC R59, c[0x0][0x38c] ;  /* 0x0000e300ff3b7b82 */ /* 0x000ea20000000800 */
[----:B------:R-:W-:Y:S01]  /*05c0*/  HFMA2 R3, -RZ, RZ, 0, 0 ;  /* 0x00000000ff037431 */ /* 0x000fe200000001ff */
[CC--:B------:R-:W-:Y:S01]  /*05d0*/  LEA R84, R2.reuse, R2.reuse, 0x1 ;  /* 0x0000000202547211 */ /* 0x0c0fe200078e08ff */
[C---:B-1----:R-:W-:Y:S01]  /*05e0*/  IMAD R31, R2.reuse, 0x6, RZ ;  /* 0x00000006021f7824 */ /* 0x042fe200078e02ff */
        /* <DEDUP_REMOVED lines=23> */
[----:B------:R-:W-:-:S07]  /*0760*/  IMAD R80, R2, 0x18, RZ ;  /* 0x0000001802507824 */ /* 0x000fce00078e02ff */
.L_x_787:
[--C-:B0-2---:R-:W-:Y:S01]  /*0770*/  IMAD.WIDE.U32 R66, R2, 0x4, R58.reuse ;  /* 0x0000000402427825 */ /* 0x105fe200078e003a */
[----:B------:R-:W2:Y:S01]  /*0780*/  LDG.E R64, desc[UR6][R58.64] ;  /* 0x000000063a407981 */ /* 0x000ea2000c1e1900 */
[----:B------:R-:W0:Y:S02]  /*0790*/  LDC.64 R60, c[0x0][0x388] ;  /* 0x0000e200ff3c7b82 */ /* 0x000e240000000a00 */
        /* <DEDUP_REMOVED lines=8> */
[----:B------:R-:W-:Y:S01]  /*0820*/  FFMA R88, R65, R65, R64 ;  /* 0x0000004141587223 */ /* 0x000fe20000000040 */
[----:B0-----:R-:W-:-:S04]  /*0830*/  IMAD.WIDE.U32 R64, R84, 0x4, R60 ;  /* 0x0000000454407825 */ /* 0x001fc800078e003c */
[--C-:B------:R-:W-:Y:S02]  /*0840*/  IMAD.WIDE.U32 R66, R29, 0x4, R60.reuse ;  /* 0x000000041d427825 */ /* 0x100fe400078e003c */
[----:B------:R-:W2:Y:S02]  /*0850*/  LDG.E R65, desc[UR6][R64.64] ;  /* 0x0000000640417981 */ /* 0x000ea4000c1e1900 */
[----:B------:R-:W-:Y:S02]  /*0860*/  IMAD.WIDE.U32 R62, R30, 0x4, R60 ;  /* 0x000000041e3e7825 */ /* 0x000fe400078e003c */
[----:B------:R-:W3:Y:S04]  /*0870*/  LDG.E R66, desc[UR6][R66.64] ;  /* 0x0000000642427981 */ /* 0x000ee8000c1e1900 */
[----:B------:R-:W4:Y:S01]  /*0880*/  LDG.E R63, desc[UR6][R62.64] ;  /* 0x000000063e3f7981 */ /* 0x000f22000c1e1900 */
        /* <DEDUP_REMOVED lines=9> */
[----:B------:R-:W3:Y:S03]  /*0920*/  LDG.E R67, desc[UR6][R66.64] ;  /* 0x0000000642437981 */ /* 0x000ee6000c1e1900 */
[----:B------:R-:W-:-:S02]  /*0930*/  FFMA R88, R90, R90, R88 ;  /* 0x0000005a5a587223 */ /* 0x000fc40000000058 */
        /* <DEDUP_REMOVED lines=102> */
.L_x_786:
[----:B------:R-:W0:Y:S01]  /*0fa0*/  S2R R16, SR_TID.X ;  /* 0x0000000000107919 */ /* 0x000e220000002100 */
[----:B------:R-:W0:Y:S08]  /*0fb0*/  LDC R15, c[0x0][0x360] ;  /* 0x0000d800ff0f7b82 */ /* 0x000e300000000800 */
[----:B------:R-:W1:Y:S08]  /*0fc0*/  LDC.64 R6, c[0x0][0x3a8] ;  /* 0x0000ea00ff067b82 */ /* 0x000e700000000a00 */
[----:B------:R-:W2:Y:S08]  /*0fd0*/  LDC.64 R8, c[0x0][0x398] ;  /* 0x0000e600ff087b82 */ /* 0x000eb00000000a00 */
[----:B------:R-:W3:Y:S08]  /*0fe0*/  LDC.64 R10, c[0x0][0x3a0] ;  /* 0x0000e800ff0a7b82 */ /* 0x000ef00000000a00 */
[----:B------:R-:W4:Y:S01]  /*0ff0*/  LDC.64 R4, c[0x0][0x380] ;  /* 0x0000e000ff047b82 */ /* 0x000f220000000a00 */
[----:B0-----:R-:W-:Y:S01]  /*1000*/  IMAD R15, R15, UR4, R16 ;  /* 0x000000040f0f7c24 */ /* 0x001fe2000f8e0210 */
[----:B------:R-:W-:Y:S01]  /*1010*/  MOV R19, 0x1 ;  /* 0x0000000100137802 */ /* 0x000fe20000000f00 */
[----:B------:R-:W0:Y:S02]  /*1020*/  LDCU UR5, c[0x0][0x3b0] ;  /* 0x00007600ff0577ac */ /* 0x000e240008000800 */
[----:B-1----:R-:W-:-:S03]  /*1030*/  IMAD.WIDE.U32 R6, R15, 0x4, R6 ;  /* 0x000000040f067825 */ /* 0x002fc600078e0006 */
[----:B------:R-:W1:Y:S01]  /*1040*/  LDC.64 R12, c[0x0][0x390] ;  /* 0x0000e400ff0c7b82 */ /* 0x000e620000000a00 */
[----:B--2---:R-:W-:Y:S01]  /*1050*/  IMAD.WIDE.U32 R8, R15, 0x4, R8 ;  /* 0x000000040f087825 */ /* 0x004fe200078e0008 */
[----:B------:R-:W-:Y:S04]  /*1060*/  STG.E desc[UR6][R6.64], RZ ;  /* 0x000000ff06007986 */ /* 0x000fe8000c101906 */
[----:B------:R-:W2:Y:S01]  /*1070*/  LDG.E R3, desc[UR6][R8.64] ;  /* 0x0000000608037981 */ /* 0x000ea2000c1e1900 */
[----:B---3--:R-:W-:-:S04]  /*1080*/  IMAD.WIDE R10, R82, 0x4, R10 ;  /* 0x00000004520a7825 */ /* 0x008fc800078e020a */
[----:B----4-:R-:W-:Y:S01]  /*1090*/  IMAD.WIDE.U32 R14, R15, 0x4, R4 ;  /* 0x000000040f0e7825 */ /* 0x010fe200078e0004 */
[----:B--2---:R-:W-:-:S13]  /*10a0*/  ISETP.NE.AND P0, PT, R3, R82, PT ;  /* 0x000000520300720c */ /* 0x004fda0003f05270 */
[----:B------:R2:W-:Y:S04]  /*10b0*/  @P0 STG.E desc[UR6][R8.64], R82 ;  /* 0x0000005208000986 */ /* 0x0005e8000c101906 */
[----:B------:R3:W-:Y:S04]  /*10c0*/  @P0 STG.E desc[UR6][R6.64], R19 ;  /* 0x0000001306000986 */ /* 0x0007e8000c101906 */
[----:B------:R4:W-:Y:S04]  /*10d0*/  REDG.E.ADD.STRONG.GPU desc[UR6][R10.64], R19 ;  /* 0x000000130a00798e */ /* 0x0009e8000c12e106 */
[----:B------:R-:W5:Y:S01]  /*10e0*/  LDG.E R3, desc[UR6][R14.64] ;  /* 0x000000060e037981 */ /* 0x000f62000c1e1900 */
[----:B------:R-:W-:-:S02]  /*10f0*/  IMAD R0, R0, UR4, R16 ;  /* 0x0000000400007c24 */ /* 0x000fc4000f8e0210 */
[----:B-1----:R-:W-:-:S03]  /*1100*/  IMAD.WIDE R12, R82, 0x4, R12 ;  /* 0x00000004520c7825 */ /* 0x002fc600078e020c */
[----:B0-----:R-:W-:-:S05]  /*1110*/  IADD3 R21, PT, PT, R0, UR5, RZ ;  /* 0x0000000500157c10 */ /* 0x001fca000fffe0ff */
[C---:B------:R-:W-:Y:S01]  /*1120*/  IMAD.WIDE.U32 R16, R21.reuse, 0x4, R4 ;  /* 0x0000000415107825 */ /* 0x040fe200078e0004 */
[----:B-----5:R0:W-:Y:S05]  /*1130*/  REDG.E.ADD.F32.FTZ.RN.STRONG.GPU desc[UR6][R12.64], R3 ;  /* 0x000000030c0079a6 */ /* 0x0201ea000c12f306 */
[----:B------:R-:W5:Y:S01]  /*1140*/  LDG.E R17, desc[UR6][R16.64] ;  /* 0x0000000610117981 */ /* 0x000f62000c1e1900 */
[----:B--2---:R-:W-:Y:S01]  /*1150*/  IADD3 R9, PT, PT, R21, UR5, RZ ;  /* 0x0000000515097c10 */ /* 0x004fe2000fffe0ff */
[----:B---3--:R-:W-:-:S04]  /*1160*/  IMAD.WIDE R6, R2, 0x4, R12 ;  /* 0x0000000402067825 */ /* 0x008fc800078e020c */
[C---:B------:R-:W-:Y:S01]  /*1170*/  IMAD.WIDE.U32 R14, R9.reuse, 0x4, R4 ;  /* 0x00000004090e7825 */ /* 0x040fe200078e0004 */
[----:B----4-:R-:W-:Y:S01]  /*1180*/  IADD3 R11, PT, PT, R9, UR5, RZ ;  /* 0x00000005090b7c10 */ /* 0x010fe2000fffe0ff */
[----:B-----5:R1:W-:Y:S04]  /*1190*/  REDG.E.ADD.F32.FTZ.RN.STRONG.GPU desc[UR6][R6.64], R17 ;  /* 0x00000011060079a6 */ /* 0x0203e8000c12f306 */
[----:B------:R-:W2:Y:S01]  /*11a0*/  LDG.E R21, desc[UR6][R14.64] ;  /* 0x000000060e157981 */ /* 0x000ea2000c1e1900 */
[----:B------:R-:W-:-:S04]  /*11b0*/  IMAD.WIDE R8, R2, 0x4, R6 ;  /* 0x0000000402087825 */ /* 0x000fc800078e0206 */
[C---:B------:R-:W-:Y:S01]  /*11c0*/  IMAD.WIDE.U32 R18, R11.reuse, 0x4, R4 ;  /* 0x000000040b127825 */ /* 0x040fe200078e0004 */
[----:B------:R-:W-:Y:S01]  /*11d0*/  IADD3 R23, PT, PT, R11, UR5, RZ ;  /* 0x000000050b177c10 */ /* 0x000fe2000fffe0ff */
[----:B--2---:R2:W-:Y:S04]  /*11e0*/  REDG.E.ADD.F32.FTZ.RN.STRONG.GPU desc[UR6][R8.64], R21 ;  /* 0x00000015080079a6 */ /* 0x0045e8000c12f306 */
[----:B------:R-:W3:Y:S01]  /*11f0*/  LDG.E R19, desc[UR6][R18.64] ;  /* 0x0000000612137981 */ /* 0x000ee2000c1e1900 */
[----:B------:R-:W-:-:S04]  /*1200*/  IMAD.WIDE R10, R2, 0x4, R8 ;  /* 0x00000004020a7825 */ /* 0x000fc800078e0208 */
[C---:B0-----:R-:W-:Y:S01]  /*1210*/  IMAD.WIDE.U32 R12, R23.reuse, 0x4, R4 ;  /* 0x00000004170c7825 */ /* 0x041fe200078e0004 */
[----:B------:R-:W-:Y:S01]  /*1220*/  IADD3 R23, PT, PT, R23, UR5, RZ ;  /* 0x0000000517177c10 */ /* 0x000fe2000fffe0ff */
[----:B---3--:R0:W-:Y:S04]  /*1230*/  REDG.E.ADD.F32.FTZ.RN.STRONG.GPU desc[UR6][R10.64], R19 ;  /* 0x000000130a0079a6 */ /* 0x0081e8000c12f306 */
[----:B------:R-:W3:Y:S01]  /*1240*/  LDG.E R3, desc[UR6][R12.64] ;  /* 0x000000060c037981 */ /* 0x000ee2000c1e1900 */
[----:B-1----:R-:W-:-:S04]  /*1250*/  IMAD.WIDE R6, R2, 0x4, R10 ;  /* 0x0000000402067825 */ /* 0x002fc800078e020a */
        /* <DEDUP_REMOVED lines=35> */
[----:B---3--:R2:W-:Y:S04]  /*1490*/  REDG.E.ADD.F32.FTZ.RN.STRONG.GPU desc[UR6][R8.64], R35 ;  /* 0x00000023080079a6 */ /* 0x0085e8000c12f306 */
[----:B------:R-:W3:Y:S01]  /*14a0*/  LDG.E R37, desc[UR6][R36.64] ;  /* 0x0000000624257981 */ /* 0x000ee2000c1e1900 */
[----:B0-----:R-:W-:-:S05]  /*14b0*/  IMAD.WIDE R10, R2, 0x4, R8 ;  /* 0x00000004020a7825 */ /* 0x001fca00078e0208 */
[----:B---3--:R-:W-:Y:S04]  /*14c0*/  REDG.E.ADD.F32.FTZ.RN.STRONG.GPU desc[UR6][R10.64], R37 ;  /* 0x000000250a0079a6 */ /* 0x008fe8000c12f306 */
[----:B------:R-:W3:Y:S01]  /*14d0*/  LDG.E R39, desc[UR6][R38.64] ;  /* 0x0000000626277981 */ /* 0x000ee2000c1e1900 */
[----:B-1----:R-:W-:Y:S01]  /*14e0*/  IMAD.WIDE R6, R2, 0x4, R10 ;  /* 0x0000000402067825 */ /* 0x002fe200078e020a */
[----:B------:R-:W-:-:S04]  /*14f0*/  IADD3 R23, PT, PT, R23, UR5, RZ ;  /* 0x0000000517177c10 */ /* 0x000fc8000fffe0ff */
[----:B------:R-:W-:-:S04]  /*1500*/  IADD3 R23, PT, PT, R23, UR5, RZ ;  /* 0x0000000517177c10 */ /* 0x000fc8000fffe0ff */
[----:B------:R-:W-:-:S04]  /*1510*/  IADD3 R23, PT, PT, R23, UR5, RZ ;  /* 0x0000000517177c10 */ /* 0x000fc8000fffe0ff */
[----:B------:R-:W-:Y:S01]  /*1520*/  IADD3 R23, PT, PT, R23, UR5, RZ ;  /* 0x0000000517177c10 */ /* 0x000fe2000fffe0ff */
[----:B---3--:R0:W-:Y:S04]  /*1530*/  REDG.E.ADD.F32.FTZ.RN.STRONG.GPU desc[UR6][R6.64], R39 ;  /* 0x00000027060079a6 */ /* 0x0081e8000c12f306 */
[----:B------:R-:W3:Y:S01]  /*1540*/  LDG.E R41, desc[UR6][R40.64] ;  /* 0x0000000628297981 */ /* 0x000ee2000c1e1900 */
[----:B------:R-:W-:Y:S01]  /*1550*/  IADD3 R23, PT, PT, R23, UR5, RZ ;  /* 0x0000000517177c10 */ /* 0x000fe2000fffe0ff */
[----:B--2---:R-:W-:-:S03]  /*1560*/  IMAD.WIDE R8, R2, 0x4, R6 ;  /* 0x0000000402087825 */ /* 0x004fc600078e0206 */
[----:B------:R-:W-:-:S05]  /*1570*/  IADD3 R13, PT, PT, R23, UR5, RZ ;  /* 0x00000005170d7c10 */ /* 0x000fca000fffe0ff */
[----:B------:R-:W-:Y:S01]  /*1580*/  IMAD.WIDE.U32 R12, R13, 0x4, R4 ;  /* 0x000000040d0c7825 */ /* 0x000fe200078e0004 */
[----:B---3--:R1:W-:Y:S05]  /*1590*/  REDG.E.ADD.F32.FTZ.RN.STRONG.GPU desc[UR6][R8.64], R41 ;  /* 0x00000029080079a6 */ /* 0x0083ea000c12f306 */
[----:B------:R-:W2:Y:S01]  /*15a0*/  LDG.E R13, desc[UR6][R12.64] ;  /* 0x000000060c0d7981 */ /* 0x000ea2000c1e1900 */
[----:B------:R-:W-:-:S05]  /*15b0*/  IMAD.WIDE R4, R2, 0x4, R8 ;  /* 0x0000000402047825 */ /* 0x000fca00078e0208 */
[----:B--2---:R2:W-:Y:S04]  /*15c0*/  REDG.E.ADD.F32.FTZ.RN.STRONG.GPU desc[UR6][R4.64], R13 ;  /* 0x0000000d040079a6 */ /* 0x0045e8000c12f306 */
[----:B------:R-:W3:Y:S01]  /*15d0*/  LDG.E R43, desc[UR6][R42.64] ;  /* 0x000000062a2b7981 */ /* 0x000ee2000c1e1900 */
[----:B0-----:R-:W-:-:S05]  /*15e0*/  IMAD.WIDE R6, R2, 0x4, R4 ;  /* 0x0000000402067825 */ /* 0x001fca00078e0204 */
        /* <DEDUP_REMOVED lines=9> */
[----:B----4-:R-:W-:Y:S04]  /*1680*/  REDG.E.ADD.F32.FTZ.RN.STRONG.GPU desc[UR6][R4.64], R49 ;  /* 0x00000031040079a6 */ /* 0x010fe8000c12f306 */
[----:B------:R-:W2:Y:S01]  /*1690*/  LDG.E R51, desc[UR6][R50.64] ;  /* 0x0000000632337981 */ /* 0x000ea2000c1e1900 */
[----:B0-----:R-:W-:-:S05]  /*16a0*/  IMAD.WIDE R6, R2, 0x4, R4 ;  /* 0x0000000402067825 */ /* 0x001fca00078e0204 */
[----:B--2---:R-:W-:Y:S04]  /*16b0*/  REDG.E.ADD.F32.FTZ.RN.STRONG.GPU desc[UR6][R6.64], R51 ;  /* 0x00000033060079a6 */ /* 0x004fe8000c12f306 */
[----:B------:R-:W2:Y:S01]  /*16c0*/  LDG.E R53, desc[UR6][R52.64] ;  /* 0x0000000634357981 */ /* 0x000ea2000c1e1900 */
[----:B---3--:R-:W-:-:S05]  /*16d0*/  IMAD.WIDE R10, R2, 0x4, R6 ;  /* 0x00000004020a7825 */ /* 0x008fca00078e0206 */
        /* <DEDUP_REMOVED lines=8> */
.L_x_788:
        /* <DEDUP_REMOVED lines=10> */
.L_x_959:


//--------------------- .text._Z21calculateBestDistanceILi24EEvPfS0_S0_PiS1_S1_ii --------------------------
	.section	.text._Z21calculateBestDistanceILi24EEvPfS0_S0_PiS1_S1_ii,"ax",@progbits
	.align	128
        .global         _Z21calculateBestDistanceILi24EEvPfS0_S0_PiS1_S1_ii
        .type           _Z21calculateBestDistanceILi24EEvPfS0_S0_PiS1_S1_ii,@function
        .size           _Z21calculateBestDistanceILi24EEvPfS0_S0_PiS1_S1_ii,(.L_x_960 - _Z21calculateBestDistanceILi24EEvPfS0_S0_PiS1_S1_ii)
        .other          _Z21calculateBestDistanceILi24EEvPfS0_S0_PiS1_S1_ii,@"STO_CUDA_ENTRY STV_DEFAULT"
_Z21calculateBestDistanceILi24EEvPfS0_S0_PiS1_S1_ii:
.text._Z21calculateBestDistanceILi24EEvPfS0_S0_PiS1_S1_ii:
        /* <DEDUP_REMOVED lines=84> */
[----:B------:R0:W5:Y:S01]  /*0540*/  LDG.E R10, desc[UR6][R56.64] ;  /* 0x00000006380a7981 */ /* 0x000162000c1e1900 */
[----:B------:R-:W-:Y:S01]  /*0550*/  HFMA2 R3, -RZ, RZ, 0, 0 ;  /* 0x00000000ff037431 */ /* 0x000fe200000001ff */
[CC--:B------:R-:W-:Y:S01]  /*0560*/  LEA R80, R2.reuse, R2.reuse, 0x1 ;  /* 0x0000000202507211 */ /* 0x0c0fe200078e08ff */
[C---:B------:R-:W-:Y:S01]  /*0570*/  IMAD R73, R2.reuse, 0xa, RZ ;  /* 0x0000000a02497824 */ /* 0x040fe200078e02ff */
[----:B------:R1:W5:Y:S04]  /*0580*/  LDG.E R8, desc[UR6][R28.64] ;  /* 0x000000061c087981 */ /* 0x000368000c1e1900 */
[----:B------:R2:W5:Y:S01]  /*0590*/  LDG.E R9, desc[UR6][R30.64] ;  /* 0x000000061e097981 */ /* 0x000562000c1e1900 */
[----:B0-----:R-:W0:Y:S08]  /*05a0*/  LDC R56, c[0x0][0x388] ;  /* 0x0000e200ff387b82 */ /* 0x001e300000000800 */
[----:B------:R-:W3:Y:S01]  /*05b0*/  LDC R57, c[0x0][0x38c] ;  /* 0x0000e300ff397b82 */ /* 0x000ee20000000800 */
[C---:B-1----:R-:W-:Y:S01]  /*05c0*/  SHF.L.U32 R28, R2.reuse, 0x2, RZ ;  /* 0x00000002021c7819 */ /* 0x042fe200000006ff */
[C---:B--2---:R-:W-:Y:S01]  /*05d0*/  IMAD R30, R2.reuse, 0x6, RZ ;  /* 0x00000006021e7824 */ /* 0x044fe200078e02ff */
        /* <DEDUP_REMOVED lines=20> */
[----:B------:R-:W-:-:S07]  /*0720*/  SHF.L.U32 R82, R2, 0x1, RZ ;  /* 0x0000000102527819 */ /* 0x000fce00000006ff */
.L_x_790:
[--C-:B0--3--:R-:W-:Y:S01]  /*0730*/  IMAD.WIDE.U32 R66, R2, 0x4, R56.reuse ;  /* 0x0000000402427825 */ /* 0x109fe200078e0038 */
[----:B------:R-:W2:Y:S01]  /*0740*/  LDG.E R60, desc[UR6][R56.64] ;  /* 0x00000006383c7981 */ /* 0x000ea2000c1e1900 */
[----:B------:R-:W0:Y:S04]  /*0750*/  LDC.64 R58, c[0x0][0x388] ;  /* 0x0000e200ff3a7b82 */ /* 0x000e280000000a00 */
[----:B------:R-:W3:Y:S01]  /*0760*/  LDG.E R67, desc[UR6][R66.64] ;  /* 0x0000000642437981 */ /* 0x000ee2000c1e1900 */
[----:B------:R-:W-:-:S05]  /*0770*/  IMAD.WIDE.U32 R64, R82, 0x4, R56 ;  /* 0x0000000452407825 */ /* 0x000fca00078e0038 */
[----:B------:R1:W4:Y:S01]  /*0780*/  LDG.E R86, desc[UR6][R64.64] ;  /* 0x0000000640567981 */ /* 0x000322000c1e1900 */
[----:B0-----:R-:W-:-:S05]  /*0790*/  IMAD.WIDE.U32 R62, R80, 0x4, R58 ;  /* 0x00000004503e7825 */ /* 0x001fca00078e003a */
[----:B------:R0:W4:Y:S01]  /*07a0*/  LDG.E R88, desc[UR6][R62.64] ;  /* 0x000000063e587981 */ /* 0x000122000c1e1900 */
[----:B-1----:R-:W-:-:S05]  /*07b0*/  IMAD.WIDE.U32 R64, R30, 0x4, R58 ;  /* 0x000000041e407825 */ /* 0x002fca00078e003a */
[----:B------:R-:W4:Y:S01]  /*07c0*/  LDG.E R92, desc[UR6][R64.64] ;  /* 0x00000006405c7981 */ /* 0x000f22000c1e1900 */
[----:B0-----:R-:W-:-:S06]  /*07d0*/  IMAD.WIDE.U32 R62, R31, 0x4, R58 ;  /* 0x000000041f3e7825 */ /* 0x001fcc00078e003a */
[----:B------:R-:W4:Y:S01]  /*07e0*/  LDG.E R63, desc[UR6][R62.64] ;  /* 0x000000063e3f7981 */ /* 0x000f22000c1e1900 */
[----:B--2--5:R-:W-:-:S04]  /*07f0*/  FADD R60, R15, -R60 ;  /* 0x8000003c0f3c7221 */ /* 0x024fc80000000000 */
[----:B------:R-:W-:Y:S01]  /*0800*/  FFMA R84, R60, R60, RZ ;  /* 0x0000003c3c547223 */ /* 0x000fe200000000ff */
[----:B---3--:R-:W-:-:S04]  /*0810*/  FADD R61, R4, -R67 ;  /* 0x80000043043d7221 */ /* 0x008fc80000000000 */
[----:B------:R-:W-:Y:S01]  /*0820*/  FFMA R84, R61, R61, R84 ;  /* 0x0000003d3d547223 */ /* 0x000fe20000000054 */
[----:B------:R-:W-:-:S04]  /*0830*/  IMAD.WIDE.U32 R60, R28, 0x4, R58 ;  /* 0x000000041c3c7825 */ /* 0x000fc800078e003a */
[--C-:B------:R-:W-:Y:S01]  /*0840*/  IMAD.WIDE.U32 R66, R29, 0x4, R58.reuse ;  /* 0x000000041d427825 */ /* 0x100fe200078e003a */
[----:B------:R0:W2:Y:S05]  /*0850*/  LDG.E R90, desc[UR6][R60.64] ;  /* 0x000000063c5a7981 */ /* 0x0000aa000c1e1900 */
[----:B------:R-:W3:Y:S01]  /*0860*/  LDG.E R67, desc[UR6][R66.64] ;  /* 0x0000000642437981 */ /* 0x000ee2000c1e1900 */
[----:B0-----:R-:W-:-:S06]  /*0870*/  IMAD.WIDE.U32 R60, R69, 0x4, R58 ;  /* 0x00000004453c7825 */ /* 0x001fcc00078e003a */
[----:B------:R-:W3:Y:S01]  /*0880*/  LDG.E R60, desc[UR6][R60.64] ;  /* 0x000000063c3c7981 */ /* 0x000ee2000c1e1900 */
[----:B----4-:R-:W-:Y:S01]  /*0890*/  FADD R86, R5, -R86 ;  /* 0x8000005605567221 */ /* 0x010fe20000000000 */
[----:B------:R-:W-:-:S03]  /*08a0*/  FADD R88, R6, -R88 ;  /* 0x8000005806587221 */ /* 0x000fc60000000000 */
[----:B------:R-:W-:-:S04]  /*08b0*/  FFMA R84, R86, R86, R84 ;  /* 0x0000005656547223 */ /* 0x000fc80000000054 */
[----:B------:R-:W-:Y:S01]  /*08c0*/  FFMA R84, R88, R88, R84 ;  /* 0x0000005858547223 */ /* 0x000fe20000000054 */
[----:B------:R-:W-:Y:S01]  /*08d0*/  FADD R65, R9, -R92 ;  /* 0x8000005c09417221 */ /* 0x000fe20000000000 */
[----:B------:R-:W-:Y:S01]  /*08e0*/  FADD R63, R10, -R63 ;  /* 0x8000003f0a3f7221 */ /* 0x000fe20000000000 */
[----:B--2---:R-:W-:-:S04]  /*08f0*/  FADD R90, R7, -R90 ;  /* 0x8000005a075a7221 */ /* 0x004fc80000000000 */
[----:B------:R-:W-:Y:S01]  /*0900*/  FFMA R84, R90, R90, R84 ;  /* 0x0000005a5a547223 */ /* 0x000fe20000000054 */
[----:B---3--:R-:W-:-:S04]  /*0910*/  FADD R67, R8, -R67 ;  /* 0x8000004308437221 */ /* 0x008fc80000000000 */
[----:B------:R-:W-:-:S04]  /*0920*/  FFMA R84, R67, R67, R84 ;  /* 0x0000004343547223 */ /* 0x000fc80000000054 */
[----:B------:R-:W-:Y:S01]  /*0930*/  FFMA R84, R65, R65, R84 ;  /* 0x0000004141547223 */ /* 0x000fe20000000054 */
[----:B------:R-:W-:-:S04]  /*0940*/  IMAD.WIDE.U32 R64, R71, 0x4, R58 ;  /* 0x0000000447407825 */ /* 0x000fc800078e003a */
[----:B------:R-:W-:Y:S01]  /*0950*/  FADD R61, R11, -R60 ;  /* 0x8000003c0b3d7221 */ /* 0x000fe20000000000 */
[----:B------:R-:W-:Y:S01]  /*0960*/  FFMA R84, R63, R63, R84 ;  /* 0x0000003f3f547223 */ /* 0x000fe20000000054 */
[----:B------:R-:W-:Y:S01]  /*0970*/  IMAD.WIDE.U32 R62, R73, 0x4, R58 ;  /* 0x00000004493e7825 */ /* 0x000fe200078e003a */
[----:B------:R0:W2:Y:S03]  /*0980*/  LDG.E R86, desc[UR6][R64.64] ;  /* 0x0000000640567981 */ /* 0x0000a6000c1e1900 */
[----:B------:R-:W-:Y:S01]  /*0990*/  FFMA R84, R61, R61, R84 ;  /* 0x0000003d3d547223 */ /* 0x000fe20000000054 */
[--C-:B------:R-:W-:Y:S01]  /*09a0*/  IMAD.WIDE.U32 R60, R75, 0x4, R58.reuse ;  /* 0x000000044b3c7825 */ /* 0x100fe200078e003a */
[----:B------:R1:W3:Y:S03]  /*09b0*/  LDG.E R88, desc[UR6][R62.64] ;  /* 0x000000063e587981 */ /* 0x0002e6000c1e1900 */
[--C-:B------:R-:W-:Y:S01]  /*09c0*/  IMAD.WIDE.U32 R66, R77, 0x4, R58.reuse ;  /* 0x000000044d427825 */ /* 0x100fe200078e003a */
[----:B------:R4:W3:Y:S03]  /*09d0*/  LDG.E R90, desc[UR6][R60.64] ;  /* 0x000000063c5a7981 */ /* 0x0008e6000c1e1900 */
[----:B0-----:R-:W-:-:S02]  /*09e0*/  IMAD.WIDE.U32 R64, R79, 0x4, R58 ;  /* 0x000000044f407825 */ /* 0x001fc400078e003a */
[----:B------:R0:W3:Y:S02]  /*09f0*/  LDG.E R66, desc[UR6][R66.64] ;  /* 0x0000000642427981 */ /* 0x0000e4000c1e1900 */
[--C-:B-1----:R-:W-:Y:S02]  /*0a00*/  IMAD.WIDE.U32 R62, R81, 0x4, R58.reuse ;  /* 0x00000004513e7825 */ /* 0x102fe400078e003a */
[----:B------:R1:W3:Y:S02]  /*0a10*/  LDG.E R92, desc[UR6][R64.64] ;  /* 0x00000006405c7981 */ /* 0x0002e4000c1e1900 */
[----:B----4-:R-:W-:Y:S02]  /*0a20*/  IMAD.WIDE.U32 R60, R83, 0x4, R58 ;  /* 0x00000004533c7825 */ /* 0x010fe400078e003a */
[----:B------:R4:W4:Y:S04]  /*0a30*/  LDG.E R62, desc[UR6][R62.64] ;  /* 0x000000063e3e7981 */ /* 0x000928000c1e1900 */
[----:B------:R-:W4:Y:S01]  /*0a40*/  LDG.E R61, desc[UR6][R60.64] ;  /* 0x000000063c3d7981 */ /* 0x000f22000c1e1900 */
[----:B--2---:R-:W-:-:S04]  /*0a50*/  FADD R86, R12, -R86 ;  /* 0x800000560c567221 */ /* 0x004fc80000000000 */
[----:B------:R-:W-:Y:S01]  /*0a60*/  FFMA R84, R86, R86, R84 ;  /* 0x0000005656547223 */ /* 0x000fe20000000054 */
[----:B---3--:R-:W-:Y:S01]  /*0a70*/  FADD R88, R13, -R88 ;  /* 0x800000580d587221 */ /* 0x008fe20000000000 */
[----:B0-----:R-:W-:-:S03]  /*0a80*/  FADD R67, R16, -R90 ;  /* 0x8000005a10437221 */ /* 0x001fc60000000000 */
[----:B------:R-:W-:-:S04]  /*0a90*/  FFMA R84, R88, R88, R84 ;  /* 0x0000005858547223 */ /* 0x000fc80000000054 */
[----:B------:R-:W-:Y:S01]  /*0aa0*/  FFMA R84, R67, R67, R84 ;  /* 0x0000004343547223 */ /* 0x000fe20000000054 */
[----:B-1----:R-:W-:Y:S01]  /*0ab0*/  FADD R65, R17, -R66 ;  /* 0x8000004211417221 */ /* 0x002fe20000000000 */
[----:B----4-:R-:W-:-:S03]  /*0ac0*/  FADD R63, R18, -R92 ;  /* 0x8000005c123f7221 */ /* 0x010fc60000000000 */
[----:B------:R-:W-:-:S04]  /*0ad0*/  FFMA R84, R65, R65, R84 ;  /* 0x0000004141547223 */ /* 0x000fc80000000054 */
[----:B------:R-:W-:Y:S01]  /*0ae0*/  FFMA R84, R63, R63, R84 ;  /* 0x0000003f3f547223 */ /* 0x000fe20000000054 */
[----:B------:R-:W-:Y:S01]  /*0af0*/  FADD R63, R19, -R62 ;  /* 0x8000003e133f7221 */ /* 0x000fe20000000000 */
[----:B------:R-:W-:-:S04]  /*0b00*/  IMAD.WIDE.U32 R64, R85, 0x4, R58 ;  /* 0x0000000455407825 */ /* 0x000fc800078e003a */
[----:B------:R-:W-:Y:S01]  /*0b10*/  FADD R61, R20, -R61 ;  /* 0x8000003d143d7221 */ /* 0x000fe20000000000 */
[----:B------:R-:W-:Y:S01]  /*0b20*/  FFMA R84, R63, R63, R84 ;  /* 0x0000003f3f547223 */ /* 0x000fe20000000054 */
[----:B------:R-:W-:-:S04]  /*0b30*/  IMAD.WIDE.U32 R62, R87, 0x4, R58 ;  /* 0x00000004573e7825 */ /* 0x000fc800078e003a */
[----:B------:R-:W-:Y:S02]  /*0b40*/  FFMA R90, R61, R61, R84 ;  /* 0x0000003d3d5a7223 */ /* 0x000fe40000000054 */
[----:B------:R0:W2:Y:S01]  /*0b50*/  LDG.E R84, desc[UR6][R64.64] ;  /* 0x0000000640547981 */ /* 0x0000a2000c1e1900 */
[----:B------:R-:W-:-:S03]  /*0b60*/  IMAD.WIDE.U32 R60, R89, 0x4, R58 ;  /* 0x00000004593c7825 */ /* 0x000fc600078e003a */
[----:B------:R1:W3:Y:S04]  /*0b70*/  LDG.E R88, desc[UR6][R62.64] ;  /* 0x000000063e587981 */ /* 0x0002e8000c1e1900 */
[----:B------:R4:W3:Y:S01]  /*0b80*/  LDG.E R86, desc[UR6][R60.64] ;  /* 0x000000063c567981 */ /* 0x0008e2000c1e1900 */
[----:B0-----:R-:W-:-:S04]  /*0b90*/  IMAD.WIDE.U32 R64, R70, 0x4, R58 ;  /* 0x0000000446407825 */ /* 0x001fc800078e003a */
[--C-:B-1----:R-:W-:Y:S02]  /*0ba0*/  IMAD.WIDE.U32 R62, R93, 0x4, R58.reuse ;  /* 0x000000045d3e7825 */ /* 0x102fe400078e003a */
[----:B------:R-:W3:Y:S02]  /*0bb0*/  LDG.E R64, desc[UR6][R64.64] ;  /* 0x0000000640407981 */ /* 0x000ee4000c1e1900 */
[--C-:B----4-:R-:W-:Y:S02]  /*0bc0*/  IMAD.WIDE.U32 R60, R91, 0x4, R58.reuse ;  /* 0x000000045b3c7825 */ /* 0x110fe400078e003a */
[----:B------:R-:W4:Y:S04]  /*0bd0*/  LDG.E R63, desc[UR6][R62.64] ;  /* 0x000000063e3f7981 */ /* 0x000f28000c1e1900 */
[----:B------:R3:W4:Y:S01]  /*0be0*/  LDG.E R92, desc[UR6][R60.64] ;  /* 0x000000063c5c7981 */ /* 0x000722000c1e1900 */
[----:B------:R-:W-:-:S04]  /*0bf0*/  IMAD.WIDE.U32 R66, R72, 0x4, R58 ;  /* 0x0000000448427825 */ /* 0x000fc800078e003a */
        /* <DEDUP_REMOVED lines=32> */
[----:B------:R-:W-:-:S04]  /*0e00*/  FADD R61, R22, -R86 ;  /* 0x80000056163d7221 */ /* 0x000fc80000000000 */
[----:B------:R-:W-:Y:S01]  /*0e10*/  FFMA R90, R61, R61, R90 ;  /* 0x0000003d3d5a7223 */ /* 0x000fe2000000005a */
[----:B0-----:R-:W-:Y:S01]  /*0e20*/  FADD R59, R25, -R64 ;  /* 0x80000040193b7221 */ /* 0x001fe20000000000 */
[----:B----4-:R-:W-:Y:S01]  /*0e30*/  FADD R63, R24, -R63 ;  /* 0x8000003f183f7221 */ /* 0x010fe20000000000 */
[----:B------:R-:W-:-:S04]  /*0e40*/  FADD R61, R23, -R92 ;  /* 0x8000005c173d7221 */ /* 0x000fc80000000000 */
[----:B------:R-:W-:-:S04]  /*0e50*/  FFMA R90, R61, R61, R90 ;  /* 0x0000003d3d5a7223 */ /* 0x000fc8000000005a */
        /* <DEDUP_REMOVED lines=11> */
.L_x_789:
        /* <DEDUP_REMOVED lines=107> */
[----:B----4-:R-:W-:Y:S04]  /*15c0*/  REDG.E.ADD.F32.FTZ.RN.STRONG.GPU desc[UR6][R8.64], R47 ;  /* 0x0000002f080079a6 */ /* 0x010fe8000c12f306 */
        /* <DEDUP_REMOVED lines=10> */
[----:B------:R-:W-:-:S05]  /*1670*/  IMAD.WIDE R2, R2, 0x4, R10 ;  /* 0x0000000402027825 */ /* 0x000fca00078e020a */
[----:B--2---:R-:W-:Y:S01]  /*1680*/  REDG.E.ADD.F32.FTZ.RN.STRONG.GPU desc[UR6][R2.64], R55 ;  /* 0x00000037020079a6 */ /* 0x004fe2000c12f306 */
[----:B------:R-:W-:Y:S05]  /*1690*/  EXIT ;  /* 0x000000000000794d */ /* 0x000fea0003800000 */
.L_x_791:
        /* <DEDUP_REMOVED lines=14> */
.L_x_960:


//--------------------- .text._Z21calculateBestDistanceILi23EEvPfS0_S0_PiS1_S1_ii --------------------------
	.section	.text._Z21calculateBestDistanceILi23EEvPfS0_S0_PiS1_S1_ii,"ax",@progbits
	.align	128
        .global         _Z21calculateBestDistanceILi23EEvPfS0_S0_PiS1_S1_ii
        .type           _Z21calculateBestDistanceILi23EEvPfS0_S0_PiS1_S1_ii,@function
        .size           _Z21calculateBestDistanceILi23EEvPfS0_S0_PiS1_S1_ii,(.L_x_961 - _Z21calculateBestDistanceILi23EEvPfS0_S0_PiS1_S1_ii)
        .other          _Z21calculateBestDistanceILi23EEvPfS0_S0_PiS1_S1_ii,@"STO_CUDA_ENTRY STV_DEFAULT"
_Z21calculateBestDistanceILi23EEvPfS0_S0_PiS1_S1_ii:
.text._Z21calculateBestDistanceILi23EEvPfS0_S0_PiS1_S1_ii:
        /* <DEDUP_REMOVED lines=85> */
[----:B------:R-:W5:Y:S04]  /*0550*/  LDG.E R8, desc[UR6][R30.64] ;  /* 0x000000061e087981 */ /* 0x000f68000c1e1900 */
[----:B------:R1:W5:Y:S01]  /*0560*/  LDG.E R13, desc[UR6][R28.64] ;  /* 0x000000061c0d7981 */ /* 0x000362000c1e1900 */
[----:B0-----:R-:W0:Y:S08]  /*0570*/  LDC R56, c[0x0][0x388] ;  /* 0x0000e200ff387b82 */ /* 0x001e300000000800 */
[----:B------:R-:W2:Y:S01]  /*0580*/  LDC R57, c[0x0][0x38c] ;  /* 0x0000e300ff397b82 */ /* 0x000ea20000000800 */
[C---:B------:R-:W-:Y:S01]  /*0590*/  SHF.L.U32 R27, R2.reuse, 0x2, RZ ;  /* 0x00000002021b7819 */ /* 0x040fe200000006ff */
[C---:B-1----:R-:W-:Y:S01]  /*05a0*/  IMAD R29, R2.reuse, 0x6, RZ ;  /* 0x00000006021d7824 */ /* 0x042fe200078e02ff */
        /* <DEDUP_REMOVED lines=17> */
[----:B------:R-:W-:Y:S01]  /*06c0*/  IMAD R70, R2, 0x16, RZ ;  /* 0x0000001602467824 */ /* 0x000fe200078e02ff */
[----:B------:R-:W-:-:S02]  /*06d0*/  MOV R72, 0xffffffff ;  /* 0xffffffff00487802 */ /* 0x000fc40000000f00 */
[----:B------:R-:W-:-:S07]  /*06e0*/  SHF.L.U32 R78, R2, 0x1, RZ ;  /* 0x00000001024e7819 */ /* 0x000fce00000006ff */
.L_x_793:
[--C-:B0-2---:R-:W-:Y:S01]  /*06f0*/  IMAD.WIDE.U32 R58, R2, 0x4, R56.reuse ;  /* 0x00000004023a7825 */ /* 0x105fe200078e0038 */
[----:B------:R-:W2:Y:S04]  /*0700*/  LDG.E R65, desc[UR6][R56.64] ;  /* 0x0000000638417981 */ /* 0x000ea8000c1e1900 */
[----:B------:R0:W3:Y:S01]  /*0710*/  LDG.E R64, desc[UR6][R58.64] ;  /* 0x000000063a407981 */ /* 0x0000e2000c1e1900 */
[----:B------:R-:W-:-:S06]  /*0720*/  IMAD.WIDE.U32 R66, R78, 0x4, R56 ;  /* 0x000000044e427825 */ /* 0x000fcc00078e0038 */
[----:B------:R-:W4:Y:S01]  /*0730*/  LDG.E R66, desc[UR6][R66.64] ;  /* 0x0000000642427981 */ /* 0x000f22000c1e1900 */
[----:B0-----:R-:W0:Y:S02]  /*0740*/  LDC.64 R58, c[0x0][0x388] ;  /* 0x0000e200ff3a7b82 */ /* 0x001e240000000a00 */
[----:B0-----:R-:W-:-:S05]  /*0750*/  IMAD.WIDE.U32 R60, R76, 0x4, R58 ;  /* 0x000000044c3c7825 */ /* 0x001fca00078e003a */
[----:B------:R0:W4:Y:S02]  /*0760*/  LDG.E R63, desc[UR6][R60.64] ;  /* 0x000000063c3f7981 */ /* 0x000124000c1e1900 */
[----:B0-----:R-:W-:-:S05]  /*0770*/  IMAD.WIDE.U32 R60, R30, 0x4, R58 ;  /* 0x000000041e3c7825 */ /* 0x001fca00078e003a */
[----:B------:R0:W4:Y:S02]  /*0780*/  LDG.E R88, desc[UR6][R60.64] ;  /* 0x000000063c587981 */ /* 0x000124000c1e1900 */
[----:B0-----:R-:W-:-:S05]  /*0790*/  IMAD.WIDE.U32 R60, R31, 0x4, R58 ;  /* 0x000000041f3c7825 */ /* 0x001fca00078e003a */
[----:B------:R-:W4:Y:S01]  /*07a0*/  LDG.E R90, desc[UR6][R60.64] ;  /* 0x000000063c5a7981 */ /* 0x000f22000c1e1900 */
[----:B--2--5:R-:W-:Y:S01]  /*07b0*/  FADD R62, R14, -R65 ;  /* 0x800000410e3e7221 */ /* 0x024fe20000000000 */
[----:B---3--:R-:W-:-:S03]  /*07c0*/  FADD R65, R4, -R64 ;  /* 0x8000004004417221 */ /* 0x008fc60000000000 */
[----:B------:R-:W-:-:S04]  /*07d0*/  FFMA R62, R62, R62, RZ ;  /* 0x0000003e3e3e7223 */ /* 0x000fc800000000ff */
[----:B------:R-:W-:Y:S01]  /*07e0*/  FFMA R62, R65, R65, R62 ;  /* 0x00000041413e7223 */ /* 0x000fe2000000003e */
[----:B------:R-:W-:-:S04]  /*07f0*/  IMAD.WIDE.U32 R64, R27, 0x4, R58 ;  /* 0x000000041b407825 */ /* 0x000fc800078e003a */
[----:B----4-:R-:W-:Y:S01]  /*0800*/  FADD R86, R5, -R66 ;  /* 0x8000004205567221 */ /* 0x010fe20000000000 */
[----:B------:R-:W-:Y:S01]  /*0810*/  IMAD.WIDE.U32 R66, R28, 0x4, R58 ;  /* 0x000000041c427825 */ /* 0x000fe200078e003a */
[----:B------:R0:W2:Y:S03]  /*0820*/  LDG.E R80, desc[UR6][R64.64] ;  /* 0x0000000640507981 */ /* 0x0000a6000c1e1900 */
[----:B------:R-:W-:Y:S01]  /*0830*/  FFMA R86, R86, R86, R62 ;  /* 0x0000005656567223 */ /* 0x000fe2000000003e */
[----:B------:R1:W3:Y:S01]  /*0840*/  LDG.E R82, desc[UR6][R66.64] ;  /* 0x0000000642527981 */ /* 0x0002e2000c1e1900 */
[----:B0-----:R-:W-:-:S05]  /*0850*/  IMAD.WIDE.U32 R64, R29, 0x4, R58 ;  /* 0x000000041d407825 */ /* 0x001fca00078e003a */
[----:B------:R0:W4:Y:S01]  /*0860*/  LDG.E R84, desc[UR6][R64.64] ;  /* 0x0000000640547981 */ /* 0x000122000c1e1900 */
[----:B-1----:R-:W-:-:S05]  /*0870*/  IMAD.WIDE.U32 R66, R69, 0x4, R58 ;  /* 0x0000000445427825 */ /* 0x002fca00078e003a */
[----:B------:R-:W4:Y:S01]  /*0880*/  LDG.E R92, desc[UR6][R66.64] ;  /* 0x00000006425c7981 */ /* 0x000f22000c1e1900 */
[----:B0-----:R-:W-:-:S04]  /*0890*/  IMAD.WIDE.U32 R64, R71, 0x4, R58 ;  /* 0x0000000447407825 */ /* 0x001fc800078e003a */
[----:B------:R-:W-:Y:S01]  /*08a0*/  FADD R61, R6, -R63 ;  /* 0x8000003f063d7221 */ /* 0x000fe20000000000 */
[----:B------:R-:W-:Y:S01]  /*08b0*/  IMAD.WIDE.U32 R62, R73, 0x4, R58 ;  /* 0x00000004493e7825 */ /* 0x000fe200078e003a */
[----:B------:R-:W4:Y:S05]  /*08c0*/  LDG.E R64, desc[UR6][R64.64] ;  /* 0x0000000640407981 */ /* 0x000f2a000c1e1900 */
[----:B------:R0:W4:Y:S02]  /*08d0*/  LDG.E R62, desc[UR6][R62.64] ;  /* 0x000000063e3e7981 */ /* 0x000124000c1e1900 */
[----:B0-----:R-:W-:Y:S01]  /*08e0*/  FFMA R63, R61, R61, R86 ;  /* 0x0000003d3d3f7223 */ /* 0x001fe20000000056 */
[----:B------:R-:W-:-:S05]  /*08f0*/  IMAD.WIDE.U32 R60, R75, 0x4, R58 ;  /* 0x000000044b3c7825 */ /* 0x000fca00078e003a */
[----:B------:R0:W4:Y:S01]  /*0900*/  LDG.E R86, desc[UR6][R60.64] ;  /* 0x000000063c567981 */ /* 0x000122000c1e1900 */
        /* <DEDUP_REMOVED lines=9> */
[----:B0-----:R-:W-:-:S03]  /*09a0*/  FADD R61, R12, -R92 ;  /* 0x8000005c0c3d7221 */ /* 0x001fc60000000000 */
[----:B------:R-:W-:-:S04]  /*09b0*/  FFMA R80, R63, R63, R80 ;  /* 0x0000003f3f507223 */ /* 0x000fc80000000050 */
[----:B------:R-:W-:Y:S01]  /*09c0*/  FFMA R80, R61, R61, R80 ;  /* 0x0000003d3d507223 */ /* 0x000fe20000000050 */
[----:B------:R-:W-:Y:S01]  /*09d0*/  FADD R61, R13, -R64 ;  /* 0x800000400d3d7221 */ /* 0x000fe20000000000 */
[----:B------:R-:W-:Y:S01]  /*09e0*/  FADD R65, R15, -R62 ;  /* 0x8000003e0f417221 */ /* 0x000fe20000000000 */
[----:B------:R-:W-:-:S04]  /*09f0*/  IMAD.WIDE.U32 R62, R77, 0x4, R58 ;  /* 0x000000044d3e7825 */ /* 0x000fc800078e003a */
[----:B------:R-:W-:Y:S01]  /*0a00*/  FFMA R80, R61, R61, R80 ;  /* 0x0000003d3d507223 */ /* 0x000fe20000000050 */
[----:B------:R-:W-:-:S04]  /*0a10*/  IMAD.WIDE.U32 R66, R79, 0x4, R58 ;  /* 0x000000044f427825 */ /* 0x000fc800078e003a */
[----:B------:R-:W-:Y:S02]  /*0a20*/  FFMA R90, R65, R65, R80 ;  /* 0x00000041415a7223 */ /* 0x000fe40000000050 */
[----:B------:R0:W2:Y:S01]  /*0a30*/  LDG.E R80, desc[UR6][R62.64] ;  /* 0x000000063e507981 */ /* 0x0000a2000c1e1900 */
[----:B------:R-:W-:-:S03]  /*0a40*/  IMAD.WIDE.U32 R64, R81, 0x4, R58 ;  /* 0x0000000451407825 */ /* 0x000fc600078e003a */
[----:B------:R-:W3:Y:S01]  /*0a50*/  LDG.E R88, desc[UR6][R66.64] ;  /* 0x0000000642587981 */ /* 0x000ee2000c1e1900 */
[----:B------:R-:W-:Y:S01]  /*0a60*/  FADD R61, R16, -R86 ;  /* 0x80000056103d7221 */ /* 0x000fe20000000000 */
[----:B0-----:R-:W-:Y:S02]  /*0a70*/  IMAD.WIDE.U32 R62, R83, 0x4, R58 ;  /* 0x00000004533e7825 */ /* 0x001fe400078e003a */
[----:B------:R0:W4:Y:S02]  /*0a80*/  LDG.E R86, desc[UR6][R64.64] ;  /* 0x0000000640567981 */ /* 0x000124000c1e1900 */
[----:B------:R-:W-:Y:S01]  /*0a90*/  FFMA R90, R61, R61, R90 ;  /* 0x0000003d3d5a7223 */ /* 0x000fe2000000005a */
[--C-:B------:R-:W-:Y:S01]  /*0aa0*/  IMAD.WIDE.U32 R60, R85, 0x4, R58.reuse ;  /* 0x00000004553c7825 */ /* 0x100fe200078e003a */
[----:B------:R1:W4:Y:S04]  /*0ab0*/  LDG.E R84, desc[UR6][R62.64] ;  /* 0x000000063e547981 */ /* 0x000328000c1e1900 */
[----:B------:R1:W4:Y:S01]  /*0ac0*/  LDG.E R82, desc[UR6][R60.64] ;  /* 0x000000063c527981 */ /* 0x000322000c1e1900 */
[----:B0-----:R-:W-:-:S04]  /*0ad0*/  IMAD.WIDE.U32 R64, R91, 0x4, R58 ;  /* 0x000000045b407825 */ /* 0x001fc800078e003a */
[--C-:B-1----:R-:W-:Y:S02]  /*0ae0*/  IMAD.WIDE.U32 R62, R89, 0x4, R58.reuse ;  /* 0x00000004593e7825 */ /* 0x102fe400078e003a */
[----:B------:R-:W4:Y:S02]  /*0af0*/  LDG.E R65, desc[UR6][R64.64] ;  /* 0x0000000640417981 */ /* 0x000f24000c1e1900 */
[--C-:B------:R-:W-:Y:S02]  /*0b00*/  IMAD.WIDE.U32 R60, R87, 0x4, R58.reuse ;  /* 0x00000004573c7825 */ /* 0x100fe400078e003a */
        /* <DEDUP_REMOVED lines=55> */
.L_x_792:
        /* <DEDUP_REMOVED lines=105> */
[----:B0-----:R-:W-:-:S05]  /*1510*/  IMAD.WIDE R10, R2, 0x4, R8 ;  /* 0x00000004020a7825 */ /* 0x001fca00078e0208 */
[----:B--2---:R-:W-:Y:S04]  /*1520*/  REDG.E.ADD.F32.FTZ.RN.STRONG.GPU desc[UR6][R10.64], R53 ;  /* 0x000000350a0079a6 */ /* 0x004fe8000c12f306 */
[----:B------:R-:W2:Y:S01]  /*1530*/  LDG.E R55, desc[UR6][R54.64] ;  /* 0x0000000636377981 */ /* 0x000ea2000c1e1900 */
[----:B------:R-:W-:-:S05]  /*1540*/  IMAD.WIDE R2, R2, 0x4, R10 ;  /* 0x0000000402027825 */ /* 0x000fca00078e020a */
[----:B--2---:R-:W-:Y:S01]  /*1550*/  REDG.E.ADD.F32.FTZ.RN.STRONG.GPU desc[UR6][R2.64], R55 ;  /* 0x00000037020079a6 */ /* 0x004fe2000c12f306 */
[----:B------:R-:W-:Y:S05]  /*1560*/  EXIT ;  /* 0x000000000000794d */ /* 0x000fea0003800000 */
.L_x_794:
        /* <DEDUP_REMOVED lines=9> */
.L_x_961:


//--------------------- .text._Z21calculateBestDistanceILi22EEvPfS0_S0_PiS1_S1_ii --------------------------
	.section	.text._Z21calculateBestDistanceILi22EEvPfS0_S0_PiS1_S1_ii,"ax",@progbits
	.align	128
        .global         _Z21calculateBestDistanceILi22EEvPfS0_S0_PiS1_S1_ii
        .type           _Z21calculateBestDistanceILi22EEvPfS0_S0_PiS1_S1_ii,@function
        .size           _Z21calculateBestDistanceILi22EEvPfS0_S0_PiS1_S1_ii,(.L_x_962 - _Z21calculateBestDistanceILi22EEvPfS0_S0_PiS1_S1_ii)
        .other          _Z21calculateBestDistanceILi22EEvPfS0_S0_PiS1_S1_ii,@"STO_CUDA_ENTRY STV_DEFAULT"
_Z21calculateBestDistanceILi22EEvPfS0_S0_PiS1_S1_ii:
.text._Z21calculateBestDistanceILi22EEvPfS0_S0_PiS1_S1_ii:
        /* <DEDUP_REMOVED lines=104> */
[----:B------:R-:W-:Y:S01]  /*0680*/  IMAD R89, R2, 0x15, RZ ;  /* 0x0000001502597824 */ /* 0x000fe200078e02ff */
[----:B------:R-:W-:-:S02]  /*0690*/  MOV R68, 0x7f7fffff ;  /* 0x7f7fffff00447802 */ /* 0x000fc40000000f00 */
[----:B------:R-:W-:Y:S02]  /*06a0*/  MOV R70, 0xffffffff ;  /* 0xffffffff00467802 */ /* 0x000fe40000000f00 */
[----:B------:R-:W-:-:S07]  /*06b0*/  SHF.L.U32 R93, R2, 0x1, RZ ;  /* 0x00000001025d7819 */ /* 0x000fce00000006ff */
.L_x_796:
[----:B------:R-:W1:Y:S01]  /*06c0*/  LDC.64 R58, c[0x0][0x388] ;  /* 0x0000e200ff3a7b82 */ /* 0x000e620000000a00 */
[--C-:B0-2---:R-:W-:Y:S01]  /*06d0*/  IMAD.WIDE.U32 R60, R2, 0x4, R56.reuse ;  /* 0x00000004023c7825 */ /* 0x105fe200078e0038 */
[----:B------:R-:W2:Y:S03]  /*06e0*/  LDG.E R74, desc[UR6][R56.64] ;  /* 0x00000006384a7981 */ /* 0x000ea6000c1e1900 */
[----:B------:R-:W-:Y:S01]  /*06f0*/  IMAD.WIDE.U32 R66, R93, 0x4, R56 ;  /* 0x000000045d427825 */ /* 0x000fe200078e0038 */
[----:B------:R0:W3:Y:S05]  /*0700*/  LDG.E R76, desc[UR6][R60.64] ;  /* 0x000000063c4c7981 */ /* 0x0000ea000c1e1900 */
[----:B------:R-:W4:Y:S01]  /*0710*/  LDG.E R67, desc[UR6][R66.64] ;  /* 0x0000000642437981 */ /* 0x000f22000c1e1900 */
[----:B-1----:R-:W-:-:S04]  /*0720*/  IMAD.WIDE.U32 R64, R91, 0x4, R58 ;  /* 0x000000045b407825 */ /* 0x002fc800078e003a */
[--C-:B------:R-:W-:Y:S01]  /*0730*/  IMAD.WIDE.U32 R62, R27, 0x4, R58.reuse ;  /* 0x000000041b3e7825 */ /* 0x100fe200078e003a */
[----:B------:R1:W4:Y:S03]  /*0740*/  LDG.E R80, desc[UR6][R64.64] ;  /* 0x0000000640507981 */ /* 0x000326000c1e1900 */
[--C-:B0-----:R-:W-:Y:S01]  /*0750*/  IMAD.WIDE.U32 R60, R28, 0x4, R58.reuse ;  /* 0x000000041c3c7825 */ /* 0x101fe200078e003a */
[----:B------:R0:W4:Y:S04]  /*0760*/  LDG.E R84, desc[UR6][R62.64] ;  /* 0x000000063e547981 */ /* 0x000128000c1e1900 */
[----:B------:R0:W4:Y:S01]  /*0770*/  LDG.E R88, desc[UR6][R60.64] ;  /* 0x000000063c587981 */ /* 0x000122000c1e1900 */
[----:B-1----:R-:W-:-:S04]  /*0780*/  IMAD.WIDE.U32 R64, R29, 0x4, R58 ;  /* 0x000000041d407825 */ /* 0x002fc800078e003a */
[--C-:B0-----:R-:W-:Y:S01]  /*0790*/  IMAD.WIDE.U32 R62, R30, 0x4, R58.reuse ;  /* 0x000000041e3e7825 */ /* 0x101fe200078e003a */
[----:B------:R-:W4:Y:S04]  /*07a0*/  LDG.E R86, desc[UR6][R64.64] ;  /* 0x0000000640567981 */ /* 0x000f28000c1e1900 */
[----:B------:R-:W4:Y:S01]  /*07b0*/  LDG.E R82, desc[UR6][R62.64] ;  /* 0x000000063e527981 */ /* 0x000f22000c1e1900 */
[----:B------:R-:W-:-:S05]  /*07c0*/  IMAD.WIDE.U32 R60, R31, 0x4, R58 ;  /* 0x000000041f3c7825 */ /* 0x000fca00078e003a */
[----:B------:R0:W4:Y:S02]  /*07d0*/  LDG.E R78, desc[UR6][R60.64] ;  /* 0x000000063c4e7981 */ /* 0x000124000c1e1900 */
[----:B0-----:R-:W-:-:S04]  /*07e0*/  IMAD.WIDE.U32 R60, R32, 0x4, R58 ;  /* 0x00000004203c7825 */ /* 0x001fc800078e003a */
[----:B--2--5:R-:W-:Y:S02]  /*07f0*/  FADD R66, R15, -R74 ;  /* 0x8000004a0f427221 */ /* 0x024fe40000000000 */
[----:B------:R0:W2:Y:S01]  /*0800*/  LDG.E R74, desc[UR6][R60.64] ;  /* 0x000000063c4a7981 */ /* 0x0000a2000c1e1900 */
[----:B---3--:R-:W-:Y:S01]  /*0810*/  FADD R76, R4, -R76 ;  /* 0x8000004c044c7221 */ /* 0x008fe20000000000 */
[----:B------:R-:W-:-:S04]  /*0820*/  FFMA R66, R66, R66, RZ ;  /* 0x0000004242427223 */ /* 0x000fc800000000ff */
        /* <DEDUP_REMOVED lines=8> */
[----:B------:R-:W-:-:S04]  /*08b0*/  IMAD.WIDE.U32 R64, R33, 0x4, R58 ;  /* 0x0000000421407825 */ /* 0x000fc800078e003a */
[----:B------:R-:W-:Y:S01]  /*08c0*/  FFMA R66, R63, R63, R66 ;  /* 0x0000003f3f427223 */ /* 0x000fe20000000042 */
[----:B------:R-:W-:Y:S01]  /*08d0*/  FADD R63, R10, -R86 ;  /* 0x800000560a3f7221 */ /* 0x000fe20000000000 */
[----:B0-----:R-:W-:Y:S01]  /*08e0*/  IMAD.WIDE.U32 R60, R69, 0x4, R58 ;  /* 0x00000004453c7825 */ /* 0x001fe200078e003a */
[----:B------:R0:W3:Y:S03]  /*08f0*/  LDG.E R88, desc[UR6][R64.64] ;  /* 0x0000000640587981 */ /* 0x0000e6000c1e1900 */
[----:B------:R-:W-:Y:S01]  /*0900*/  FFMA R66, R63, R63, R66 ;  /* 0x0000003f3f427223 */ /* 0x000fe20000000042 */
[----:B------:R-:W-:Y:S01]  /*0910*/  FADD R63, R11, -R82 ;  /* 0x800000520b3f7221 */ /* 0x000fe20000000000 */
[----:B------:R-:W4:Y:S03]  /*0920*/  LDG.E R86, desc[UR6][R60.64] ;  /* 0x000000063c567981 */ /* 0x000f26000c1e1900 */
[----:B------:R-:W-:Y:S01]  /*0930*/  FFMA R90, R63, R63, R66 ;  /* 0x0000003f3f5a7223 */ /* 0x000fe20000000042 */
[----:B------:R-:W-:-:S04]  /*0940*/  IMAD.WIDE.U32 R62, R71, 0x4, R58 ;  /* 0x00000004473e7825 */ /* 0x000fc800078e003a */
[--C-:B------:R-:W-:Y:S01]  /*0950*/  IMAD.WIDE.U32 R66, R73, 0x4, R58.reuse ;  /* 0x0000000449427825 */ /* 0x100fe200078e003a */
[----:B------:R1:W4:Y:S03]  /*0960*/  LDG.E R84, desc[UR6][R62.64] ;  /* 0x000000063e547981 */ /* 0x000326000c1e1900 */
[----:B0-----:R-:W-:Y:S01]  /*0970*/  IMAD.WIDE.U32 R64, R75, 0x4, R58 ;  /* 0x000000044b407825 */ /* 0x001fe200078e003a */
[----:B------:R-:W4:Y:S03]  /*0980*/  LDG.E R82, desc[UR6][R66.64] ;  /* 0x0000000642527981 */ /* 0x000f26000c1e1900 */
[----:B------:R-:W-:Y:S01]  /*0990*/  FADD R78, R12, -R78 ;  /* 0x8000004e0c4e7221 */ /* 0x000fe20000000000 */
[----:B------:R0:W4:Y:S01]  /*09a0*/  LDG.E R80, desc[UR6][R64.64] ;  /* 0x0000000640507981 */ /* 0x000122000c1e1900 */
[----:B-1----:R-:W-:-:S04]  /*09b0*/  IMAD.WIDE.U32 R62, R77, 0x4, R58 ;  /* 0x000000044d3e7825 */ /* 0x002fc800078e003a */
        /* <DEDUP_REMOVED lines=54> */
[----:B------:R-:W-:-:S04]  /*0d20*/  FADD R61, R22, -R92 ;  /* 0x8000005c163d7221 */ /* 0x000fc80000000000 */
[----:B------:R-:W-:Y:S01]  /*0d30*/  FFMA R90, R61, R61, R90 ;  /* 0x0000003d3d5a7223 */ /* 0x000fe2000000005a */
[----:B------:R-:W-:-:S04]  /*0d40*/  FADD R61, R23, -R62 ;  /* 0x8000003e173d7221 */ /* 0x000fc80000000000 */
        /* <DEDUP_REMOVED lines=11> */
.L_x_795:
        /* <DEDUP_REMOVED lines=67> */
[----:B-1----:R-:W-:-:S04]  /*1230*/  IMAD.WIDE R4, R2, 0x4, R10 ;  /* 0x0000000402047825 */ /* 0x002fc800078e020a */
[----:B------:R-:W-:Y:S01]  /*1240*/  IMAD.WIDE.U32 R16, R17, 0x4, R6 ;  /* 0x0000000411107825 */ /* 0x000fe200078e0006 */
[----:B---3--:R1:W-:Y:S05]  /*1250*/  REDG.E.ADD.F32.FTZ.RN.STRONG.GPU desc[UR6][R4.64], R15 ;  /* 0x0000000f040079a6 */ /* 0x0083ea000c12f306 */
        /* <DEDUP_REMOVED lines=37> */
.L_x_797:
        /* <DEDUP_REMOVED lines=13> */
.L_x_962:


//--------------------- .text._Z21calculateBestDistanceILi21EEvPfS0_S0_PiS1_S1_ii --------------------------
	.section	.text._Z21calculateBestDistanceILi21EEvPfS0_S0_PiS1_S1_ii,"ax",@progbits
	.align	128
        .global         _Z21calculateBestDistanceILi21EEvPfS0_S0_PiS1_S1_ii
        .type           _Z21calculateBestDistanceILi21EEvPfS0_S0_PiS1_S1_ii,@function
        .size           _Z21calculateBestDistanceILi21EEvPfS0_S0_PiS1_S1_ii,(.L_x_963 - _Z21calculateBestDistanceILi21EEvPfS0_S0_PiS1_S1_ii)
        .other          _Z21calculateBestDistanceILi21EEvPfS0_S0_PiS1_S1_ii,@"STO_CUDA_ENTRY STV_DEFAULT"
_Z21calculateBestDistanceILi21EEvPfS0_S0_PiS1_S1_ii:
.text._Z21calculateBestDistanceILi21EEvPfS0_S0_PiS1_S1_ii:
        /* <DEDUP_REMOVED lines=77> */
[----:B------:R0:W5:Y:S02]  /*04d0*/  LDG.E R10, desc[UR6][R48.64] ;  /* 0x00000006300a7981 */ /* 0x000164000c1e1900 */
[----:B0-----:R-:W0:Y:S08]  /*04e0*/  LDC R48, c[0x0][0x388] ;  /* 0x0000e200ff307b82 */ /* 0x001e300000000800 */
[----:B------:R-:W1:Y:S01]  /*04f0*/  LDC R49, c[0x0][0x38c] ;  /* 0x0000e300ff317b82 */ /* 0x000e620000000800 */
        /* <DEDUP_REMOVED lines=19> */
[----:B------:R-:W-:-:S02]  /*0630*/  IADD3 R72, PT, PT, -R2, RZ, RZ ;  /* 0x000000ff02487210 */ /* 0x000fc40007ffe1ff */
[----:B------:R-:W-:Y:S02]  /*0640*/  MOV R74, 0x7f7fffff ;  /* 0x7f7fffff004a7802 */ /* 0x000fe40000000f00 */
[----:B------:R-:W-:Y:S02]  /*0650*/  MOV R68, 0xffffffff ;  /* 0xffffffff00447802 */ /* 0x000fe40000000f00 */
[----:B------:R-:W-:-:S07]  /*0660*/  SHF.L.U32 R70, R2, 0x1, RZ ;  /* 0x0000000102467819 */ /* 0x000fce00000006ff */
.L_x_799:
[----:B01----:R-:W-:Y:S01]  /*0670*/  IMAD.WIDE.U32 R52, R2, 0x4, R48 ;  /* 0x0000000402347825 */ /* 0x003fe200078e0030 */
[----:B------:R-:W2:Y:S05]  /*0680*/  LDG.E R50, desc[UR6][R48.64] ;  /* 0x0000000630327981 */ /* 0x000eaa000c1e1900 */
[----:B------:R-:W3:Y:S01]  /*0690*/  LDG.E R53, desc[UR6][R52.64] ;  /* 0x0000000634357981 */ /* 0x000ee2000c1e1900 */
[----:B--2--5:R-:W-:-:S04]  /*06a0*/  FADD R50, R13, -R50 ;  /* 0x800000320d327221 */ /* 0x024fc80000000000 */
[----:B------:R-:W-:Y:S01]  /*06b0*/  FFMA R50, R50, R50, RZ ;  /* 0x0000003232327223 */ /* 0x000fe200000000ff */
[----:B---3--:R-:W-:-:S04]  /*06c0*/  FADD R51, R4, -R53 ;  /* 0x8000003504337221 */ /* 0x008fc80000000000 */
[----:B------:R-:W-:Y:S01]  /*06d0*/  FFMA R54, R51, R51, R50 ;  /* 0x0000003333367223 */ /* 0x000fe20000000032 */
[----:B------:R-:W-:-:S06]  /*06e0*/  IMAD.WIDE.U32 R50, R70, 0x4, R48 ;  /* 0x0000000446327825 */ /* 0x000fcc00078e0030 */
[----:B------:R-:W2:Y:S02]  /*06f0*/  LDG.E R50, desc[UR6][R50.64] ;  /* 0x0000000632327981 */ /* 0x000ea4000c1e1900 */
[----:B--2---:R-:W-:Y:S02]  /*0700*/  FADD R55, R5, -R50 ;  /* 0x8000003205377221 */ /* 0x004fe40000000000 */
[----:B------:R-:W0:Y:S02]  /*0710*/  LDC.64 R50, c[0x0][0x388] ;  /* 0x0000e200ff327b82 */ /* 0x000e240000000a00 */
[----:B0-----:R-:W-:-:S06]  /*0720*/  IMAD.WIDE.U32 R52, R67, 0x4, R50 ;  /* 0x0000000443347825 */ /* 0x001fcc00078e0032 */
[----:B------:R-:W2:Y:S01]  /*0730*/  LDG.E R53, desc[UR6][R52.64] ;  /* 0x0000000634357981 */ /* 0x000ea2000c1e1900 */
[----:B------:R-:W-:Y:S01]  /*0740*/  FFMA R54, R55, R55, R54 ;  /* 0x0000003737367223 */ /* 0x000fe20000000036 */
[----:B--2---:R-:W-:-:S04]  /*0750*/  FADD R55, R6, -R53 ;  /* 0x8000003506377221 */ /* 0x004fc80000000000 */
[----:B------:R-:W-:Y:S01]  /*0760*/  FFMA R76, R55, R55, R54 ;  /* 0x00000037374c7223 */ /* 0x000fe20000000036 */
[----:B------:R-:W-:-:S06]  /*0770*/  IMAD.WIDE.U32 R54, R25, 0x4, R50 ;  /* 0x0000000419367825 */ /* 0x000fcc00078e0032 */
[----:B------:R-:W2:Y:S02]  /*0780*/  LDG.E R54, desc[UR6][R54.64] ;  /* 0x0000000636367981 */ /* 0x000ea4000c1e1900 */
[----:B--2---:R-:W-:-:S04]  /*0790*/  FADD R53, R7, -R54 ;  /* 0x8000003607357221 */ /* 0x004fc80000000000 */
[----:B------:R-:W-:Y:S01]  /*07a0*/  FFMA R76, R53, R53, R76 ;  /* 0x00000035354c7223 */ /* 0x000fe2000000004c */
[----:B------:R-:W-:-:S06]  /*07b0*/  IMAD.WIDE.U32 R52, R57, 0x4, R50 ;  /* 0x0000000439347825 */ /* 0x000fcc00078e0032 */
[----:B------:R-:W2:Y:S02]  /*07c0*/  LDG.E R53, desc[UR6][R52.64] ;  /* 0x0000000634357981 */ /* 0x000ea4000c1e1900 */
[----:B--2---:R-:W-:Y:S01]  /*07d0*/  FADD R55, R8, -R53 ;  /* 0x8000003508377221 */ /* 0x004fe20000000000 */
        /* <DEDUP_REMOVED lines=88> */
.L_x_798:
        /* <DEDUP_REMOVED lines=103> */
.L_x_800:
        /* <DEDUP_REMOVED lines=11> */
.L_x_963:


//--------------------- .text._Z21calculateBestDistanceILi20EEvPfS0_S0_PiS1_S1_ii --------------------------
	.section	.text._Z21calculateBestDistanceILi20EEvPfS0_S0_PiS1_S1_ii,"ax",@progbits
	.align	128
        .global         _Z21calculateBestDistanceILi20EEvPfS0_S0_PiS1_S1_ii
        .type           _Z21calculateBestDistanceILi20EEvPfS0_S0_PiS1_S1_ii,@function
        .size           _Z21calculateBestDistanceILi20EEvPfS0_S0_PiS1_S1_ii,(.L_x_964 - _Z21calculateBestDistanceILi20EEvPfS0_S0_PiS1_S1_ii)
        .other          _Z21calculateBestDistanceILi20EEvPfS0_S0_PiS1_S1_ii,@"STO_CUDA_ENTRY STV_DEFAULT"
_Z21calculateBestDistanceILi20EEvPfS0_S0_PiS1_S1_ii:
.text._Z21calculateBestDistanceILi20EEvPfS0_S0_PiS1_S1_ii:
        /* <DEDUP_REMOVED lines=79> */
[C---:B------:R-:W-:Y:S01]  /*04f0*/  IMAD R57, R2.reuse, 0x6, RZ ;  /* 0x0000000602397824 */ /* 0x040fe200078e02ff */
[C---:B-1----:R-:W-:Y:S01]  /*0500*/  SHF.L.U32 R24, R2.reuse, 0x2, RZ ;  /* 0x0000000202187819 */ /* 0x042fe200000006ff */
        /* <DEDUP_REMOVED lines=13> */
[----:B------:R-:W-:-:S02]  /*05e0*/  LEA R58, R2, R2, 0x4 ;  /* 0x00000002023a7211 */ /* 0x000fc400078e20ff */
[C---:B------:R-:W-:Y:S02]  /*05f0*/  IADD3 R66, PT, PT, -R2.reuse, RZ, RZ ;  /* 0x000000ff02427210 */ /* 0x040fe40007ffe1ff */
[----:B------:R-:W-:Y:S02]  /*0600*/  MOV R56, 0x7f7fffff ;  /* 0x7f7fffff00387802 */ /* 0x000fe40000000f00 */
[----:B------:R-:W-:Y:S02]  /*0610*/  MOV R64, 0xffffffff ;  /* 0xffffffff00407802 */ /* 0x000fe40000000f00 */
[----:B------:R-:W-:-:S07]  /*0620*/  SHF.L.U32 R70, R2, 0x1, RZ ;  /* 0x0000000102467819 */ /* 0x000fce00000006ff */
.L_x_802:
[----:B------:R-:W1:Y:S01]  /*0630*/  LDC.64 R48, c[0x0][0x388] ;  /* 0x0000e200ff307b82 */ /* 0x000e620000000a00 */
[--C-:B0-2---:R-:W-:Y:S01]  /*0640*/  IMAD.WIDE.U32 R54, R2, 0x4, R46.reuse ;  /* 0x0000000402367825 */ /* 0x105fe200078e002e */
[----:B------:R-:W2:Y:S03]  /*0650*/  LDG.E R72, desc[UR6][R46.64] ;  /* 0x000000062e487981 */ /* 0x000ea6000c1e1900 */
[----:B------:R-:W-:Y:S02]  /*0660*/  IMAD.WIDE.U32 R52, R70, 0x4, R46 ;  /* 0x0000000446347825 */ /* 0x000fe400078e002e */
[----:B------:R-:W3:Y:S04]  /*0670*/  LDG.E R55, desc[UR6][R54.64] ;  /* 0x0000000636377981 */ /* 0x000ee8000c1e1900 */
[----:B------:R-:W4:Y:S01]  /*0680*/  LDG.E R52, desc[UR6][R52.64] ;  /* 0x0000000634347981 */ /* 0x000f22000c1e1900 */
[----:B-1----:R-:W-:-:S06]  /*0690*/  IMAD.WIDE.U32 R50, R68, 0x4, R48 ;  /* 0x0000000444327825 */ /* 0x002fcc00078e0030 */
[----:B------:R-:W4:Y:S01]  /*06a0*/  LDG.E R51, desc[UR6][R50.64] ;  /* 0x0000000632337981 */ /* 0x000f22000c1e1900 */
[----:B--2--5:R-:W-:-:S04]  /*06b0*/  FADD R72, R13, -R72 ;  /* 0x800000480d487221 */ /* 0x024fc80000000000 */
[----:B------:R-:W-:Y:S01]  /*06c0*/  FFMA R72, R72, R72, RZ ;  /* 0x0000004848487223 */ /* 0x000fe200000000ff */
[----:B---3--:R-:W-:-:S04]  /*06d0*/  FADD R74, R4, -R55 ;  /* 0x80000037044a7221 */ /* 0x008fc80000000000 */
[----:B------:R-:W-:Y:S01]  /*06e0*/  FFMA R72, R74, R74, R72 ;  /* 0x0000004a4a487223 */ /* 0x000fe20000000048 */
[----:B----4-:R-:W-:Y:S01]  /*06f0*/  FADD R74, R5, -R52 ;  /* 0x80000034054a7221 */ /* 0x010fe20000000000 */
[----:B------:R-:W-:-:S04]  /*0700*/  IMAD.WIDE.U32 R52, R24, 0x4, R48 ;  /* 0x0000000418347825 */ /* 0x000fc800078e0030 */
[----:B------:R-:W-:Y:S02]  /*0710*/  FFMA R72, R74, R74, R72 ;  /* 0x0000004a4a487223 */ /* 0x000fe40000000048 */
[----:B------:R-:W2:Y:S01]  /*0720*/  LDG.E R52, desc[UR6][R52.64] ;  /* 0x0000000634347981 */ /* 0x000ea2000c1e1900 */
[----:B------:R-:W-:-:S04]  /*0730*/  FADD R55, R6, -R51 ;  /* 0x8000003306377221 */ /* 0x000fc80000000000 */
[----:B------:R-:W-:Y:S01]  /*0740*/  FFMA R72, R55, R55, R72 ;  /* 0x0000003737487223 */ /* 0x000fe20000000048 */
[----:B------:R-:W-:-:S04]  /*0750*/  IMAD.WIDE.U32 R54, R25, 0x4, R48 ;  /* 0x0000000419367825 */ /* 0x000fc800078e0030 */
[----:B------:R-:W-:Y:S02]  /*0760*/  IMAD.WIDE.U32 R50, R57, 0x4, R48 ;  /* 0x0000000439327825 */ /* 0x000fe400078e0030 */
[----:B------:R-:W3:Y:S04]  /*0770*/  LDG.E R55, desc[UR6][R54.64] ;  /* 0x0000000636377981 */ /* 0x000ee8000c1e1900 */
[----:B------:R-:W4:Y:S01]  /*0780*/  LDG.E R50, desc[UR6][R50.64] ;  /* 0x0000000632327981 */ /* 0x000f22000c1e1900 */
[----:B--2---:R-:W-:Y:S01]  /*0790*/  FADD R74, R7, -R52 ;  /* 0x80000034074a7221 */ /* 0x004fe20000000000 */
[----:B------:R-:W-:-:S04]  /*07a0*/  IMAD.WIDE.U32 R52, R59, 0x4, R48 ;  /* 0x000000043b347825 */ /* 0x000fc800078e0030 */
[----:B------:R-:W-:Y:S02]  /*07b0*/  FFMA R72, R74, R74, R72 ;  /* 0x0000004a4a487223 */ /* 0x000fe40000000048 */
[----:B------:R-:W2:Y:S01]  /*07c0*/  LDG.E R53, desc[UR6][R52.64] ;  /* 0x0000000634357981 */ /* 0x000ea2000c1e1900 */
[----:B---3--:R-:W-:Y:S01]  /*07d0*/  FADD R74, R8, -R55 ;  /* 0x80000037084a7221 */ /* 0x008fe20000000000 */
[----:B------:R-:W-:-:S04]  /*07e0*/  IMAD.WIDE.U32 R54, R61, 0x4, R48 ;  /* 0x000000043d367825 */ /* 0x000fc800078e0030 */
        /* <DEDUP_REMOVED lines=38> */
[--C-:B------:R-:W-:Y:S01]  /*0a50*/  IMAD.WIDE.U32 R50, R60, 0x4, R48.reuse ;  /* 0x000000043c327825 */ /* 0x100fe200078e0030 */
[----:B------:R-:W3:Y:S03]  /*0a60*/  LDG.E R54, desc[UR6][R54.64] ;  /* 0x0000000636367981 */ /* 0x000ee6000c1e1900 */
[----:B------:R-:W-:Y:S02]  /*0a70*/  IMAD.WIDE.U32 R48, R62, 0x4, R48 ;  /* 0x000000043e307825 */ /* 0x000fe400078e0030 */
[----:B------:R-:W4:Y:S04]  /*0a80*/  LDG.E R51, desc[UR6][R50.64] ;  /* 0x0000000632337981 */ /* 0x000f28000c1e1900 */
[----:B------:R-:W4:Y:S01]  /*0a90*/  LDG.E R48, desc[UR6][R48.64] ;  /* 0x0000000630307981 */ /* 0x000f22000c1e1900 */
[----:B------:R-:W-:Y:S01]  /*0aa0*/  FFMA R72, R74, R74, R72 ;  /* 0x0000004a4a487223 */ /* 0x000fe20000000048 */
        /* <DEDUP_REMOVED lines=34> */
.L_x_801:
        /* <DEDUP_REMOVED lines=100> */
.L_x_803:
        /* <DEDUP_REMOVED lines=15> */
.L_x_964:


//--------------------- .text._Z21calculateBestDistanceILi19EEvPfS0_S0_PiS1_S1_ii --------------------------
	.section	.text._Z21calculateBestDistanceILi19EEvPfS0_S0_PiS1_S1_ii,"ax",@progbits
	.align	128
        .global         _Z21calculateBestDistanceILi19EEvPfS0_S0_PiS1_S1_ii
        .type           _Z21calculateBestDistanceILi19EEvPfS0_S0_PiS1_S1_ii,@function
        .size           _Z21calculateBestDistanceILi19EEvPfS0_S0_PiS1_S1_ii,(.L_x_965 - _Z21calculateBestDistanceILi19EEvPfS0_S0_PiS1_S1_ii)
        .other          _Z21calculateBestDistanceILi19EEvPfS0_S0_PiS1_S1_ii,@"STO_CUDA_ENTRY STV_DEFAULT"
_Z21calculateBestDistanceILi19EEvPfS0_S0_PiS1_S1_ii:
.text._Z21calculateBestDistanceILi19EEvPfS0_S0_PiS1_S1_ii:
        /* <DEDUP_REMOVED lines=87> */
[----:B------:R-:W-:-:S02]  /*0570*/  SHF.L.U32 R77, R2, 0x4, RZ ;  /* 0x00000004024d7819 */ /* 0x000fc400000006ff */
[C---:B------:R-:W-:Y:S02]  /*0580*/  LEA R60, R2.reuse, R2, 0x4 ;  /* 0x00000002023c7211 */ /* 0x040fe400078e20ff */
[C---:B------:R-:W-:Y:S02]  /*0590*/  IADD3 R66, PT, PT, -R2.reuse, RZ, RZ ;  /* 0x000000ff02427210 */ /* 0x040fe40007ffe1ff */
[----:B------:R-:W-:Y:S02]  /*05a0*/  MOV R58, 0x7f7fffff ;  /* 0x7f7fffff003a7802 */ /* 0x000fe40000000f00 */
[----:B------:R-:W-:Y:S02]  /*05b0*/  MOV R64, 0xffffffff ;  /* 0xffffffff00407802 */ /* 0x000fe40000000f00 */
[----:B------:R-:W-:-:S07]  /*05c0*/  SHF.L.U32 R70, R2, 0x1, RZ ;  /* 0x0000000102467819 */ /* 0x000fce00000006ff */
.L_x_805:
        /* <DEDUP_REMOVED lines=10> */
[----:B----4-:R-:W-:Y:S01]  /*0670*/  FADD R57, R5, -R52 ;  /* 0x8000003405397221 */ /* 0x010fe20000000000 */
[----:B0-----:R-:W-:-:S04]  /*0680*/  IMAD.WIDE.U32 R50, R68, 0x4, R48 ;  /* 0x0000000444327825 */ /* 0x001fc800078e0030 */
[----:B------:R-:W-:Y:S01]  /*0690*/  FFMA R72, R57, R57, R72 ;  /* 0x0000003939487223 */ /* 0x000fe20000000048 */
[--C-:B------:R-:W-:Y:S01]  /*06a0*/  IMAD.WIDE.U32 R56, R23, 0x4, R48.reuse ;  /* 0x0000000417387825 */ /* 0x100fe200078e0030 */
[----:B------:R0:W2:Y:S03]  /*06b0*/  LDG.E R74, desc[UR6][R50.64] ;  /* 0x00000006324a7981 */ /* 0x0000a6000c1e1900 */
[--C-:B------:R-:W-:Y:S02]  /*06c0*/  IMAD.WIDE.U32 R54, R24, 0x4, R48.reuse ;  /* 0x0000000418367825 */ /* 0x100fe400078e0030 */
[----:B------:R-:W3:Y:S04]  /*06d0*/  LDG.E R56, desc[UR6][R56.64] ;  /* 0x0000000638387981 */ /* 0x000ee8000c1e1900 */
[----:B------:R-:W4:Y:S01]  /*06e0*/  LDG.E R55, desc[UR6][R54.64] ;  /* 0x0000000636377981 */ /* 0x000f22000c1e1900 */
[----:B0-----:R-:W-:-:S04]  /*06f0*/  IMAD.WIDE.U32 R50, R25, 0x4, R48 ;  /* 0x0000000419327825 */ /* 0x001fc800078e0030 */
[--C-:B------:R-:W-:Y:S01]  /*0700*/  IMAD.WIDE.U32 R52, R59, 0x4, R48.reuse ;  /* 0x000000043b347825 */ /* 0x100fe200078e0030 */
[----:B------:R0:W4:Y:S05]  /*0710*/  LDG.E R76, desc[UR6][R50.64] ;  /* 0x00000006324c7981 */ /* 0x00012a000c1e1900 */
[----:B------:R-:W4:Y:S01]  /*0720*/  LDG.E R53, desc[UR6][R52.64] ;  /* 0x0000000634357981 */ /* 0x000f22000c1e1900 */
[----:B0-----:R-:W-:-:S04]  /*0730*/  IMAD.WIDE.U32 R50, R61, 0x4, R48 ;  /* 0x000000043d327825 */ /* 0x001fc800078e0030 */
[----:B--2---:R-:W-:-:S04]  /*0740*/  FADD R74, R6, -R74 ;  /* 0x8000004a064a7221 */ /* 0x004fc80000000000 */
[----:B------:R-:W-:Y:S01]  /*0750*/  FFMA R72, R74, R74, R72 ;  /* 0x0000004a4a487223 */ /* 0x000fe20000000048 */
[----:B---3--:R-:W-:-:S04]  /*0760*/  FADD R74, R7, -R56 ;  /* 0x80000038074a7221 */ /* 0x008fc80000000000 */
[----:B------:R-:W-:Y:S01]  /*0770*/  FFMA R72, R74, R74, R72 ;  /* 0x0000004a4a487223 */ /* 0x000fe20000000048 */
[----:B----4-:R-:W-:Y:S01]  /*0780*/  FADD R57, R8, -R55 ;  /* 0x8000003708397221 */ /* 0x010fe20000000000 */
[----:B------:R0:W2:Y:S03]  /*0790*/  LDG.E R74, desc[UR6][R50.64] ;  /* 0x00000006324a7981 */ /* 0x0000a6000c1e1900 */
[----:B------:R-:W-:Y:S01]  /*07a0*/  FFMA R72, R57, R57, R72 ;  /* 0x0000003939487223 */ /* 0x000fe20000000048 */
[----:B------:R-:W-:Y:S01]  /*07b0*/  FADD R55, R9, -R76 ;  /* 0x8000004c09377221 */ /* 0x000fe20000000000 */
[----:B------:R-:W-:-:S04]  /*07c0*/  IMAD.WIDE.U32 R56, R63, 0x4, R48 ;  /* 0x000000043f387825 */ /* 0x000fc800078e0030 */
[----:B------:R-:W-:Y:S01]  /*07d0*/  FFMA R72, R55, R55, R72 ;  /* 0x0000003737487223 */ /* 0x000fe20000000048 */
[----:B------:R-:W-:Y:S01]  /*07e0*/  FADD R55, R10, -R53 ;  /* 0x800000350a377221 */ /* 0x000fe20000000000 */
[----:B------:R-:W3:Y:S03]  /*07f0*/  LDG.E R56, desc[UR6][R56.64] ;  /* 0x0000000638387981 */ /* 0x000ee6000c1e1900 */
[----:B------:R-:W-:Y:S01]  /*0800*/  FFMA R72, R55, R55, R72 ;  /* 0x0000003737487223 */ /* 0x000fe20000000048 */
[----:B------:R-:W-:-:S04]  /*0810*/  IMAD.WIDE.U32 R54, R65, 0x4, R48 ;  /* 0x0000000441367825 */ /* 0x000fc800078e0030 */
[--C-:B0-----:R-:W-:Y:S02]  /*0820*/  IMAD.WIDE.U32 R50, R67, 0x4, R48.reuse ;  /* 0x0000000443327825 */ /* 0x101fe400078e0030 */
[----:B------:R-:W4:Y:S02]  /*0830*/  LDG.E R55, desc[UR6][R54.64] ;  /* 0x0000000636377981 */ /* 0x000f24000c1e1900 */
[--C-:B------:R-:W-:Y:S02]  /*0840*/  IMAD.WIDE.U32 R52, R69, 0x4, R48.reuse ;  /* 0x0000000445347825 */ /* 0x100fe400078e0030 */
[----:B------:R0:W4:Y:S04]  /*0850*/  LDG.E R76, desc[UR6][R50.64] ;  /* 0x00000006324c7981 */ /* 0x000128000c1e1900 */
[----:B------:R-:W4:Y:S01]  /*0860*/  LDG.E R53, desc[UR6][R52.64] ;  /* 0x0000000634357981 */ /* 0x000f22000c1e1900 */
[----:B0-----:R-:W-:-:S04]  /*0870*/  IMAD.WIDE.U32 R50, R71, 0x4, R48 ;  /* 0x0000000447327825 */ /* 0x001fc800078e0030 */
        /* <DEDUP_REMOVED lines=9> */
[----:B------:R-:W-:Y:S02]  /*0910*/  FFMA R74, R55, R55, R72 ;  /* 0x00000037374a7223 */ /* 0x000fe40000000048 */
[----:B------:R0:W2:Y:S01]  /*0920*/  LDG.E R72, desc[UR6][R50.64] ;  /* 0x0000000632487981 */ /* 0x0000a2000c1e1900 */
[----:B------:R-:W-:-:S04]  /*0930*/  IMAD.WIDE.U32 R52, R75, 0x4, R48 ;  /* 0x000000044b347825 */ /* 0x000fc800078e0030 */
[--C-:B------:R-:W-:Y:S02]  /*0940*/  IMAD.WIDE.U32 R54, R77, 0x4, R48.reuse ;  /* 0x000000044d367825 */ /* 0x100fe400078e0030 */
[----:B------:R-:W3:Y:S02]  /*0950*/  LDG.E R52, desc[UR6][R52.64] ;  /* 0x0000000634347981 */ /* 0x000ee4000c1e1900 */
[--C-:B0-----:R-:W-:Y:S02]  /*0960*/  IMAD.WIDE.U32 R50, R73, 0x4, R48.reuse ;  /* 0x0000000449327825 */ /* 0x101fe400078e0030 */
[----:B------:R-:W4:Y:S04]  /*0970*/  LDG.E R55, desc[UR6][R54.64] ;  /* 0x0000000636377981 */ /* 0x000f28000c1e1900 */
[----:B------:R-:W3:Y:S01]  /*0980*/  LDG.E R76, desc[UR6][R50.64] ;  /* 0x00000006324c7981 */ /* 0x000ee2000c1e1900 */
        /* <DEDUP_REMOVED lines=28> */
[----:B------:R-:W-:Y:S01]  /*0b50*/  FADD R51, R19, -R52 ;  /* 0x8000003413337221 */ /* 0x000fe20000000000 */
[----:B----4-:R-:W-:-:S03]  /*0b60*/  FADD R55, R20, -R55 ;  /* 0x8000003714377221 */ /* 0x010fc60000000000 */
        /* <DEDUP_REMOVED lines=11> */
.L_x_804:
        /* <DEDUP_REMOVED lines=52> */
[----:B------:R-:W3:Y:S01]  /*0f60*/  LDG.E R17, desc[UR6][R16.64] ;  /* 0x0000000610117981 */ /* 0x000ee2000c1e1900 */
[----:B0-----:R-:W-:-:S04]  /*0f70*/  IMAD.WIDE R10, R2, 0x4, R8 ;  /* 0x00000004020a7825 */ /* 0x001fc800078e0208 */
        /* <DEDUP_REMOVED lines=11> */
[----:B--2---:R-:W-:-:S05]  /*1030*/  IMAD.WIDE R8, R2, 0x4, R4 ;  /* 0x0000000402087825 */ /* 0x004fca00078e0204 */
        /* <DEDUP_REMOVED lines=17> */
[----:B-1----:R-:W-:-:S05]  /*1150*/  IMAD.WIDE R6, R2, 0x4, R10 ;  /* 0x0000000402067825 */ /* 0x002fca00078e020a */
[----:B----4-:R-:W-:Y:S04]  /*1160*/  REDG.E.ADD.F32.FTZ.RN.STRONG.GPU desc[UR6][R6.64], R39 ;  /* 0x00000027060079a6 */ /* 0x010fe8000c12f306 */
[----:B------:R-:W4:Y:S01]  /*1170*/  LDG.E R41, desc[UR6][R40.64] ;  /* 0x0000000628297981 */ /* 0x000f22000c1e1900 */
[----:B---3--:R-:W-:-:S05]  /*1180*/  IMAD.WIDE R4, R2, 0x4, R6 ;  /* 0x0000000402047825 */ /* 0x008fca00078e0206 */
[----:B----4-:R-:W-:Y:S04]  /*1190*/  REDG.E.ADD.F32.FTZ.RN.STRONG.GPU desc[UR6][R4.64], R41 ;  /* 0x00000029040079a6 */ /* 0x010fe8000c12f306 */
[----:B------:R-:W3:Y:S01]  /*11a0*/  LDG.E R43, desc[UR6][R42.64] ;  /* 0x000000062a2b7981 */ /* 0x000ee2000c1e1900 */
[----:B--2---:R-:W-:-:S05]  /*11b0*/  IMAD.WIDE R8, R2, 0x4, R4 ;  /* 0x0000000402087825 */ /* 0x004fca00078e0204 */
[----:B---3--:R-:W-:Y:S04]  /*11c0*/  REDG.E.ADD.F32.FTZ.RN.STRONG.GPU desc[UR6][R8.64], R43 ;  /* 0x0000002b080079a6 */ /* 0x008fe8000c12f306 */
[----:B------:R-:W2:Y:S01]  /*11d0*/  LDG.E R45, desc[UR6][R44.64] ;  /* 0x000000062c2d7981 */ /* 0x000ea2000c1e1900 */
[----:B------:R-:W-:-:S05]  /*11e0*/  IMAD.WIDE R2, R2, 0x4, R8 ;  /* 0x0000000402027825 */ /* 0x000fca00078e0208 */
[----:B--2---:R-:W-:Y:S01]  /*11f0*/  REDG.E.ADD.F32.FTZ.RN.STRONG.GPU desc[UR6][R2.64], R45 ;  /* 0x0000002d020079a6 */ /* 0x004fe2000c12f306 */
[----:B------:R-:W-:Y:S05]  /*1200*/  EXIT ;  /* 0x000000000000794d */ /* 0x000fea0003800000 */
.L_x_806:
        /* <DEDUP_REMOVED lines=15> */
.L_x_965:


//--------------------- .text._Z21calculateBestDistanceILi18EEvPfS0_S0_PiS1_S1_ii --------------------------
	.section	.text._Z21calculateBestDistanceILi18EEvPfS0_S0_PiS1_S1_ii,"ax",@progbits
	.align	128
        .global         _Z21calculateBestDistanceILi18EEvPfS0_S0_PiS1_S1_ii
        .type           _Z21calculateBestDistanceILi18EEvPfS0_S0_PiS1_S1_ii,@function
        .size           _Z21calculateBestDistanceILi18EEvPfS0_S0_PiS1_S1_ii,(.L_x_966 - _Z21calculateBestDistanceILi18EEvPfS0_S0_PiS1_S1_ii)
        .other          _Z21calculateBestDistanceILi18EEvPfS0_S0_PiS1_S1_ii,@"STO_CUDA_ENTRY STV_DEFAULT"
_Z21calculateBestDistanceILi18EEvPfS0_S0_PiS1_S1_ii:
.text._Z21calculateBestDistanceILi18EEvPfS0_S0_PiS1_S1_ii:
        /* <DEDUP_REMOVED lines=69> */
[----:B-1----:R-:W-:Y:S01]  /*0450*/  HFMA2 R4, -RZ, RZ, 0, 0 ;  /* 0x00000000ff047431 */ /* 0x002fe200000001ff */
        /* <DEDUP_REMOVED lines=12> */
[----:B------:R-:W-:-:S02]  /*0520*/  LEA R56, R3, -R3, 0x4 ;  /* 0x8000000303387211 */ /* 0x000fc400078e20ff */
[C---:B------:R-:W-:Y:S02]  /*0530*/  SHF.L.U32 R58, R3.reuse, 0x4, RZ ;  /* 0x00000004033a7819 */ /* 0x040fe400000006ff */
[C---:B------:R-:W-:Y:S02]  /*0540*/  LEA R60, R3.reuse, R3, 0x4 ;  /* 0x00000003033c7211 */ /* 0x040fe400078e20ff */
[C---:B------:R-:W-:Y:S02]  /*0550*/  IADD3 R66, PT, PT, -R3.reuse, RZ, RZ ;  /* 0x000000ff03427210 */ /* 0x040fe40007ffe1ff */
[----:B------:R-:W-:Y:S02]  /*0560*/  MOV R68, 0x7f7fffff ;  /* 0x7f7fffff00447802 */ /* 0x000fe40000000f00 */
[----:B------:R-:W-:Y:S02]  /*0570*/  MOV R62, 0xffffffff ;  /* 0xffffffff003e7802 */ /* 0x000fe40000000f00 */
[----:B------:R-:W-:-:S07]  /*0580*/  SHF.L.U32 R64, R3, 0x1, RZ ;  /* 0x0000000103407819 */ /* 0x000fce00000006ff */
.L_x_808:
[--C-:B0-2---:R-:W-:Y:S01]  /*0590*/  IMAD.WIDE.U32 R48, R3, 0x4, R42.reuse ;  /* 0x0000000403307825 */ /* 0x105fe200078e002a */
[----:B------:R-:W2:Y:S05]  /*05a0*/  LDG.E R44, desc[UR6][R42.64] ;  /* 0x000000062a2c7981 */ /* 0x000eaa000c1e1900 */
[----:B------:R-:W3:Y:S01]  /*05b0*/  LDG.E R48, desc[UR6][R48.64] ;  /* 0x0000000630307981 */ /* 0x000ee2000c1e1900 */
[----:B------:R-:W-:-:S06]  /*05c0*/  IMAD.WIDE.U32 R46, R64, 0x4, R42 ;  /* 0x00000004402e7825 */ /* 0x000fcc00078e002a */
[----:B------:R-:W4:Y:S01]  /*05d0*/  LDG.E R47, desc[UR6][R46.64] ;  /* 0x000000062e2f7981 */ /* 0x000f22000c1e1900 */
[----:B--2--5:R-:W-:-:S04]  /*05e0*/  FADD R44, R13, -R44 ;  /* 0x8000002c0d2c7221 */ /* 0x024fc80000000000 */
[----:B------:R-:W-:Y:S01]  /*05f0*/  FFMA R44, R44, R44, RZ ;  /* 0x0000002c2c2c7223 */ /* 0x000fe200000000ff */
[----:B---3--:R-:W-:-:S04]  /*0600*/  FADD R45, R5, -R48 ;  /* 0x80000030052d7221 */ /* 0x008fc80000000000 */
[----:B------:R-:W-:Y:S02]  /*0610*/  FFMA R50, R45, R45, R44 ;  /* 0x0000002d2d327223 */ /* 0x000fe4000000002c */
[----:B------:R-:W0:Y:S02]  /*0620*/  LDC.64 R44, c[0x0][0x388] ;  /* 0x0000e200ff2c7b82 */ /* 0x000e240000000a00 */
[----:B0-----:R-:W-:-:S06]  /*0630*/  IMAD.WIDE.U32 R48, R57, 0x4, R44 ;  /* 0x0000000439307825 */ /* 0x001fcc00078e002c */
[----:B------:R-:W2:Y:S01]  /*0640*/  LDG.E R48, desc[UR6][R48.64] ;  /* 0x0000000630307981 */ /* 0x000ea2000c1e1900 */
[----:B----4-:R-:W-:-:S04]  /*0650*/  FADD R51, R6, -R47 ;  /* 0x8000002f06337221 */ /* 0x010fc80000000000 */
        /* <DEDUP_REMOVED lines=8> */
[----:B------:R-:W2:Y:S01]  /*06e0*/  LDG.E R46, desc[UR6][R46.64] ;  /* 0x000000062e2e7981 */ /* 0x000ea2000c1e1900 */
[----:B------:R-:W-:-:S06]  /*06f0*/  IMAD.WIDE.U32 R50, R59, 0x4, R44 ;  /* 0x000000043b327825 */ /* 0x000fcc00078e002c */
[----:B------:R-:W3:Y:S01]  /*0700*/  LDG.E R50, desc[UR6][R50.64] ;  /* 0x0000000632327981 */ /* 0x000ee2000c1e1900 */
[----:B--2---:R-:W-:-:S04]  /*0710*/  FADD R47, R9, -R46 ;  /* 0x8000002e092f7221 */ /* 0x004fc80000000000 */
[----:B------:R-:W-:Y:S01]  /*0720*/  FFMA R47, R47, R47, R48 ;  /* 0x0000002f2f2f7223 */ /* 0x000fe20000000030 */
[----:B------:R-:W-:-:S06]  /*0730*/  IMAD.WIDE.U32 R48, R55, 0x4, R44 ;  /* 0x0000000437307825 */ /* 0x000fcc00078e002c */
[----:B------:R-:W2:Y:S01]  /*0740*/  LDG.E R49, desc[UR6][R48.64] ;  /* 0x0000000630317981 */ /* 0x000ea2000c1e1900 */
[----:B---3--:R-:W-:Y:S01]  /*0750*/  FADD R50, R11, -R50 ;  /* 0x800000320b327221 */ /* 0x008fe20000000000 */
[----:B--2---:R-:W-:-:S04]  /*0760*/  FADD R46, R10, -R49 ;  /* 0x800000310a2e7221 */ /* 0x004fc80000000000 */
[----:B------:R-:W-:-:S04]  /*0770*/  FFMA R47, R46, R46, R47 ;  /* 0x0000002e2e2f7223 */ /* 0x000fc8000000002f */
[----:B------:R-:W-:Y:S01]  /*0780*/  FFMA R50, R50, R50, R47 ;  /* 0x0000003232327223 */ /* 0x000fe2000000002f */
[----:B------:R-:W-:-:S04]  /*0790*/  IMAD.WIDE.U32 R46, R61, 0x4, R44 ;  /* 0x000000043d2e7825 */ /* 0x000fc800078e002c */
[----:B------:R-:W-:Y:S02]  /*07a0*/  IMAD.WIDE.U32 R48, R63, 0x4, R44 ;  /* 0x000000043f307825 */ /* 0x000fe400078e002c */
[----:B------:R-:W2:Y:S04]  /*07b0*/  LDG.E R47, desc[UR6][R46.64] ;  /* 0x000000062e2f7981 */ /* 0x000ea8000c1e1900 */
[----:B------:R-:W3:Y:S01]  /*07c0*/  LDG.E R49, desc[UR6][R48.64] ;  /* 0x0000000630317981 */ /* 0x000ee2000c1e1900 */
[----:B--2---:R-:W-:-:S04]  /*07d0*/  FADD R47, R12, -R47 ;  /* 0x8000002f0c2f7221 */ /* 0x004fc80000000000 */
[----:B------:R-:W-:Y:S01]  /*07e0*/  FFMA R50, R47, R47, R50 ;  /* 0x0000002f2f327223 */ /* 0x000fe20000000032 */
[----:B---3--:R-:W-:-:S04]  /*07f0*/  FADD R49, R14, -R49 ;  /* 0x800000310e317221 */ /* 0x008fc80000000000 */
        /* <DEDUP_REMOVED lines=17> */
[----:B------:R-:W-:-:S06]  /*0910*/  IMAD.WIDE.U32 R46, R54, 0x4, R44 ;  /* 0x00000004362e7825 */ /* 0x000fcc00078e002c */
[----:B------:R-:W2:Y:S01]  /*0920*/  LDG.E R46, desc[UR6][R46.64] ;  /* 0x000000062e2e7981 */ /* 0x000ea2000c1e1900 */
[----:B------:R-:W-:-:S06]  /*0930*/  IMAD.WIDE.U32 R48, R56, 0x4, R44 ;  /* 0x0000000438307825 */ /* 0x000fcc00078e002c */
[----:B------:R-:W3:Y:S01]  /*0940*/  LDG.E R49, desc[UR6][R48.64] ;  /* 0x0000000630317981 */ /* 0x000ee2000c1e1900 */
[----:B--2---:R-:W-:-:S04]  /*0950*/  FADD R46, R19, -R46 ;  /* 0x8000002e132e7221 */ /* 0x004fc80000000000 */
[----:B------:R-:W-:Y:S01]  /*0960*/  FFMA R46, R46, R46, R51 ;  /* 0x0000002e2e2e7223 */ /* 0x000fe20000000033 */
[----:B------:R-:W-:-:S04]  /*0970*/  IMAD.WIDE.U32 R50, R58, 0x4, R44 ;  /* 0x000000043a327825 */ /* 0x000fc800078e002c */
[----:B------:R-:W-:Y:S02]  /*0980*/  IMAD.WIDE.U32 R44, R60, 0x4, R44 ;  /* 0x000000043c2c7825 */ /* 0x000fe400078e002c */
[----:B------:R-:W2:Y:S04]  /*0990*/  LDG.E R50, desc[UR6][R50.64] ;  /* 0x0000000632327981 */ /* 0x000ea8000c1e1900 */
[----:B------:R-:W4:Y:S01]  /*09a0*/  LDG.E R45, desc[UR6][R44.64] ;  /* 0x000000062c2d7981 */ /* 0x000f22000c1e1900 */
[----:B---3--:R-:W-:Y:S01]  /*09b0*/  FADD R49, R20, -R49 ;  /* 0x8000003114317221 */ /* 0x008fe20000000000 */
[----:B------:R-:W-:Y:S02]  /*09c0*/  IADD3 R42, P1, PT, R42, 0x4, RZ ;  /* 0x000000042a2a7810 */ /* 0x000fe40007f3e0ff */
[----:B------:R-:W-:Y:S01]  /*09d0*/  IADD3 R66, PT, PT, R66, 0x1, RZ ;  /* 0x0000000142427810 */ /* 0x000fe20007ffe0ff */
[----:B------:R-:W-:Y:S01]  /*09e0*/  FFMA R46, R49, R49, R46 ;  /* 0x00000031312e7223 */ /* 0x000fe2000000002e */
        /* <DEDUP_REMOVED lines=19> */
[----:B----4-:R-:W-:-:S04]  /*0b20*/  FADD R47, R22, -R45 ;  /* 0x8000002d162f7221 */ /* 0x010fc80000000000 */
[----:B------:R-:W-:-:S05]  /*0b30*/  FFMA R47, R47, R47, R46 ;  /* 0x0000002f2f2f7223 */ /* 0x000fca000000002e */
[----:B------:R-:W-:-:S04]  /*0b40*/  FSETP.GEU.AND P0, PT, R47, R68, PT ;  /* 0x000000442f00720b */ /* 0x000fc80003f0e000 */
[C---:B------:R-:W-:Y:S02]  /*0b50*/  SEL R62, R4.reuse, R62, !P0 ;  /* 0x0000003e043e7207 */ /* 0x040fe40004000000 */
[----:B------:R-:W-:Y:S02]  /*0b60*/  FSEL R68, R47, R68, !P0 ;  /* 0x000000442f447208 */ /* 0x000fe40004000000 */
[----:B------:R-:W-:Y:S01]  /*0b70*/  IADD3 R4, PT, PT, R4, 0x1, RZ ;  /* 0x0000000104047810 */ /* 0x000fe20007ffe0ff */
[----:B------:R-:W-:Y:S06]  /*0b80*/  @P1 BRA `(.L_x_808) ;  /* 0xfffffff800801947 */ /* 0x000fec000383ffff */
.L_x_807:
[----:B------:R-:W0:Y:S08]  /*0b90*/  LDC.64 R6, c[0x0][0x3a8] ;  /* 0x0000ea00ff067b82 */ /* 0x000e300000000a00 */
[----:B------:R-:W1:Y:S08]  /*0ba0*/  LDC.64 R8, c[0x0][0x398] ;  /* 0x0000e600ff087b82 */ /* 0x000e700000000a00 */
[----:B------:R-:W2:Y:S08]  /*0bb0*/  LDC R15, c[0x0][0x360] ;  /* 0x0000d800ff0f7b82 */ /* 0x000eb00000000800 */
[----:B------:R-:W3:Y:S01]  /*0bc0*/  LDC.64 R10, c[0x0][0x3a0] ;  /* 0x0000e800ff0a7b82 */ /* 0x000ee20000000a00 */
[----:B0-----:R-:W-:-:S07]  /*0bd0*/  IMAD.WIDE.U32 R6, R2, 0x4, R6 ;  /* 0x0000000402067825 */ /* 0x001fce00078e0006 */
[----:B------:R-:W0:Y:S01]  /*0be0*/  LDC.64 R4, c[0x0][0x380] ;  /* 0x0000e000ff047b82 */ /* 0x000e220000000a00 */
[----:B-1----:R-:W-:Y:S01]  /*0bf0*/  IMAD.WIDE.U32 R8, R2, 0x4, R8 ;  /* 0x0000000402087825 */ /* 0x002fe200078e0008 */
[----:B------:R-:W-:Y:S01]  /*0c00*/  STG.E desc[UR6][R6.64], RZ ;  /* 0x000000ff06007986 */ /* 0x000fe2000c101906 */
[----:B------:R-:W-:Y:S01]  /*0c10*/  MOV R19, 0x1 ;  /* 0x0000000100137802 */ /* 0x000fe20000000f00 */
[----:B------:R-:W1:Y:S02]  /*0c20*/  LDCU UR5, c[0x0][0x3b0] ;  /* 0x00007600ff0577ac */ /* 0x000e640008000800 */
[----:B------:R-:W4:Y:S01]  /*0c30*/  LDG.E R13, desc[UR6][R8.64] ;  /* 0x00000006080d7981 */ /* 0x000f22000c1e1900 */
[----:B------:R-:W2:Y:S01]  /*0c40*/  S2R R2, SR_TID.X ;  /* 0x0000000000027919 */ /* 0x000ea20000002100 */
[----:B---3--:R-:W-:-:S04]  /*0c50*/  IMAD.WIDE R10, R62, 0x4, R10 ;  /* 0x000000043e0a7825 */ /* 0x008fc800078e020a */
[----:B--2---:R-:W-:-:S04]  /*0c60*/  IMAD R15, R15, UR4, R2 ;  /* 0x000000040f0f7c24 */ /* 0x004fc8000f8e0202 */
[----:B0-----:R-:W-:Y:S01]  /*0c70*/  IMAD.WIDE.U32 R14, R15, 0x4, R4 ;  /* 0x000000040f0e7825 */ /* 0x001fe200078e0004 */
[----:B----4-:R-:W-:Y:S02]  /*0c80*/  ISETP.NE.AND P0, PT, R13, R62, PT ;  /* 0x0000003e0d00720c */ /* 0x010fe40003f05270 */
[----:B------:R-:W0:Y:S11]  /*0c90*/  LDC.64 R12, c[0x0][0x390] ;  /* 0x0000e400ff0c7b82 */ /* 0x000e360000000a00 */
[----:B------:R2:W-:Y:S04]  /*0ca0*/  @P0 STG.E desc[UR6][R8.64], R62 ;  /* 0x0000003e08000986 */ /* 0x0005e8000c101906 */
[----:B------:R3:W-:Y:S04]  /*0cb0*/  @P0 STG.E desc[UR6][R6.64], R19 ;  /* 0x0000001306000986 */ /* 0x0007e8000c101906 */
[----:B------:R4:W-:Y:S04]  /*0cc0*/  REDG.E.ADD.STRONG.GPU desc[UR6][R10.64], R19 ;  /* 0x000000130a00798e */ /* 0x0009e8000c12e106 */
[----:B------:R-:W5:Y:S01]  /*0cd0*/  LDG.E R21, desc[UR6][R14.64] ;  /* 0x000000060e157981 */ /* 0x000f62000c1e1900 */
[----:B------:R-:W-:-:S02]  /*0ce0*/  IMAD R0, R0, UR4, R2 ;  /* 0x0000000400007c24 */ /* 0x000fc4000f8e0202 */
[----:B0-----:R-:W-:-:S03]  /*0cf0*/  IMAD.WIDE R12, R62, 0x4, R12 ;  /* 0x000000043e0c7825 */ /* 0x001fc600078e020c */
[----:B-1----:R-:W-:-:S05]  /*0d00*/  IADD3 R23, PT, PT, R0, UR5, RZ ;  /* 0x0000000500177c10 */ /* 0x002fca000fffe0ff */
        /* <DEDUP_REMOVED lines=59> */
[----:B-1----:R-:W-:-:S05]  /*10c0*/  IMAD.WIDE R6, R3, 0x4, R10 ;  /* 0x0000000403067825 */ /* 0x002fca00078e020a */
        /* <DEDUP_REMOVED lines=8> */
.L_x_809:
        /* <DEDUP_REMOVED lines=11> */
.L_x_966:


//--------------------- .text._Z21calculateBestDistanceILi17EEvPfS0_S0_PiS1_S1_ii --------------------------
	.section	.text._Z21calculateBestDistanceILi17EEvPfS0_S0_PiS1_S1_ii,"ax",@progbits
	.align	128
        .global         _Z21calculateBestDistanceILi17EEvPfS0_S0_PiS1_S1_ii
        .type           _Z21calculateBestDistanceILi17EEvPfS0_S0_PiS1_S1_ii,@function
        .size           _Z21calculateBestDistanceILi17EEvPfS0_S0_PiS1_S1_ii,(.L_x_967 - _Z21calculateBestDistanceILi17EEvPfS0_S0_PiS1_S1_ii)
        .other          _Z21calculateBestDistanceILi17EEvPfS0_S0_PiS1_S1_ii,@"STO_CUDA_ENTRY STV_DEFAULT"
_Z21calculateBestDistanceILi17EEvPfS0_S0_PiS1_S1_ii:
.text._Z21calculateBestDistanceILi17EEvPfS0_S0_PiS1_S1_ii:
        /* <DEDUP_REMOVED lines=83> */
[----:B------:R-:W-:-:S02]  /*0530*/  LEA R79, R0, R0, 0x3 ;  /* 0x00000000004f7211 */ /* 0x000fc400078e18ff */
[C---:B------:R-:W-:Y:S02]  /*0540*/  LEA R91, R0.reuse, -R0, 0x4 ;  /* 0x80000000005b7211 */ /* 0x040fe400078e20ff */
[C---:B------:R-:W-:Y:S02]  /*0550*/  SHF.L.U32 R93, R0.reuse, 0x4, RZ ;  /* 0x00000004005d7819 */ /* 0x040fe400000006ff */
[----:B------:R-:W-:Y:S02]  /*0560*/  IADD3 R78, PT, PT, -R0, RZ, RZ ;  /* 0x000000ff004e7210 */ /* 0x000fe40007ffe1ff */
[----:B------:R-:W-:Y:S02]  /*0570*/  MOV R22, 0x7f7fffff ;  /* 0x7f7fffff00167802 */ /* 0x000fe40000000f00 */
[----:B0-----:R-:W-:-:S07]  /*0580*/  MOV R76, 0xffffffff ;  /* 0xffffffff004c7802 */ /* 0x001fce0000000f00 */
.L_x_811:
[----:B------:R-:W0:Y:S01]  /*0590*/  LDC.64 R66, c[0x0][0x388] ;  /* 0x0000e200ff427b82 */ /* 0x000e220000000a00 */
[--C-:B-12---:R-:W-:Y:S01]  /*05a0*/  IMAD.WIDE.U32 R72, R0, 0x4, R64.reuse ;  /* 0x0000000400487825 */ /* 0x106fe200078e0040 */
[----:B------:R-:W2:Y:S03]  /*05b0*/  LDG.E R82, desc[UR4][R64.64] ;  /* 0x0000000440527981 */ /* 0x000ea6000c1e1900 */
[----:B------:R-:W-:Y:S01]  /*05c0*/  IMAD.WIDE.U32 R70, R20, 0x4, R64 ;  /* 0x0000000414467825 */ /* 0x000fe200078e0040 */
[----:B------:R-:W3:Y:S04]  /*05d0*/  LDG.E R84, desc[UR4][R72.64] ;  /* 0x0000000448547981 */ /* 0x000ee8000c1e1900 */
[----:B------:R1:W4:Y:S01]  /*05e0*/  LDG.E R86, desc[UR4][R70.64] ;  /* 0x0000000446567981 */ /* 0x000322000c1e1900 */
[----:B0-----:R-:W-:-:S04]  /*05f0*/  IMAD.WIDE.U32 R68, R80, 0x4, R66 ;  /* 0x0000000450447825 */ /* 0x001fc800078e0042 */
[--C-:B-1----:R-:W-:Y:S01]  /*0600*/  IMAD.WIDE.U32 R70, R21, 0x4, R66.reuse ;  /* 0x0000000415467825 */ /* 0x102fe200078e0042 */
[----:B------:R0:W4:Y:S04]  /*0610*/  LDG.E R88, desc[UR4][R68.64] ;  /* 0x0000000444587981 */ /* 0x000128000c1e1900 */
[----:B------:R4:W4:Y:S01]  /*0620*/  LDG.E R90, desc[UR4][R70.64] ;  /* 0x00000004465a7981 */ /* 0x000922000c1e1900 */
[----:B------:R-:W-:-:S04]  /*0630*/  IMAD.WIDE.U32 R74, R24, 0x4, R66 ;  /* 0x00000004184a7825 */ /* 0x000fc800078e0042 */
[--C-:B0-----:R-:W-:Y:S02]  /*0640*/  IMAD.WIDE.U32 R68, R23, 0x4, R66.reuse ;  /* 0x0000000417447825 */ /* 0x101fe400078e0042 */
[----:B------:R-:W4:Y:S04]  /*0650*/  LDG.E R74, desc[UR4][R74.64] ;  /* 0x000000044a4a7981 */ /* 0x000f28000c1e1900 */
[----:B------:R0:W4:Y:S01]  /*0660*/  LDG.E R92, desc[UR4][R68.64] ;  /* 0x00000004445c7981 */ /* 0x000122000c1e1900 */
[----:B------:R-:W-:-:S06]  /*0670*/  IMAD.WIDE.U32 R72, R25, 0x4, R66 ;  /* 0x0000000419487825 */ /* 0x000fcc00078e0042 */
[----:B------:R-:W4:Y:S01]  /*0680*/  LDG.E R73, desc[UR4][R72.64] ;  /* 0x0000000448497981 */ /* 0x000f22000c1e1900 */
[----:B--2--5:R-:W-:Y:S01]  /*0690*/  FADD R82, R3, -R82 ;  /* 0x8000005203527221 */ /* 0x024fe20000000000 */
[----:B---3--:R-:W-:-:S03]  /*06a0*/  FADD R84, R4, -R84 ;  /* 0x8000005404547221 */ /* 0x008fc60000000000 */
[----:B------:R-:W-:Y:S01]  /*06b0*/  FFMA R82, R82, R82, RZ ;  /* 0x0000005252527223 */ /* 0x000fe200000000ff */
[----:B----4-:R-:W-:-:S03]  /*06c0*/  FADD R71, R5, -R86 ;  /* 0x8000005605477221 */ /* 0x010fc60000000000 */
[----:B------:R-:W-:-:S04]  /*06d0*/  FFMA R82, R84, R84, R82 ;  /* 0x0000005454527223 */ /* 0x000fc80000000052 */
[----:B------:R-:W-:Y:S01]  /*06e0*/  FFMA R82, R71, R71, R82 ;  /* 0x0000004747527223 */ /* 0x000fe20000000052 */
[----:B0-----:R-:W-:-:S04]  /*06f0*/  FADD R69, R6, -R88 ;  /* 0x8000005806457221 */ /* 0x001fc80000000000 */
[----:B------:R-:W-:Y:S01]  /*0700*/  FFMA R82, R69, R69, R82 ;  /* 0x0000004545527223 */ /* 0x000fe20000000052 */
[----:B------:R-:W-:-:S04]  /*0710*/  FADD R69, R7, -R90 ;  /* 0x8000005a07457221 */ /* 0x000fc80000000000 */
[----:B------:R-:W-:Y:S01]  /*0720*/  FFMA R82, R69, R69, R82 ;  /* 0x0000004545527223 */ /* 0x000fe20000000052 */
[----:B------:R-:W-:Y:S01]  /*0730*/  FADD R71, R9, -R74 ;  /* 0x8000004a09477221 */ /* 0x000fe20000000000 */
[----:B------:R-:W-:-:S04]  /*0740*/  FADD R69, R8, -R92 ;  /* 0x8000005c08457221 */ /* 0x000fc80000000000 */
[----:B------:R-:W-:Y:S01]  /*0750*/  FFMA R82, R69, R69, R82 ;  /* 0x0000004545527223 */ /* 0x000fe20000000052 */
[----:B------:R-:W-:-:S04]  /*0760*/  IMAD.WIDE.U32 R74, R77, 0x4, R66 ;  /* 0x000000044d4a7825 */ /* 0x000fc800078e0042 */
[----:B------:R-:W-:Y:S01]  /*0770*/  FADD R73, R10, -R73 ;  /* 0x800000490a497221 */ /* 0x000fe20000000000 */
[----:B------:R-:W-:Y:S02]  /*0780*/  FFMA R90, R71, R71, R82 ;  /* 0x00000047475a7223 */ /* 0x000fe40000000052 */
[----:B------:R-:W2:Y:S02]  /*0790*/  LDG.E R82, desc[UR4][R74.64] ;  /* 0x000000044a527981 */ /* 0x000ea4000c1e1900 */
[----:B------:R-:W-:Y:S01]  /*07a0*/  FFMA R90, R73, R73, R90 ;  /* 0x00000049495a7223 */ /* 0x000fe2000000005a */
[----:B------:R-:W-:-:S04]  /*07b0*/  IMAD.WIDE.U32 R72, R79, 0x4, R66 ;  /* 0x000000044f487825 */ /* 0x000fc800078e0042 */
[--C-:B------:R-:W-:Y:S01]  /*07c0*/  IMAD.WIDE.U32 R70, R81, 0x4, R66.reuse ;  /* 0x0000000451467825 */ /* 0x100fe200078e0042 */
[----:B------:R0:W3:Y:S03]  /*07d0*/  LDG.E R88, desc[UR4][R72.64] ;  /* 0x0000000448587981 */ /* 0x0000e6000c1e1900 */
        /* <DEDUP_REMOVED lines=39> */
[----:B0-----:R-:W-:Y:S01]  /*0a50*/  FADD R67, R17, -R72 ;  /* 0x8000004811437221 */ /* 0x001fe20000000000 */
[----:B------:R-:W-:Y:S01]  /*0a60*/  FADD R71, R16, -R71 ;  /* 0x8000004710477221 */ /* 0x000fe20000000000 */
        /* <DEDUP_REMOVED lines=13> */
.L_x_810:
        /* <DEDUP_REMOVED lines=62> */
.L_x_812:
        /* <DEDUP_REMOVED lines=14> */
.L_x_967:


//--------------------- .text._Z21calculateBestDistanceILi16EEvPfS0_S0_PiS1_S1_ii --------------------------
	.section	.text._Z21calculateBestDistanceILi16EEvPfS0_S0_PiS1_S1_ii,"ax",@progbits
	.align	128
        .global         _Z21calculateBestDistanceILi16EEvPfS0_S0_PiS1_S1_ii
        .type           _Z21calculateBestDistanceILi16EEvPfS0_S0_PiS1_S1_ii,@function
        .size           _Z21calculateBestDistanceILi16EEvPfS0_S0_PiS1_S1_ii,(.L_x_968 - _Z21calculateBestDistanceILi16EEvPfS0_S0_PiS1_S1_ii)
        .other          _Z21calculateBestDistanceILi16EEvPfS0_S0_PiS1_S1_ii,@"STO_CUDA_ENTRY STV_DEFAULT"
_Z21calculateBestDistanceILi16EEvPfS0_S0_PiS1_S1_ii:
.text._Z21calculateBestDistanceILi16EEvPfS0_S0_PiS1_S1_ii:
        /* <DEDUP_REMOVED lines=78> */
[----:B------:R-:W-:Y:S02]  /*04e0*/  IADD3 R72, PT, PT, -R2, RZ, RZ ;  /* 0x000000ff02487210 */ /* 0x000fe40007ffe1ff */
[----:B------:R-:W-:Y:S02]  /*04f0*/  MOV R74, 0x7f7fffff ;  /* 0x7f7fffff004a7802 */ /* 0x000fe40000000f00 */
[----:B0-----:R-:W-:-:S07]  /*0500*/  MOV R70, 0xffffffff ;  /* 0xffffffff00467802 */ /* 0x001fce0000000f00 */
.L_x_814:
        /* <DEDUP_REMOVED lines=86> */
.L_x_813:
        /* <DEDUP_REMOVED lines=63> */
.L_x_815:
        /* <DEDUP_REMOVED lines=10> */
.L_x_968:


//--------------------- .text._Z21calculateBestDistanceILi15EEvPfS0_S0_PiS1_S1_ii --------------------------
	.section	.text._Z21calculateBestDistanceILi15EEvPfS0_S0_PiS1_S1_ii,"ax",@progbits
	.align	128
        .global         _Z21calculateBestDistanceILi15EEvPfS0_S0_PiS1_S1_ii
        .type           _Z21calculateBestDistanceILi15EEvPfS0_S0_PiS1_S1_ii,@function
        .size           _Z21calculateBestDistanceILi15EEvPfS0_S0_PiS1_S1_ii,(.L_x_969 - _Z21calculateBestDistanceILi15EEvPfS0_S0_PiS1_S1_ii)
        .other          _Z21calculateBestDistanceILi15EEvPfS0_S0_PiS1_S1_ii,@"STO_CUDA_ENTRY STV_DEFAULT"
_Z21calculateBestDistanceILi15EEvPfS0_S0_PiS1_S1_ii:
.text._Z21calculateBestDistanceILi15EEvPfS0_S0_PiS1_S1_ii:
        /* <DEDUP_REMOVED lines=74> */
[----:B------:R-:W-:Y:S02]  /*04a0*/  IADD3 R68, PT, PT, -R2, RZ, RZ ;  /* 0x000000ff02447210 */ /* 0x000fe40007ffe1ff */
[----:B------:R-:W-:Y:S02]  /*04b0*/  MOV R19, 0x7f7fffff ;  /* 0x7f7fffff00137802 */ /* 0x000fe40000000f00 */
[----:B0-----:R-:W-:-:S07]  /*04c0*/  MOV R66, 0xffffffff ;  /* 0xffffffff00427802 */ /* 0x001fce0000000f00 */
.L_x_817:
[----:B-12---:R-:W-:Y:S01]  /*04d0*/  IMAD.WIDE.U32 R54, R2, 0x4, R52 ;  /* 0x0000000402367825 */ /* 0x006fe200078e0034 */
[----:B------:R-:W2:Y:S04]  /*04e0*/  LDG.E R57, desc[UR4][R52.64] ;  /* 0x0000000434397981 */ /* 0x000ea8000c1e1900 */
[----:B------:R0:W3:Y:S02]  /*04f0*/  LDG.E R58, desc[UR4][R54.64] ;  /* 0x00000004363a7981 */ /* 0x0000e4000c1e1900 */
[----:B0-----:R-:W0:Y:S02]  /*0500*/  LDC.64 R54, c[0x0][0x388] ;  /* 0x0000e200ff367b82 */ /* 0x001e240000000a00 */
[----:B0-----:R-:W-:-:S06]  /*0510*/  IMAD.WIDE.U32 R60, R70, 0x4, R54 ;  /* 0x00000004463c7825 */ /* 0x001fcc00078e0036 */
[----:B------:R-:W4:Y:S01]  /*0520*/  LDG.E R60, desc[UR4][R60.64] ;  /* 0x000000043c3c7981 */ /* 0x000f22000c1e1900 */
[----:B--2--5:R-:W-:Y:S01]  /*0530*/  FADD R56, R4, -R57 ;  /* 0x8000003904387221 */ /* 0x024fe20000000000 */
[----:B---3--:R-:W-:Y:S01]  /*0540*/  FADD R57, R5, -R58 ;  /* 0x8000003a05397221 */ /* 0x008fe20000000000 */
[----:B------:R-:W-:-:S04]  /*0550*/  IMAD.WIDE.U32 R58, R20, 0x4, R52 ;  /* 0x00000004143a7825 */ /* 0x000fc800078e0034 */
[----:B------:R-:W-:-:S04]  /*0560*/  FFMA R72, R56, R56, RZ ;  /* 0x0000003838487223 */ /* 0x000fc800000000ff */
[----:B------:R-:W-:Y:S01]  /*0570*/  FFMA R72, R57, R57, R72 ;  /* 0x0000003939487223 */ /* 0x000fe20000000048 */
        /* <DEDUP_REMOVED lines=66> */
[C---:B------:R-:W-:Y:S02]  /*09a0*/  SEL R66, R3.reuse, R66, !P0 ;  /* 0x0000004203427207 */ /* 0x040fe40004000000 */
[----:B------:R-:W-:Y:S02]  /*09b0*/  FSEL R19, R72, R19, !P0 ;  /* 0x0000001348137208 */ /* 0x000fe40004000000 */
[----:B------:R-:W-:Y:S01]  /*09c0*/  IADD3 R3, PT, PT, R3, 0x1, RZ ;  /* 0x0000000103037810 */ /* 0x000fe20007ffe0ff */
[----:B------:R-:W-:Y:S06]  /*09d0*/  @P1 BRA `(.L_x_817) ;  /* 0xfffffff800bc1947 */ /* 0x000fec000383ffff */
.L_x_816:
        /* <DEDUP_REMOVED lines=60> */
.L_x_818:
        /* <DEDUP_REMOVED lines=14> */
.L_x_969:


//--------------------- .text._Z21calculateBestDistanceILi14EEvPfS0_S0_PiS1_S1_ii --------------------------
	.section	.text._Z21calculateBestDistanceILi14EEvPfS0_S0_PiS1_S1_ii,"ax",@progbits
	.align	128
        .global         _Z21calculateBestDistanceILi14EEvPfS0_S0_PiS1_S1_ii
        .type           _Z21calculateBestDistanceILi14EEvPfS0_S0_PiS1_S1_ii,@function
        .size           _Z21calculateBestDistanceILi14EEvPfS0_S0_PiS1_S1_ii,(.L_x_970 - _Z21calculateBestDistanceILi14EEvPfS0_S0_PiS1_S1_ii)
        .other          _Z21calculateBestDistanceILi14EEvPfS0_S0_PiS1_S1_ii,@"STO_CUDA_ENTRY STV_DEFAULT"
_Z21calculateBestDistanceILi14EEvPfS0_S0_PiS1_S1_ii:
.text._Z21calculateBestDistanceILi14EEvPfS0_S0_PiS1_S1_ii:
        /* <DEDUP_REMOVED lines=54> */
[----:B------:R-:W-:-:S02]  /*0360*/  LEA R44, R2, R2, 0x2 ;  /* 0x00000002022c7211 */ /* 0x000fc400078e10ff */
[CC--:B------:R-:W-:Y:S01]  /*0370*/  LEA R45, R2.reuse, -R2.reuse, 0x3 ;  /* 0x80000002022d7211 */ /* 0x0c0fe200078e18ff */
[----:B------:R0:W5:Y:S01]  /*0380*/  LDG.E R5, desc[UR24][R42.64] ;  /* 0x000000182a057981 */ /* 0x000162000c1e1900 */
[C---:B------:R-:W-:Y:S01]  /*0390*/  IMAD R46, R2.reuse, 0xc, RZ ;  /* 0x0000000c022e7824 */ /* 0x040fe200078e02ff */
[----:B------:R-:W1:Y:S01]  /*03a0*/  LDCU.64 UR26, c[0x0][0x388] ;  /* 0x00007100ff1a77ac */ /* 0x000e620008000a00 */
[C---:B0-----:R-:W-:Y:S02]  /*03b0*/  LEA R42, R2.reuse, R2, 0x1 ;  /* 0x00000002022a7211 */ /* 0x041fe400078e08ff */
[----:B------:R-:W-:Y:S02]  /*03c0*/  SHF.L.U32 R43, R2, 0x2, RZ ;  /* 0x00000002022b7819 */ /* 0x000fe400000006ff */
[----:B------:R-:W-:Y:S01]  /*03d0*/  R2UR UR5, R42 ;  /* 0x000000002a0572ca */ /* 0x000fe200000e0000 */
[----:B------:R-:W-:Y:S01]  /*03e0*/  IMAD R42, R2, 0x6, RZ ;  /* 0x00000006022a7824 */ /* 0x000fe200078e02ff */
[----:B------:R-:W-:-:S02]  /*03f0*/  R2UR UR6, R43 ;  /* 0x000000002b0672ca */ /* 0x000fc400000e0000 */
[----:B------:R-:W-:Y:S02]  /*0400*/  SHF.L.U32 R43, R2, 0x3, RZ ;  /* 0x00000003022b7819 */ /* 0x000fe400000006ff */
[----:B------:R-:W-:Y:S02]  /*0410*/  R2UR UR8, R42 ;  /* 0x000000002a0872ca */ /* 0x000fe400000e0000 */
[----:B------:R-:W-:Y:S01]  /*0420*/  R2UR UR10, R43 ;  /* 0x000000002b0a72ca */ /* 0x000fe200000e0000 */
[----:B------:R-:W0:Y:S01]  /*0430*/  LDC R42, c[0x0][0x388] ;  /* 0x0000e200ff2a7b82 */ /* 0x000e220000000800 */
[----:B------:R-:W-:Y:S02]  /*0440*/  R2UR UR7, R44 ;  /* 0x000000002c0772ca */ /* 0x000fe400000e0000 */
[----:B------:R-:W-:-:S05]  /*0450*/  LEA R44, R2, R2, 0x3 ;  /* 0x00000002022c7211 */ /* 0x000fca00078e18ff */
[----:B------:R-:W2:Y:S01]  /*0460*/  LDC R43, c[0x0][0x38c] ;  /* 0x0000e300ff2b7b82 */ /* 0x000ea20000000800 */
[----:B------:R-:W-:Y:S01]  /*0470*/  R2UR UR9, R45 ;  /* 0x000000002d0972ca */ /* 0x000fe200000e0000 */
[----:B------:R-:W-:Y:S01]  /*0480*/  IMAD R45, R2, 0xa, RZ ;  /* 0x0000000a022d7824 */ /* 0x000fe200078e02ff */
[----:B------:R-:W-:Y:S01]  /*0490*/  R2UR UR11, R44 ;  /* 0x000000002c0b72ca */ /* 0x000fe200000e0000 */
[C---:B------:R-:W-:Y:S02]  /*04a0*/  IMAD R44, R2.reuse, 0xb, RZ ;  /* 0x0000000b022c7824 */ /* 0x040fe400078e02ff */
[----:B------:R-:W-:Y:S01]  /*04b0*/  IMAD R47, R2, 0xd, RZ ;  /* 0x0000000d022f7824 */ /* 0x000fe200078e02ff */
[----:B------:R-:W-:Y:S02]  /*04c0*/  R2UR UR12, R45 ;  /* 0x000000002d0c72ca */ /* 0x000fe400000e0000 */
[----:B------:R-:W-:Y:S02]  /*04d0*/  R2UR UR13, R44 ;  /* 0x000000002c0d72ca */ /* 0x000fe400000e0000 */
[----:B------:R-:W-:-:S02]  /*04e0*/  R2UR UR14, R46 ;  /* 0x000000002e0e72ca */ /* 0x000fc400000e0000 */
[----:B------:R-:W-:Y:S02]  /*04f0*/  R2UR UR15, R47 ;  /* 0x000000002f0f72ca */ /* 0x000fe400000e0000 */
[C---:B------:R-:W-:Y:S02]  /*0500*/  IADD3 R57, PT, PT, -R2.reuse, RZ, RZ ;  /* 0x000000ff02397210 */ /* 0x040fe40007ffe1ff */
[----:B------:R-:W-:Y:S02]  /*0510*/  MOV R56, 0x7f7fffff ;  /* 0x7f7fffff00387802 */ /* 0x000fe40000000f00 */
[----:B------:R-:W-:Y:S02]  /*0520*/  MOV R55, 0xffffffff ;  /* 0xffffffff00377802 */ /* 0x000fe40000000f00 */
[----:B------:R-:W-:Y:S01]  /*0530*/  SHF.L.U32 R59, R2, 0x1, RZ ;  /* 0x00000001023b7819 */ /* 0x000fe200000006ff */
[----:B-1----:R-:W-:-:S06]  /*0540*/  UMOV UR4, URZ ;  /* 0x000000ff00047c82 */ /* 0x002fcc0008000000 */
.L_x_820:
[--C-:B0-2---:R-:W-:Y:S01]  /*0550*/  IMAD.WIDE.U32 R50, R2, 0x4, R42.reuse ;  /* 0x0000000402327825 */ /* 0x105fe200078e002a */
[----:B------:R-:W2:Y:S04]  /*0560*/  LDG.E R58, desc[UR24][R42.64] ;  /* 0x000000182a3a7981 */ /* 0x000ea8000c1e1900 */
[----:B------:R-:W3:Y:S01]  /*0570*/  LDG.E R60, desc[UR24][R50.64] ;  /* 0x00000018323c7981 */ /* 0x000ee2000c1e1900 */
[----:B------:R-:W-:Y:S01]  /*0580*/  UIMAD.WIDE.U32 UR16, UR5, 0x4, UR26 ;  /* 0x00000004051078a5 */ /* 0x000fe2000f8e001a */
[----:B------:R-:W-:Y:S01]  /*0590*/  IMAD.WIDE.U32 R44, R59, 0x4, R42 ;  /* 0x000000043b2c7825 */ /* 0x000fe200078e002a */
[----:B------:R-:W-:-:S04]  /*05a0*/  UIMAD.WIDE.U32 UR18, UR6, 0x4, UR26 ;  /* 0x00000004061278a5 */ /* 0x000fc8000f8e001a */
[----:B------:R-:W-:Y:S01]  /*05b0*/  MOV R47, UR17 ;  /* 0x00000011002f7c02 */ /* 0x000fe20008000f00 */
[----:B------:R0:W4:Y:S01]  /*05c0*/  LDG.E R61, desc[UR24][R44.64] ;  /* 0x000000182c3d7981 */ /* 0x000122000c1e1900 */
[----:B------:R-:W-:Y:S01]  /*05d0*/  MOV R46, UR16 ;  /* 0x00000010002e7c02 */ /* 0x000fe20008000f00 */
[----:B------:R-:W-:-:S04]  /*05e0*/  UIMAD.WIDE.U32 UR16, UR7, 0x4, UR26 ;  /* 0x00000004071078a5 */ /* 0x000fc8000f8e001a */
[----:B------:R-:W4:Y:S01]  /*05f0*/  LDG.E R47, desc[UR24][R46.64] ;  /* 0x000000182e2f7981 */ /* 0x000f22000c1e1900 */
[----:B0-----:R-:W-:Y:S02]  /*0600*/  MOV R44, UR18 ;  /* 0x00000012002c7c02 */ /* 0x001fe40008000f00 */
[----:B------:R-:W-:Y:S01]  /*0610*/  MOV R45, UR19 ;  /* 0x00000013002d7c02 */ /* 0x000fe20008000f00 */
[----:B------:R-:W-:Y:S01]  /*0620*/  UIMAD.WIDE.U32 UR18, UR8, 0x4, UR26 ;  /* 0x00000004081278a5 */ /* 0x000fe2000f8e001a */
[----:B------:R-:W-:Y:S02]  /*0630*/  MOV R51, UR17 ;  /* 0x0000001100337c02 */ /* 0x000fe40008000f00 */
[----:B------:R-:W-:Y:S01]  /*0640*/  MOV R50, UR16 ;  /* 0x0000001000327c02 */ /* 0x000fe20008000f00 */
[----:B------:R0:W4:Y:S02]  /*0650*/  LDG.E R46, desc[UR24][R44.64] ;  /* 0x000000182c2e7981 */ /* 0x000124000c1e1900 */
[----:B------:R-:W-:-:S02]  /*0660*/  MOV R52, UR18 ;  /* 0x0000001200347c02 */ /* 0x000fc40008000f00 */
[----:B------:R-:W-:Y:S01]  /*0670*/  MOV R53, UR19 ;  /* 0x0000001300357c02 */ /* 0x000fe20008000f00 */
[----:B------:R-:W4:Y:S01]  /*0680*/  LDG.E R51, desc[UR24][R50.64] ;  /* 0x0000001832337981 */ /* 0x000f22000c1e1900 */
[----:B------:R-:W-:-:S03]  /*0690*/  UIMAD.WIDE.U32 UR16, UR9, 0x4, UR26 ;  /* 0x00000004091078a5 */ /* 0x000fc6000f8e001a */
[----:B------:R-:W4:Y:S03]  /*06a0*/  LDG.E R52, desc[UR24][R52.64] ;  /* 0x0000001834347981 */ /* 0x000f26000c1e1900 */
[----:B0-----:R-:W-:Y:S02]  /*06b0*/  MOV R44, UR16 ;  /* 0x00000010002c7c02 */ /* 0x001fe40008000f00 */
[----:B------:R-:W-:Y:S01]  /*06c0*/  MOV R45, UR17 ;  /* 0x00000011002d7c02 */ /* 0x000fe20008000f00 */
[----:B--2--5:R-:W-:Y:S01]  /*06d0*/  FADD R58, R5, -R58 ;  /* 0x8000003a053a7221 */ /* 0x024fe20000000000 */
[----:B---3--:R-:W-:-:S03]  /*06e0*/  FADD R60, R3, -R60 ;  /* 0x8000003c033c7221 */ /* 0x008fc60000000000 */
[----:B------:R-:W-:-:S04]  /*06f0*/  FFMA R58, R58, R58, RZ ;  /* 0x0000003a3a3a7223 */ /* 0x000fc800000000ff */
[----:B------:R-:W-:Y:S02]  /*0700*/  FFMA R58, R60, R60, R58 ;  /* 0x0000003c3c3a7223 */ /* 0x000fe4000000003a */
[----:B------:R0:W2:Y:S01]  /*0710*/  LDG.E R60, desc[UR24][R44.64] ;  /* 0x000000182c3c7981 */ /* 0x0000a2000c1e1900 */
[----:B----4-:R-:W-:-:S04]  /*0720*/  FADD R61, R4, -R61 ;  /* 0x8000003d043d7221 */ /* 0x010fc80000000000 */
[----:B------:R-:W-:Y:S01]  /*0730*/  FFMA R58, R61, R61, R58 ;  /* 0x0000003d3d3a7223 */ /* 0x000fe2000000003a */
[----:B------:R-:W-:-:S04]  /*0740*/  FADD R47, R6, -R47 ;  /* 0x8000002f062f7221 */ /* 0x000fc80000000000 */
[----:B------:R-:W-:Y:S01]  /*0750*/  FFMA R58, R47, R47, R58 ;  /* 0x0000002f2f3a7223 */ /* 0x000fe2000000003a */
[----:B------:R-:W-:Y:S01]  /*0760*/  FADD R47, R7, -R46 ;  /* 0x8000002e072f7221 */ /* 0x000fe20000000000 */
[----:B------:R-:W-:-:S03]  /*0770*/  UIMAD.WIDE.U32 UR16, UR10, 0x4, UR26 ;  /* 0x000000040a1078a5 */ /* 0x000fc6000f8e001a */
[----:B------:R-:W-:Y:S01]  /*0780*/  FFMA R58, R47, R47, R58 ;  /* 0x0000002f2f3a7223 */ /* 0x000fe2000000003a */
[----:B------:R-:W-:Y:S01]  /*0790*/  FADD R51, R8, -R51 ;  /* 0x8000003308337221 */ /* 0x000fe20000000000 */
[----:B------:R-:W-:-:S03]  /*07a0*/  UIMAD.WIDE.U32 UR18, UR11, 0x4, UR26 ;  /* 0x000000040b1278a5 */ /* 0x000fc6000f8e001a */
[----:B------:R-:W-:Y:S01]  /*07b0*/  FFMA R58, R51, R51, R58 ;  /* 0x00000033333a7223 */ /* 0x000fe2000000003a */
[----:B------:R-:W-:Y:S01]  /*07c0*/  FADD R47, R9, -R52 ;  /* 0x80000034092f7221 */ /* 0x000fe20000000000 */
[----:B------:R-:W-:Y:S01]  /*07d0*/  MOV R46, UR16 ;  /* 0x00000010002e7c02 */ /* 0x000fe20008000f00 */
[----:B------:R-:W-:Y:S02]  /*07e0*/  UIMAD.WIDE.U32 UR20, UR12, 0x4, UR26 ;  /* 0x000000040c1478a5 */ /* 0x000fe4000f8e001a */
[----:B------:R-:W-:Y:S01]  /*07f0*/  FFMA R50, R47, R47, R58 ;  /* 0x0000002f2f327223 */ /* 0x000fe2000000003a */
[----:B------:R-:W-:Y:S01]  /*0800*/  MOV R47, UR17 ;  /* 0x00000011002f7c02 */ /* 0x000fe20008000f00 */
[----:B------:R-:W-:Y:S01]  /*0810*/  UIMAD.WIDE.U32 UR16, UR13, 0x4, UR26 ;  /* 0x000000040d1078a5 */ /* 0x000fe2000f8e001a */
[----:B0-----:R-:W-:Y:S02]  /*0820*/  MOV R44, UR18 ;  /* 0x00000012002c7c02 */ /* 0x001fe40008000f00 */
[----:B------:R-:W-:Y:S01]  /*0830*/  MOV R45, UR19 ;  /* 0x00000013002d7c02 */ /* 0x000fe20008000f00 */
[----:B------:R0:W3:Y:S01]  /*0840*/  LDG.E R58, desc[UR24][R46.64] ;  /* 0x000000182e3a7981 */ /* 0x0000e2000c1e1900 */
[----:B------:R-:W-:Y:S01]  /*0850*/  MOV R52, UR20 ;  /* 0x0000001400347c02 */ /* 0x000fe20008000f00 */
[----:B------:R-:W-:Y:S01]  /*0860*/  UIMAD.WIDE.U32 UR18, UR14, 0x4, UR26 ;  /* 0x000000040e1278a5 */ /* 0x000fe2000f8e001a */
[----:B------:R-:W-:Y:S01]  /*0870*/  MOV R53, UR21 ;  /* 0x0000001500357c02 */ /* 0x000fe20008000f00 */
[----:B------:R1:W4:Y:S04]  /*0880*/  LDG.E R61, desc[UR24][R44.64] ;  /* 0x000000182c3d7981 */ /* 0x000328000c1e1900 */
[----:B------:R-:W4:Y:S01]  /*0890*/  LDG.E R52, desc[UR24][R52.64] ;  /* 0x0000001834347981 */ /* 0x000f22000c1e1900 */
[----:B0-----:R-:W-:-:S02]  /*08a0*/  MOV R46, UR18 ;  /* 0x00000012002e7c02 */ /* 0x001fc40008000f00 */
[----:B------:R-:W-:-:S05]  /*08b0*/  MOV R47, UR19 ;  /* 0x00000013002f7c02 */ /* 0x000fca0008000f00 */
[----:B------:R-:W4:Y:S01]  /*08c0*/  LDG.E R46, desc[UR24][R46.64] ;  /* 0x000000182e2e7981 */ /* 0x000f22000c1e1900 */
[----:B--2---:R-:W-:-:S04]  /*08d0*/  FADD R51, R10, -R60 ;  /* 0x8000003c0a337221 */ /* 0x004fc80000000000 */
[----:B------:R-:W-:Y:S01]  /*08e0*/  FFMA R60, R51, R51, R50 ;  /* 0x00000033333c7223 */ /* 0x000fe20000000032 */
[----:B------:R-:W-:Y:S02]  /*08f0*/  MOV R51, UR17 ;  /* 0x0000001100337c02 */ /* 0x000fe40008000f00 */
[----:B------:R-:W-:Y:S01]  /*0900*/  MOV R50, UR16 ;  /* 0x0000001000327c02 */ /* 0x000fe20008000f00 */
[----:B------:R-:W-:-:S04]  /*0910*/  UIMAD.WIDE.U32 UR16, UR15, 0x4, UR26 ;  /* 0x000000040f1078a5 */ /* 0x000fc8000f8e001a */
[----:B------:R-:W2:Y:S02]  /*0920*/  LDG.E R51, desc[UR24][R50.64] ;  /* 0x0000001832337981 */ /* 0x000ea4000c1e1900 */
[----:B-1----:R-:W-:Y:S02]  /*0930*/  MOV R45, UR17 ;  /* 0x00000011002d7c02 */ /* 0x002fe40008000f00 */
[----:B------:R-:W-:-:S05]  /*0940*/  MOV R44, UR16 ;  /* 0x00000010002c7c02 */ /* 0x000fca0008000f00 */
[----:B------:R-:W2:Y:S01]  /*0950*/  LDG.E R45, desc[UR24][R44.64] ;  /* 0x000000182c2d7981 */ /* 0x000ea2000c1e1900 */
[----:B---3--:R-:W-:-:S04]  /*0960*/  FADD R58, R11, -R58 ;  /* 0x8000003a0b3a7221 */ /* 0x008fc80000000000 */
[----:B------:R-:W-:Y:S01]  /*0970*/  FFMA R60, R58, R58, R60 ;  /* 0x0000003a3a3c7223 */ /* 0x000fe2000000003c */
[----:B----4-:R-:W-:Y:S01]  /*0980*/  FADD R61, R12, -R61 ;  /* 0x8000003d0c3d7221 */ /* 0x010fe20000000000 */
[----:B------:R-:W-:-:S03]  /*0990*/  FADD R53, R13, -R52 ;  /* 0x800000340d357221 */ /* 0x000fc60000000000 */
[----:B------:R-:W-:-:S04]  /*09a0*/  FFMA R60, R61, R61, R60 ;  /* 0x0000003d3d3c7223 */ /* 0x000fc8000000003c */
[----:B------:R-:W-:Y:S01]  /*09b0*/  FFMA R60, R53, R53, R60 ;  /* 0x00000035353c7223 */ /* 0x000fe2000000003c */
[----:B------:R-:W-:Y:S01]  /*09c0*/  IADD3 R57, PT, PT, R57, 0x1, RZ ;  /* 0x0000000139397810 */ /* 0x000fe20007ffe0ff */
[----:B------:R-:W-:-:S03]  /*09d0*/  FADD R47, R49, -R46 ;  /* 0x8000002e312f7221 */ /* 0x000fc60000000000 */
[----:B------:R-:W-:Y:S01]  /*09e0*/  ISETP.NE.AND P1, PT, R57, RZ, PT ;  /* 0x000000ff3900720c */ /* 0x000fe20003f25270 */
[----:B------:R-:W-:Y:S01]  /*09f0*/  UIADD3 UR5, UPT, UPT, UR5, 0x1, URZ ;  /* 0x0000000105057890 */ /* 0x000fe2000fffe0ff */
[----:B------:R-:W-:Y:S01]  /*0a00*/  IADD3 R42, P2, PT, R42, 0x4, RZ ;  /* 0x000000042a2a7810 */ /* 0x000fe20007f5e0ff */
[----:B------:R-:W-:Y:S02]  /*0a10*/  UIADD3 UR6, UPT, UPT, UR6, 0x1, URZ ;  /* 0x0000000106067890 */ /* 0x000fe4000fffe0ff */
[----:B------:R-:W-:Y:S02]  /*0a20*/  UIADD3 UR7, UPT, UPT, UR7, 0x1, URZ ;  /* 0x0000000107077890 */ /* 0x000fe4000fffe0ff */
[----:B------:R-:W-:Y:S02]  /*0a30*/  UIADD3 UR8, UPT, UPT, UR8, 0x1, URZ ;  /* 0x0000000108087890 */ /* 0x000fe4000fffe0ff */
[----:B------:R-:W-:Y:S02]  /*0a40*/  UIADD3 UR9, UPT, UPT, UR9, 0x1, URZ ;  /* 0x0000000109097890 */ /* 0x000fe4000fffe0ff */
[----:B------:R-:W-:-:S02]  /*0a50*/  UIADD3 UR10, UPT, UPT, UR10, 0x1, URZ ;  /* 0x000000010a0a7890 */ /* 0x000fc4000fffe0ff */
[----:B------:R-:W-:Y:S02]  /*0a60*/  UIADD3 UR11, UPT, UPT, UR11, 0x1, URZ ;  /* 0x000000010b0b7890 */ /* 0x000fe4000fffe0ff */
[----:B------:R-:W-:Y:S02]  /*0a70*/  UIADD3 UR12, UPT, UPT, UR12, 0x1, URZ ;  /* 0x000000010c0c7890 */ /* 0x000fe4000fffe0ff */
[----:B------:R-:W-:Y:S02]  /*0a80*/  UIADD3 UR13, UPT, UPT, UR13, 0x1, URZ ;  /* 0x000000010d0d7890 */ /* 0x000fe4000fffe0ff */
[----:B------:R-:W-:Y:S02]  /*0a90*/  UIADD3 UR14, UPT, UPT, UR14, 0x1, URZ ;  /* 0x000000010e0e7890 */ /* 0x000fe4000fffe0ff */
[----:B------:R-:W-:Y:S01]  /*0aa0*/  UIADD3 UR15, UPT, UPT, UR15, 0x1, URZ ;  /* 0x000000010f0f7890 */ /* 0x000fe2000fffe0ff */
[----:B------:R-:W-:Y:S01]  /*0ab0*/  IADD3.X R43, PT, PT, RZ, R43, RZ, P2, !PT ;  /* 0x0000002bff2b7210 */ /* 0x000fe200017fe4ff */
[----:B--2---:R-:W-:-:S04]  /*0ac0*/  FADD R51, R48, -R51 ;  /* 0x8000003330337221 */ /* 0x004fc80000000000 */
[----:B------:R-:W-:-:S04]  /*0ad0*/  FFMA R60, R51, R51, R60 ;  /* 0x00000033333c7223 */ /* 0x000fc8000000003c */
[----:B------:R-:W-:Y:S01]  /*0ae0*/  FFMA R60, R47, R47, R60 ;  /* 0x0000002f2f3c7223 */ /* 0x000fe2000000003c */
[----:B------:R-:W-:-:S04]  /*0af0*/  FADD R45, R54, -R45 ;  /* 0x8000002d362d7221 */ /* 0x000fc80000000000 */
[----:B------:R-:W-:-:S05]  /*0b00*/  FFMA R45, R45, R45, R60 ;  /* 0x0000002d2d2d7223 */ /* 0x000fca000000003c */
[----:B------:R-:W-:-:S04]  /*0b10*/  FSETP.GEU.AND P0, PT, R45, R56, PT ;  /* 0x000000382d00720b */ /* 0x000fc80003f0e000 */
[----:B------:R-:W-:Y:S01]  /*0b20*/  SEL R55, R55, UR4, P0 ;  /* 0x0000000437377c07 */ /* 0x000fe20008000000 */
[----:B------:R-:W-:Y:S01]  /*0b30*/  UIADD3 UR4, UPT, UPT, UR4, 0x1, URZ ;  /* 0x0000000104047890 */ /* 0x000fe2000fffe0ff */
[----:B------:R-:W-:Y:S01]  /*0b40*/  FSEL R56, R45, R56, !P0 ;  /* 0x000000382d387208 */ /* 0x000fe20004000000 */
[----:B------:R-:W-:Y:S10]  /*0b50*/  @P1 BRA `(.L_x_820) ;  /* 0xfffffff8007c1947 */ /* 0x000ff4000383ffff */
.L_x_819:
[----:B------:R-:W0:Y:S08]  /*0b60*/  LDC.64 R4, c[0x0][0x3a8] ;  /* 0x0000ea00ff047b82 */ /* 0x000e300000000a00 */
[----:B------:R-:W1:Y:S01]  /*0b70*/  LDC.64 R6, c[0x0][0x398] ;  /* 0x0000e600ff067b82 */ /* 0x000e620000000a00 */
[----:B------:R-:W2:Y:S07]  /*0b80*/  S2R R10, SR_TID.X ;  /* 0x00000000000a7919 */ /* 0x000eae0000002100 */
[----:B------:R-:W2:Y:S01]  /*0b90*/  LDC R3, c[0x0][0x360] ;  /* 0x0000d800ff037b82 */ /* 0x000ea20000000800 */
[----:B0-----:R-:W-:-:S07]  /*0ba0*/  IMAD.WIDE.U32 R4, R0, 0x4, R4 ;  /* 0x0000000400047825 */ /* 0x001fce00078e0004 */
[----:B------:R-:W0:Y:S01]  /*0bb0*/  LDC.64 R8, c[0x0][0x3a0] ;  /* 0x0000e800ff087b82 */ /* 0x000e220000000a00 */
[----:B------:R-:W-:Y:S01]  /*0bc0*/  STG.E desc[UR24][R4.64], RZ ;  /* 0x000000ff04007986 */ /* 0x000fe2000c101918 */
[----:B-1----:R-:W-:-:S05]  /*0bd0*/  IMAD.WIDE.U32 R6, R0, 0x4, R6 ;  /* 0x0000000400067825 */ /* 0x002fca00078e0006 */
[----:B------:R-:W3:Y:S01]  /*0be0*/  LDG.E R0, desc[UR24][R6.64] ;  /* 0x0000001806007981 */ /* 0x000ee2000c1e1900 */
[----:B------:R-:W-:Y:S02]  /*0bf0*/  HFMA2 R43, -RZ, RZ, 0, 5.9604644775390625e-08 ;  /* 0x00000001ff2b7431 */ /* 0x000fe400000001ff */
[----:B--2---:R-:W-:Y:S02]  /*0c00*/  IMAD R3, R3, UR22, R10 ;  /* 0x0000001603037c24 */ /* 0x004fe4000f8e020a */
[----:B------:R-:W1:Y:S02]  /*0c10*/  LDC.64 R10, c[0x0][0x390] ;  /* 0x0000e400ff0a7b82 */ /* 0x000e640000000a00 */
[----:B------:R-:W-:-:S04]  /*0c20*/  IMAD.WIDE.U32 R40, R3, 0x4, R40 ;  /* 0x0000000403287825 */ /* 0x000fc800078e0028 */
[----:B0-----:R-:W-:Y:S01]  /*0c30*/  IMAD.WIDE R8, R55, 0x4, R8 ;  /* 0x0000000437087825 */ /* 0x001fe200078e0208 */
[----:B---3--:R-:W-:-:S13]  /*0c40*/  ISETP.NE.AND P0, PT, R0, R55, PT ;  /* 0x000000370000720c */ /* 0x008fda0003f05270 */
[----:B------:R0:W-:Y:S04]  /*0c50*/  @P0 STG.E desc[UR24][R6.64], R55 ;  /* 0x0000003706000986 */ /* 0x0001e8000c101918 */
[----:B------:R2:W-:Y:S04]  /*0c60*/  @P0 STG.E desc[UR24][R4.64], R43 ;  /* 0x0000002b04000986 */ /* 0x0005e8000c101918 */
[----:B------:R3:W-:Y:S04]  /*0c70*/  REDG.E.ADD.STRONG.GPU desc[UR24][R8.64], R43 ;  /* 0x0000002b0800798e */ /* 0x0007e8000c12e118 */
[----:B------:R-:W4:Y:S01]  /*0c80*/  LDG.E R41, desc[UR24][R40.64] ;  /* 0x0000001828297981 */ /* 0x000f22000c1e1900 */
[----:B-1----:R-:W-:-:S05]  /*0c90*/  IMAD.WIDE R10, R55, 0x4, R10 ;  /* 0x00000004370a7825 */ /* 0x002fca00078e020a */
[----:B----4-:R1:W-:Y:S04]  /*0ca0*/  REDG.E.ADD.F32.FTZ.RN.STRONG.GPU desc[UR24][R10.64], R41 ;  /* 0x000000290a0079a6 */ /* 0x0103e8000c12f318 */
[----:B------:R-:W4:Y:S01]  /*0cb0*/  LDG.E R39, desc[UR24][R38.64] ;  /* 0x0000001826277981 */ /* 0x000f22000c1e1900 */
[----:B------:R-:W-:-:S05]  /*0cc0*/  IMAD.WIDE R12, R2, 0x4, R10 ;  /* 0x00000004020c7825 */ /* 0x000fca00078e020a */
[----:B----4-:R-:W-:Y:S04]  /*0cd0*/  REDG.E.ADD.F32.FTZ.RN.STRONG.GPU desc[UR24][R12.64], R39 ;  /* 0x000000270c0079a6 */ /* 0x010fe8000c12f318 */
        /* <DEDUP_REMOVED lines=37> */
.L_x_821:
        /* <DEDUP_REMOVED lines=13> */
.L_x_970:


//--------------------- .text._Z21calculateBestDistanceILi13EEvPfS0_S0_PiS1_S1_ii --------------------------
	.section	.text._Z21calculateBestDistanceILi13EEvPfS0_S0_PiS1_S1_ii,"ax",@progbits
	.align	128
        .global         _Z21calculateBestDistanceILi13EEvPfS0_S0_PiS1_S1_ii
        .type           _Z21calculateBestDistanceILi13EEvPfS0_S0_PiS1_S1_ii,@function
        .size           _Z21calculateBestDistanceILi13EEvPfS0_S0_PiS1_S1_ii,(.L_x_971 - _Z21calculateBestDistanceILi13EEvPfS0_S0_PiS1_S1_ii)
        .other          _Z21calculateBestDistanceILi13EEvPfS0_S0_PiS1_S1_ii,@"STO_CUDA_ENTRY STV_DEFAULT"
_Z21calculateBestDistanceILi13EEvPfS0_S0_PiS1_S1_ii:
.text._Z21calculateBestDistanceILi13EEvPfS0_S0_PiS1_S1_ii:
        /* <DEDUP_REMOVED lines=9> */
[----:B------:R-:W0:Y:S01]  /*0090*/  LDCU UR19, c[0x0][0x3b4] ;  /* 0x00007680ff1377ac */ /* 0x000e220008000800 */
[----:B------:R-:W1:Y:S01]  /*00a0*/  LDC.64 R38, c[0x0][0x380] ;  /* 0x0000e000ff267b82 */ /* 0x000e620000000a00 */
[----:B------:R-:W-:Y:S02]  /*00b0*/  MOV R50, 0xffffffff ;  /* 0xffffffff00327802 */ /* 0x000fe40000000f00 */
[----:B------:R-:W-:Y:S01]  /*00c0*/  IADD3 R17, PT, PT, R15, UR5, RZ ;  /* 0x000000050f117c10 */ /* 0x000fe2000fffe0ff */
[----:B------:R-:W2:Y:S03]  /*00d0*/  LDCU.64 UR26, c[0x0][0x358] ;  /* 0x00006b00ff1a77ac */ /* 0x000ea60008000a00 */
[----:B------:R-:W-:-:S04]  /*00e0*/  IADD3 R19, PT, PT, R17, UR5, RZ ;  /* 0x0000000511137c10 */ /* 0x000fc8000fffe0ff */
[----:B------:R-:W-:-:S04]  /*00f0*/  IADD3 R21, PT, PT, R19, UR5, RZ ;  /* 0x0000000513157c10 */ /* 0x000fc8000fffe0ff */
[----:B------:R-:W-:Y:S01]  /*0100*/  IADD3 R23, PT, PT, R21, UR5, RZ ;  /* 0x0000000515177c10 */ /* 0x000fe2000fffe0ff */
[----:B0-----:R-:W-:-:S03]  /*0110*/  UISETP.GE.AND UP0, UPT, UR19, 0x1, UPT ;  /* 0x000000011300788c */ /* 0x001fc6000bf06270 */
[----:B------:R-:W-:-:S04]  /*0120*/  IADD3 R25, PT, PT, R23, UR5, RZ ;  /* 0x0000000517197c10 */ /* 0x000fc8000fffe0ff */
[----:B------:R-:W-:Y:S01]  /*0130*/  IADD3 R27, PT, PT, R25, UR5, RZ ;  /* 0x00000005191b7c10 */ /* 0x000fe2000fffe0ff */
[----:B-1----:R-:W-:-:S03]  /*0140*/  IMAD.WIDE.U32 R14, R15, 0x4, R38 ;  /* 0x000000040f0e7825 */ /* 0x002fc600078e0026 */
        /* <DEDUP_REMOVED lines=17> */
[----:B--2---:R-:W-:Y:S06]  /*0260*/  BRA.U !UP0, `(.L_x_822) ;  /* 0x0000000508f87547 */ /* 0x004fec000b800000 */
        /* <DEDUP_REMOVED lines=13> */
[----:B------:R-:W-:Y:S01]  /*0340*/  MOV R2, 0x7f7fffff ;  /* 0x7f7fffff00027802 */ /* 0x000fe20000000f00 */
[----:B------:R-:W-:Y:S01]  /*0350*/  USHF.L.U32 UR5, UR19, 0x1, URZ ;  /* 0x0000000113057899 */ /* 0x000fe200080006ff */
[----:B------:R-:W-:Y:S01]  /*0360*/  MOV R50, 0xffffffff ;  /* 0xffffffff00327802 */ /* 0x000fe20000000f00 */
[----:B------:R-:W-:-:S02]  /*0370*/  UIMAD UR8, UR19, 0x3, URZ ;  /* 0x00000003130878a4 */ /* 0x000fc4000f8e02ff */
[----:B------:R-:W-:Y:S02]  /*0380*/  USHF.L.U32 UR9, UR19, 0x2, URZ ;  /* 0x0000000213097899 */ /* 0x000fe400080006ff */
[----:B------:R-:W-:Y:S02]  /*0390*/  UIMAD UR10, UR19, 0x5, URZ ;  /* 0x00000005130a78a4 */ /* 0x000fe4000f8e02ff */
[----:B------:R-:W-:Y:S02]  /*03a0*/  UIMAD UR11, UR19, 0x6, URZ ;  /* 0x00000006130b78a4 */ /* 0x000fe4000f8e02ff */
[----:B------:R-:W-:Y:S02]  /*03b0*/  UIMAD UR12, UR19, 0x7, URZ ;  /* 0x00000007130c78a4 */ /* 0x000fe4000f8e02ff */
[----:B------:R-:W-:Y:S01]  /*03c0*/  USHF.L.U32 UR13, UR19, 0x3, URZ ;  /* 0x00000003130d7899 */ /* 0x000fe200080006ff */
[----:B------:R-:W1:Y:S01]  /*03d0*/  LDCU.64 UR28, c[0x0][0x388] ;  /* 0x00007100ff1c77ac */ /* 0x000e620008000a00 */
[----:B------:R-:W2:Y:S01]  /*03e0*/  LDCU.64 UR6, c[0x0][0x388] ;  /* 0x00007100ff0677ac */ /* 0x000ea20008000a00 */
[----:B------:R-:W-:-:S02]  /*03f0*/  UIMAD UR14, UR19, 0x9, URZ ;  /* 0x00000009130e78a4 */ /* 0x000fc4000f8e02ff */
[----:B------:R-:W-:Y:S02]  /*0400*/  UIMAD UR15, UR19, 0xa, URZ ;  /* 0x0000000a130f78a4 */ /* 0x000fe4000f8e02ff */
[----:B------:R-:W-:Y:S02]  /*0410*/  UIMAD UR16, UR19, 0xb, URZ ;  /* 0x0000000b131078a4 */ /* 0x000fe4000f8e02ff */
[----:B------:R-:W-:Y:S02]  /*0420*/  UIMAD UR17, UR19, 0xc, URZ ;  /* 0x0000000c131178a4 */ /* 0x000fe4000f8e02ff */
[----:B------:R-:W-:Y:S01]  /*0430*/  UIADD3 UR18, UPT, UPT, -UR19, URZ, URZ ;  /* 0x000000ff13127290 */ /* 0x000fe2000fffe1ff */
[----:B0-----:R-:W-:-:S11]  /*0440*/  UMOV UR4, URZ ;  /* 0x000000ff00047c82 */ /* 0x001fd60008000000 */
.L_x_823:
[----:B--2---:R-:W-:Y:S02]  /*0450*/  UIMAD.WIDE.U32 UR20, UR19, 0x4, UR6 ;  /* 0x00000004131478a5 */ /* 0x004fe4000f8e0006 */
[----:B------:R-:W-:Y:S01]  /*0460*/  MOV R52, UR6 ;  /* 0x0000000600347c02 */ /* 0x000fe20008000f00 */
[----:B------:R-:W-:Y:S02]  /*0470*/  UIMAD.WIDE.U32 UR22, UR5, 0x4, UR6 ;  /* 0x00000004051678a5 */ /* 0x000fe4000f8e0006 */
[----:B------:R-:W-:Y:S02]  /*0480*/  MOV R53, UR7 ;  /* 0x0000000700357c02 */ /* 0x000fe40008000f00 */
[----:B------:R-:W-:Y:S02]  /*0490*/  MOV R46, UR20 ;  /* 0x00000014002e7c02 */ /* 0x000fe40008000f00 */
[----:B------:R-:W-:Y:S01]  /*04a0*/  MOV R47, UR21 ;  /* 0x00000015002f7c02 */ /* 0x000fe20008000f00 */
[----:B-1----:R-:W-:Y:S01]  /*04b0*/  UIMAD.WIDE.U32 UR20, UR8, 0x4, UR28 ;  /* 0x00000004081478a5 */ /* 0x002fe2000f8e001c */
[----:B------:R-:W-:Y:S01]  /*04c0*/  MOV R40, UR22 ;  /* 0x0000001600287c02 */ /* 0x000fe20008000f00 */
[----:B------:R-:W2:Y:S01]  /*04d0*/  LDG.E R52, desc[UR26][R52.64] ;  /* 0x0000001a34347981 */ /* 0x000ea2000c1e1900 */
[----:B------:R-:W-:-:S03]  /*04e0*/  MOV R41, UR23 ;  /* 0x0000001700297c02 */ /* 0x000fc60008000f00 */
[----:B------:R-:W3:Y:S04]  /*04f0*/  LDG.E R51, desc[UR26][R46.64] ;  /* 0x0000001a2e337981 */ /* 0x000ee8000c1e1900 */
[----:B------:R0:W4:Y:S01]  /*0500*/  LDG.E R53, desc[UR26][R40.64] ;  /* 0x0000001a28357981 */ /* 0x000122000c1e1900 */
[----:B------:R-:W-:Y:S01]  /*0510*/  UIMAD.WIDE.U32 UR22, UR10, 0x4, UR28 ;  /* 0x000000040a1678a5 */ /* 0x000fe2000f8e001c */
[----:B0-----:R-:W-:Y:S02]  /*0520*/  MOV R40, UR20 ;  /* 0x0000001400287c02 */ /* 0x001fe40008000f00 */
[----:B------:R-:W-:Y:S01]  /*0530*/  MOV R41, UR21 ;  /* 0x0000001500297c02 */ /* 0x000fe20008000f00 */
[----:B------:R-:W-:Y:S02]  /*0540*/  UIMAD.WIDE.U32 UR20, UR9, 0x4, UR28 ;  /* 0x00000004091478a5 */ /* 0x000fe4000f8e001c */
[----:B------:R-:W-:-:S03]  /*0550*/  MOV R45, UR23 ;  /* 0x00000017002d7c02 */ /* 0x000fc60008000f00 */
[----:B------:R-:W4:Y:S01]  /*0560*/  LDG.E R41, desc[UR26][R40.64] ;  /* 0x0000001a28297981 */ /* 0x000f22000c1e1900 */
[----:B------:R-:W-:Y:S02]  /*0570*/  MOV R42, UR20 ;  /* 0x00000014002a7c02 */ /* 0x000fe40008000f00 */
[----:B------:R-:W-:Y:S01]  /*0580*/  MOV R43, UR21 ;  /* 0x00000015002b7c02 */ /* 0x000fe20008000f00 */
[----:B------:R-:W-:Y:S01]  /*0590*/  UIMAD.WIDE.U32 UR20, UR11, 0x4, UR28 ;  /* 0x000000040b1478a5 */ /* 0x000fe2000f8e001c */
[----:B------:R-:W-:-:S03]  /*05a0*/  MOV R44, UR22 ;  /* 0x00000016002c7c02 */ /* 0x000fc60008000f00 */
[----:B------:R0:W4:Y:S02]  /*05b0*/  LDG.E R42, desc[UR26][R42.64] ;  /* 0x0000001a2a2a7981 */ /* 0x000124000c1e1900 */
[----:B------:R-:W-:Y:S02]  /*05c0*/  MOV R46, UR20 ;  /* 0x00000014002e7c02 */ /* 0x000fe40008000f00 */
[----:B------:R-:W-:Y:S01]  /*05d0*/  MOV R47, UR21 ;  /* 0x00000015002f7c02 */ /* 0x000fe20008000f00 */
[----:B------:R-:W4:Y:S04]  /*05e0*/  LDG.E R45, desc[UR26][R44.64] ;  /* 0x0000001a2c2d7981 */ /* 0x000f28000c1e1900 */
[----:B------:R1:W4:Y:S01]  /*05f0*/  LDG.E R46, desc[UR26][R46.64] ;  /* 0x0000001a2e2e7981 */ /* 0x000322000c1e1900 */
[----:B------:R-:W-:-:S02]  /*0600*/  UIMAD.WIDE.U32 UR20, UR12, 0x4, UR28 ;  /* 0x000000040c1478a5 */ /* 0x000fc4000f8e001c */
[----:B------:R-:W-:Y:S02]  /*0610*/  UIMAD.WIDE.U32 UR22, UR13, 0x4, UR28 ;  /* 0x000000040d1678a5 */ /* 0x000fe4000f8e001c */
[----:B------:R-:W-:Y:S02]  /*0620*/  UIMAD.WIDE.U32 UR24, UR14, 0x4, UR28 ;  /* 0x000000040e1878a5 */ /* 0x000fe4000f8e001c */
[----:B0-----:R-:W-:Y:S02]  /*0630*/  MOV R43, UR21 ;  /* 0x00000015002b7c02 */ /* 0x001fe40008000f00 */
[----:B------:R-:W-:Y:S02]  /*0640*/  MOV R40, UR22 ;  /* 0x0000001600287c02 */ /* 0x000fe40008000f00 */
[----:B-1----:R-:W-:Y:S01]  /*0650*/  MOV R47, UR25 ;  /* 0x00000019002f7c02 */ /* 0x002fe20008000f00 */
        /* <DEDUP_REMOVED lines=8> */
[----:B------:R-:W-:Y:S01]  /*06e0*/  FADD R41, R7, -R42 ;  /* 0x8000002a07297221 */ /* 0x000fe20000000000 */
[----:B------:R-:W-:-:S03]  /*06f0*/  MOV R42, UR20 ;  /* 0x00000014002a7c02 */ /* 0x000fc60008000f00 */
[----:B------:R-:W-:Y:S01]  /*0700*/  FFMA R52, R41, R41, R52 ;  /* 0x0000002929347223 */ /* 0x000fe20000000034 */
[----:B------:R-:W-:Y:S01]  /*0710*/  FADD R45, R8, -R45 ;  /* 0x8000002d082d7221 */ /* 0x000fe20000000000 */
[----:B------:R-:W-:Y:S01]  /*0720*/  MOV R41, UR23 ;  /* 0x0000001700297c02 */ /* 0x000fe20008000f00 */
[----:B------:R0:W2:Y:S01]  /*0730*/  LDG.E R51, desc[UR26][R42.64] ;  /* 0x0000001a2a337981 */ /* 0x0000a2000c1e1900 */
[----:B------:R-:W-:Y:S01]  /*0740*/  UIMAD.WIDE.U32 UR20, UR15, 0x4, UR28 ;  /* 0x000000040f1478a5 */ /* 0x000fe2000f8e001c */
[----:B------:R-:W-:Y:S01]  /*0750*/  FFMA R53, R45, R45, R52 ;  /* 0x0000002d2d357223 */ /* 0x000fe20000000034 */
[----:B------:R-:W-:Y:S01]  /*0760*/  FADD R44, R9, -R46 ;  /* 0x8000002e092c7221 */ /* 0x000fe20000000000 */
[----:B------:R-:W-:Y:S01]  /*0770*/  MOV R46, UR24 ;  /* 0x00000018002e7c02 */ /* 0x000fe20008000f00 */
[----:B------:R1:W3:Y:S01]  /*0780*/  LDG.E R52, desc[UR26][R40.64] ;  /* 0x0000001a28347981 */ /* 0x0002e2000c1e1900 */
[----:B------:R-:W-:Y:S01]  /*0790*/  UIMAD.WIDE.U32 UR22, UR16, 0x4, UR28 ;  /* 0x00000004101678a5 */ /* 0x000fe2000f8e001c */
[----:B------:R-:W-:Y:S01]  /*07a0*/  FFMA R53, R44, R44, R53 ;  /* 0x0000002c2c357223 */ /* 0x000fe20000000035 */
[----:B------:R-:W-:Y:S01]  /*07b0*/  MOV R44, UR20 ;  /* 0x00000014002c7c02 */ /* 0x000fe20008000f00 */
[----:B------:R-:W4:Y:S01]  /*07c0*/  LDG.E R47, desc[UR26][R46.64] ;  /* 0x0000001a2e2f7981 */ /* 0x000f22000c1e1900 */
[----:B------:R-:W-:Y:S01]  /*07d0*/  MOV R45, UR21 ;  /* 0x00000015002d7c02 */ /* 0x000fe20008000f00 */
[----:B------:R-:W-:Y:S01]  /*07e0*/  UIMAD.WIDE.U32 UR20, UR17, 0x4, UR28 ;  /* 0x00000004111478a5 */ /* 0x000fe2000f8e001c */
[----:B0-----:R-:W-:-:S02]  /*07f0*/  MOV R43, UR23 ;  /* 0x00000017002b7c02 */ /* 0x001fc40008000f00 */
[----:B------:R-:W-:Y:S01]  /*0800*/  MOV R42, UR22 ;  /* 0x00000016002a7c02 */ /* 0x000fe20008000f00 */
[----:B------:R-:W4:Y:S02]  /*0810*/  LDG.E R44, desc[UR26][R44.64] ;  /* 0x0000001a2c2c7981 */ /* 0x000f24000c1e1900 */
[----:B-1----:R-:W-:Y:S02]  /*0820*/  MOV R40, UR20 ;  /* 0x0000001400287c02 */ /* 0x002fe40008000f00 */
[----:B------:R-:W-:Y:S01]  /*0830*/  MOV R41, UR21 ;  /* 0x0000001500297c02 */ /* 0x000fe20008000f00 */
[----:B------:R-:W4:Y:S04]  /*0840*/  LDG.E R43, desc[UR26][R42.64] ;  /* 0x0000001a2a2b7981 */ /* 0x000f28000c1e1900 */
[----:B------:R-:W4:Y:S01]  /*0850*/  LDG.E R40, desc[UR26][R40.64] ;  /* 0x0000001a28287981 */ /* 0x000f22000c1e1900 */
[----:B------:R-:W-:-:S02]  /*0860*/  UIADD3 UR6, UP0, UPT, UR6, 0x4, URZ ;  /* 0x0000000406067890 */ /* 0x000fc4000ff1e0ff */
[----:B------:R-:W-:Y:S02]  /*0870*/  UIADD3 UR18, UPT, UPT, UR18, 0x1, URZ ;  /* 0x0000000112127890 */ /* 0x000fe4000fffe0ff */
[----:B------:R-:W-:Y:S02]  /*0880*/  UIADD3.X UR7, UPT, UPT, URZ, UR7, URZ, UP0, !UPT ;  /* 0x00000007ff077290 */ /* 0x000fe400087fe4ff */
[----:B------:R-:W-:Y:S02]  /*0890*/  UISETP.NE.AND UP0, UPT, UR18, URZ, UPT ;  /* 0x000000ff1200728c */ /* 0x000fe4000bf05270 */
[----:B------:R-:W-:Y:S02]  /*08a0*/  UIADD3 UR8, UPT, UPT, UR8, 0x1, URZ ;  /* 0x0000000108087890 */ /* 0x000fe4000fffe0ff */
[----:B------:R-:W-:Y:S02]  /*08b0*/  UIADD3 UR9, UPT, UPT, UR9, 0x1, URZ ;  /* 0x0000000109097890 */ /* 0x000fe4000fffe0ff */
[----:B------:R-:W-:-:S02]  /*08c0*/  UIADD3 UR10, UPT, UPT, UR10, 0x1, URZ ;  /* 0x000000010a0a7890 */ /* 0x000fc4000fffe0ff */
[----:B------:R-:W-:Y:S02]  /*08d0*/  UIADD3 UR11, UPT, UPT, UR11, 0x1, URZ ;  /* 0x000000010b0b7890 */ /* 0x000fe4000fffe0ff */
[----:B------:R-:W-:Y:S02]  /*08e0*/  UIADD3 UR12, UPT, UPT, UR12, 0x1, URZ ;  /* 0x000000010c0c7890 */ /* 0x000fe4000fffe0ff */
[----:B------:R-:W-:Y:S02]  /*08f0*/  UIADD3 UR13, UPT, UPT, UR13, 0x1, URZ ;  /* 0x000000010d0d7890 */ /* 0x000fe4000fffe0ff */
[----:B------:R-:W-:Y:S02]  /*0900*/  UIADD3 UR14, UPT, UPT, UR14, 0x1, URZ ;  /* 0x000000010e0e7890 */ /* 0x000fe4000fffe0ff */
[----:B------:R-:W-:Y:S02]  /*0910*/  UIADD3 UR15, UPT, UPT, UR15, 0x1, URZ ;  /* 0x000000010f0f7890 */ /* 0x000fe4000fffe0ff */
[----:B------:R-:W-:-:S02]  /*0920*/  UIADD3 UR16, UPT, UPT, UR16, 0x1, URZ ;  /* 0x0000000110107890 */ /* 0x000fc4000fffe0ff */
[----:B------:R-:W-:Y:S01]  /*0930*/  UIADD3 UR17, UPT, UPT, UR17, 0x1, URZ ;  /* 0x0000000111117890 */ /* 0x000fe2000fffe0ff */
        /* <DEDUP_REMOVED lines=11> */
[----:B------:R-:W-:-:S05]  /*09f0*/  FFMA R53, R40, R40, R53 ;  /* 0x0000002828357223 */ /* 0x000fca0000000035 */
[----:B------:R-:W-:-:S04]  /*0a00*/  FSETP.GEU.AND P0, PT, R53, R2, PT ;  /* 0x000000023500720b */ /* 0x000fc80003f0e000 */
[----:B------:R-:W-:Y:S02]  /*0a10*/  FSEL R2, R53, R2, !P0 ;  /* 0x0000000235027208 */ /* 0x000fe40004000000 */
[----:B------:R-:W-:Y:S01]  /*0a20*/  SEL R50, R50, UR4, P0 ;  /* 0x0000000432327c07 */ /* 0x000fe20008000000 */
[----:B------:R-:W-:Y:S01]  /*0a30*/  UIADD3 UR4, UPT, UPT, UR4, 0x1, URZ ;  /* 0x0000000104047890 */ /* 0x000fe2000fffe0ff */
[----:B------:R-:W-:Y:S11]  /*0a40*/  BRA.U UP0, `(.L_x_823) ;  /* 0xfffffff900807547 */ /* 0x000ff6000b83ffff */
.L_x_822:
[----:B------:R-:W0:Y:S08]  /*0a50*/  LDC.64 R2, c[0x0][0x3a8] ;  /* 0x0000ea00ff027b82 */ /* 0x000e300000000a00 */
[----:B------:R-:W1:Y:S08]  /*0a60*/  LDC.64 R4, c[0x0][0x398] ;  /* 0x0000e600ff047b82 */ /* 0x000e700000000a00 */
[----:B------:R-:W2:Y:S01]  /*0a70*/  LDC.64 R6, c[0x0][0x3a0] ;  /* 0x0000e800ff067b82 */ /* 0x000ea20000000a00 */
[----:B0-----:R-:W-:-:S05]  /*0a80*/  IMAD.WIDE.U32 R2, R0, 0x4, R2 ;  /* 0x0000000400027825 */ /* 0x001fca00078e0002 */
[----:B------:R-:W-:Y:S01]  /*0a90*/  STG.E desc[UR26][R2.64], RZ ;  /* 0x000000ff02007986 */ /* 0x000fe2000c10191a */
[----:B-1----:R-:W-:-:S05]  /*0aa0*/  IMAD.WIDE.U32 R4, R0, 0x4, R4 ;  /* 0x0000000400047825 */ /* 0x002fca00078e0004 */
[----:B------:R-:W3:Y:S01]  /*0ab0*/  LDG.E R9, desc[UR26][R4.64] ;  /* 0x0000001a04097981 */ /* 0x000ee2000c1e1900 */
[----:B------:R-:W-:Y:S02]  /*0ac0*/  HFMA2 R13, -RZ, RZ, 0, 5.9604644775390625e-08 ;  /* 0x00000001ff0d7431 */ /* 0x000fe400000001ff */
[C---:B--2---:R-:W-:Y:S01]  /*0ad0*/  IMAD.WIDE R6, R50.reuse, 0x4, R6 ;  /* 0x0000000432067825 */ /* 0x044fe200078e0206 */
[----:B---3--:R-:W-:Y:S02]  /*0ae0*/  ISETP.NE.AND P0, PT, R9, R50, PT ;  /* 0x000000320900720c */ /* 0x008fe40003f05270 */
[----:B------:R-:W0:Y:S11]  /*0af0*/  LDC.64 R8, c[0x0][0x390] ;  /* 0x0000e400ff087b82 */ /* 0x000e360000000a00 */
[----:B------:R-:W-:Y:S04]  /*0b00*/  @P0 STG.E desc[UR26][R4.64], R50 ;  /* 0x0000003204000986 */ /* 0x000fe8000c10191a */
[----:B------:R1:W-:Y:S04]  /*0b10*/  @P0 STG.E desc[UR26][R2.64], R13 ;  /* 0x0000000d02000986 */ /* 0x0003e8000c10191a */
[----:B------:R2:W-:Y:S04]  /*0b20*/  REDG.E.ADD.STRONG.GPU desc[UR26][R6.64], R13 ;  /* 0x0000000d0600798e */ /* 0x0005e8000c12e11a */
[----:B------:R-:W3:Y:S01]  /*0b30*/  LDG.E R39, desc[UR26][R38.64] ;  /* 0x0000001a26277981 */ /* 0x000ee2000c1e1900 */
[----:B0-----:R-:W-:Y:S01]  /*0b40*/  IMAD.WIDE R8, R50, 0x4, R8 ;  /* 0x0000000432087825 */ /* 0x001fe200078e0208 */
[----:B------:R-:W-:-:S04]  /*0b50*/  MOV R11, UR19 ;  /* 0x00000013000b7c02 */ /* 0x000fc80008000f00 */
[----:B---3--:R0:W-:Y:S04]  /*0b60*/  REDG.E.ADD.F32.FTZ.RN.STRONG.GPU desc[UR26][R8.64], R39 ;  /* 0x00000027080079a6 */ /* 0x0081e8000c12f31a */
[----:B------:R-:W3:Y:S01]  /*0b70*/  LDG.E R15, desc[UR26][R14.64] ;  /* 0x0000001a0e0f7981 */ /* 0x000ee2000c1e1900 */
[----:B------:R-:W-:Y:S01]  /*0b80*/  IMAD.WIDE R10, R11, 0x4, R8 ;  /* 0x000000040b0a7825 */ /* 0x000fe200078e0208 */
[----:B-1----:R-:W-:-:S04]  /*0b90*/  MOV R3, UR19 ;  /* 0x0000001300037c02 */ /* 0x002fc80008000f00 */
[----:B---3--:R-:W-:Y:S04]  /*0ba0*/  REDG.E.ADD.F32.FTZ.RN.STRONG.GPU desc[UR26][R10.64], R15 ;  /* 0x0000000f0a0079a6 */ /* 0x008fe8000c12f31a */
[----:B------:R-:W3:Y:S01]  /*0bb0*/  LDG.E R17, desc[UR26][R16.64] ;  /* 0x0000001a10117981 */ /* 0x000ee2000c1e1900 */
[----:B------:R-:W-:Y:S01]  /*0bc0*/  IMAD.WIDE R2, R3, 0x4, R10 ;  /* 0x0000000403027825 */ /* 0x000fe200078e020a */
[----:B------:R-:W-:-:S04]  /*0bd0*/  MOV R5, UR19 ;  /* 0x0000001300057c02 */ /* 0x000fc80008000f00 */
[----:B---3--:R1:W-:Y:S04]  /*0be0*/  REDG.E.ADD.F32.FTZ.RN.STRONG.GPU desc[UR26][R2.64], R17 ;  /* 0x00000011020079a6 */ /* 0x0083e8000c12f31a */
[----:B------:R-:W3:Y:S01]  /*0bf0*/  LDG.E R19, desc[UR26][R18.64] ;  /* 0x0000001a12137981 */ /* 0x000ee2000c1e1900 */
[----:B------:R-:W-:Y:S01]  /*0c00*/  IMAD.WIDE R4, R5, 0x4, R2 ;  /* 0x0000000405047825 */ /* 0x000fe200078e0202 */
[----:B--2---:R-:W-:-:S04]  /*0c10*/  MOV R7, UR19 ;  /* 0x0000001300077c02 */ /* 0x004fc80008000f00 */
[----:B---3--:R2:W-:Y:S04]  /*0c20*/  REDG.E.ADD.F32.FTZ.RN.STRONG.GPU desc[UR26][R4.64], R19 ;  /* 0x00000013040079a6 */ /* 0x0085e8000c12f31a */
[----:B------:R-:W3:Y:S01]  /*0c30*/  LDG.E R21, desc[UR26][R20.64] ;  /* 0x0000001a14157981 */ /* 0x000ee2000c1e1900 */
[----:B------:R-:W-:Y:S01]  /*0c40*/  IMAD.WIDE R6, R7, 0x4, R4 ;  /* 0x0000000407067825 */ /* 0x000fe200078e0204 */
[----:B0-----:R-:W-:-:S04]  /*0c50*/  MOV R9, UR19 ;  /* 0x0000001300097c02 */ /* 0x001fc80008000f00 */
[----:B---3--:R0:W-:Y:S04]  /*0c60*/  REDG.E.ADD.F32.FTZ.RN.STRONG.GPU desc[UR26][R6.64], R21 ;  /* 0x00000015060079a6 */ /* 0x0081e8000c12f31a */
[----:B------:R-:W3:Y:S01]  /*0c70*/  LDG.E R23, desc[UR26][R22.64] ;  /* 0x0000001a16177981 */ /* 0x000ee2000c1e1900 */
[----:B-1----:R-:W-:-:S05]  /*0c80*/  IMAD.WIDE R2, R9, 0x4, R6 ;  /* 0x0000000409027825 */ /* 0x002fca00078e0206 */
[----:B---3--:R1:W-:Y:S04]  /*0c90*/  REDG.E.ADD.F32.FTZ.RN.STRONG.GPU desc[UR26][R2.64], R23 ;  /* 0x00000017020079a6 */ /* 0x0083e8000c12f31a */
[----:B------:R-:W3:Y:S01]  /*0ca0*/  LDG.E R25, desc[UR26][R24.64] ;  /* 0x0000001a18197981 */ /* 0x000ee2000c1e1900 */
[----:B--2---:R-:W-:-:S05]  /*0cb0*/  IMAD.WIDE R4, R9, 0x4, R2 ;  /* 0x0000000409047825 */ /* 0x004fca00078e0202 */
[----:B---3--:R2:W-:Y:S04]  /*0cc0*/  REDG.E.ADD.F32.FTZ.RN.STRONG.GPU desc[UR26][R4.64], R25 ;  /* 0x00000019040079a6 */ /* 0x0085e8000c12f31a */
[----:B------:R-:W3:Y:S01]  /*0cd0*/  LDG.E R27, desc[UR26][R26.64] ;  /* 0x0000001a1a1b7981 */ /* 0x000ee2000c1e1900 */
[----:B0-----:R-:W-:-:S05]  /*0ce0*/  IMAD.WIDE R6, R9, 0x4, R4 ;  /* 0x0000000409067825 */ /* 0x001fca00078e0204 */
        /* <DEDUP_REMOVED lines=9> */
[----:B---3--:R-:W-:Y:S04]  /*0d80*/  REDG.E.ADD.F32.FTZ.RN.STRONG.GPU desc[UR26][R6.64], R33 ;  /* 0x00000021060079a6 */ /* 0x008fe8000c12f31a */
[----:B------:R-:W3:Y:S01]  /*0d90*/  LDG.E R35, desc[UR26][R34.64] ;  /* 0x0000001a22237981 */ /* 0x000ee2000c1e1900 */
[----:B-1----:R-:W-:-:S05]  /*0da0*/  IMAD.WIDE R2, R9, 0x4, R6 ;  /* 0x0000000409027825 */ /* 0x002fca00078e0206 */
[----:B---3--:R-:W-:Y:S04]  /*0db0*/  REDG.E.ADD.F32.FTZ.RN.STRONG.GPU desc[UR26][R2.64], R35 ;  /* 0x00000023020079a6 */ /* 0x008fe8000c12f31a */
[----:B------:R-:W3:Y:S01]  /*0dc0*/  LDG.E R37, desc[UR26][R36.64] ;  /* 0x0000001a24257981 */ /* 0x000ee2000c1e1900 */
[----:B--2---:R-:W-:-:S05]  /*0dd0*/  IMAD.WIDE R4, R9, 0x4, R2 ;  /* 0x0000000409047825 */ /* 0x004fca00078e0202 */
[----:B---3--:R-:W-:Y:S01]  /*0de0*/  REDG.E.ADD.F32.FTZ.RN.STRONG.GPU desc[UR26][R4.64], R37 ;  /* 0x00000025040079a6 */ /* 0x008fe2000c12f31a */
[----:B------:R-:W-:Y:S05]  /*0df0*/  EXIT ;  /* 0x000000000000794d */ /* 0x000fea0003800000 */
.L_x_824:
        /* <DEDUP_REMOVED lines=16> */
.L_x_971:


//--------------------- .text._Z21calculateBestDistanceILi12EEvPfS0_S0_PiS1_S1_ii --------------------------
	.section	.text._Z21calculateBestDistanceILi12EEvPfS0_S0_PiS1_S1_ii,"ax",@progbits
	.align	128
        .global         _Z21calculateBestDistanceILi12EEvPfS0_S0_PiS1_S1_ii
        .type           _Z21calculateBestDistanceILi12EEvPfS0_S0_PiS1_S1_ii,@function
        .size           _Z21calculateBestDistanceILi12EEvPfS0_S0_PiS1_S1_ii,(.L_x_972 - _Z21calculateBestDistanceILi12EEvPfS0_S0_PiS1_S1_ii)
        .other          _Z21calculateBestDistanceILi12EEvPfS0_S0_PiS1_S1_ii,@"STO_CUDA_ENTRY STV_DEFAULT"
_Z21calculateBestDistanceILi12EEvPfS0_S0_PiS1_S1_ii:
.text._Z21calculateBestDistanceILi12EEvPfS0_S0_PiS1_S1_ii:
        /* <DEDUP_REMOVED lines=56> */
[----:B------:R-:W-:Y:S01]  /*0380*/  UIMAD UR12, UR22, 0x7, URZ ;  /* 0x00000007160c78a4 */ /* 0x000fe2000f8e02ff */
[----:B------:R-:W1:Y:S01]  /*0390*/  LDCU.64 UR24, c[0x0][0x388] ;  /* 0x00007100ff1877ac */ /* 0x000e620008000a00 */
[----:B------:R-:W2:Y:S01]  /*03a0*/  LDCU.64 UR6, c[0x0][0x388] ;  /* 0x00007100ff0677ac */ /* 0x000ea20008000a00 */
[----:B------:R-:W-:Y:S02]  /*03b0*/  USHF.L.U32 UR13, UR22, 0x3, URZ ;  /* 0x00000003160d7899 */ /* 0x000fe400080006ff */
[----:B------:R-:W-:-:S02]  /*03c0*/  UIMAD UR14, UR22, 0x9, URZ ;  /* 0x00000009160e78a4 */ /* 0x000fc4000f8e02ff */
[----:B------:R-:W-:Y:S02]  /*03d0*/  UIMAD UR15, UR22, 0xa, URZ ;  /* 0x0000000a160f78a4 */ /* 0x000fe4000f8e02ff */
[----:B------:R-:W-:Y:S02]  /*03e0*/  UIMAD UR16, UR22, 0xb, URZ ;  /* 0x0000000b161078a4 */ /* 0x000fe4000f8e02ff */
[----:B------:R-:W-:Y:S01]  /*03f0*/  UIADD3 UR17, UPT, UPT, -UR22, URZ, URZ ;  /* 0x000000ff16117290 */ /* 0x000fe2000fffe1ff */
[----:B0-----:R-:W-:-:S11]  /*0400*/  UMOV UR4, URZ ;  /* 0x000000ff00047c82 */ /* 0x001fd60008000000 */
.L_x_826:
[----:B--2---:R-:W-:Y:S02]  /*0410*/  UIMAD.WIDE.U32 UR18, UR22, 0x4, UR6 ;  /* 0x00000004161278a5 */ /* 0x004fe4000f8e0006 */
[----:B------:R-:W-:Y:S02]  /*0420*/  MOV R36, UR6 ;  /* 0x0000000600247c02 */ /* 0x000fe40008000f00 */
[----:B------:R-:W-:Y:S02]  /*0430*/  MOV R37, UR7 ;  /* 0x0000000700257c02 */ /* 0x000fe40008000f00 */
[----:B------:R-:W-:Y:S02]  /*0440*/  MOV R35, UR19 ;  /* 0x0000001300237c02 */ /* 0x000fe40008000f00 */
[----:B------:R-:W-:Y:S01]  /*0450*/  MOV R34, UR18 ;  /* 0x0000001200227c02 */ /* 0x000fe20008000f00 */
[----:B------:R-:W2:Y:S04]  /*0460*/  LDG.E R36, desc[UR20][R36.64] ;  /* 0x0000001424247981 */ /* 0x000ea8000c1e1900 */
[----:B------:R-:W3:Y:S01]  /*0470*/  LDG.E R35, desc[UR20][R34.64] ;  /* 0x0000001422237981 */ /* 0x000ee2000c1e1900 */
[----:B------:R-:W-:Y:S01]  /*0480*/  UIMAD.WIDE.U32 UR18, UR5, 0x4, UR6 ;  /* 0x00000004051278a5 */ /* 0x000fe2000f8e0006 */
[----:B--2--5:R-:W-:-:S04]  /*0490*/  FADD R38, R3, -R36 ;  /* 0x8000002403267221 */ /* 0x024fc80000000000 */
[----:B------:R-:W-:Y:S01]  /*04a0*/  FFMA R38, R38, R38, RZ ;  /* 0x0000002626267223 */ /* 0x000fe200000000ff */
[----:B---3--:R-:W-:-:S04]  /*04b0*/  FADD R39, R4, -R35 ;  /* 0x8000002304277221 */ /* 0x008fc80000000000 */
[----:B------:R-:W-:Y:S01]  /*04c0*/  FFMA R34, R39, R39, R38 ;  /* 0x0000002727227223 */ /* 0x000fe20000000026 */
[----:B------:R-:W-:Y:S02]  /*04d0*/  MOV R38, UR18 ;  /* 0x0000001200267c02 */ /* 0x000fe40008000f00 */
[----:B------:R-:W-:-:S05]  /*04e0*/  MOV R39, UR19 ;  /* 0x0000001300277c02 */ /* 0x000fca0008000f00 */
[----:B------:R-:W2:Y:S01]  /*04f0*/  LDG.E R38, desc[UR20][R38.64] ;  /* 0x0000001426267981 */ /* 0x000ea2000c1e1900 */
[----:B-1----:R-:W-:-:S06]  /*0500*/  UIMAD.WIDE.U32 UR18, UR8, 0x4, UR24 ;  /* 0x00000004081278a5 */ /* 0x002fcc000f8e0018 */
[----:B------:R-:W-:Y:S01]  /*0510*/  MOV R35, UR19 ;  /* 0x0000001300237c02 */ /* 0x000fe20008000f00 */
[----:B--2---:R-:W-:-:S04]  /*0520*/  FADD R37, R5, -R38 ;  /* 0x8000002605257221 */ /* 0x004fc80000000000 */
[----:B------:R-:W-:Y:S01]  /*0530*/  FFMA R37, R37, R37, R34 ;  /* 0x0000002525257223 */ /* 0x000fe20000000022 */
[----:B------:R-:W-:-:S05]  /*0540*/  MOV R34, UR18 ;  /* 0x0000001200227c02 */ /* 0x000fca0008000f00 */
[----:B------:R-:W2:Y:S01]  /*0550*/  LDG.E R35, desc[UR20][R34.64] ;  /* 0x0000001422237981 */ /* 0x000ea2000c1e1900 */
[----:B------:R-:W-:Y:S01]  /*0560*/  UIMAD.WIDE.U32 UR18, UR9, 0x4, UR24 ;  /* 0x00000004091278a5 */ /* 0x000fe2000f8e0018 */
[----:B--2---:R-:W-:-:S04]  /*0570*/  FADD R36, R6, -R35 ;  /* 0x8000002306247221 */ /* 0x004fc80000000000 */
[----:B------:R-:W-:Y:S01]  /*0580*/  FFMA R34, R36, R36, R37 ;  /* 0x0000002424227223 */ /* 0x000fe20000000025 */
[----:B------:R-:W-:Y:S02]  /*0590*/  MOV R36, UR18 ;  /* 0x0000001200247c02 */ /* 0x000fe40008000f00 */
[----:B------:R-:W-:-:S05]  /*05a0*/  MOV R37, UR19 ;  /* 0x0000001300257c02 */ /* 0x000fca0008000f00 */
[----:B------:R-:W2:Y:S01]  /*05b0*/  LDG.E R36, desc[UR20][R36.64] ;  /* 0x0000001424247981 */ /* 0x000ea2000c1e1900 */
[----:B------:R-:W-:-:S06]  /*05c0*/  UIMAD.WIDE.U32 UR18, UR10, 0x4, UR24 ;  /* 0x000000040a1278a5 */ /* 0x000fcc000f8e0018 */
[----:B------:R-:W-:Y:S01]  /*05d0*/  MOV R38, UR18 ;  /* 0x0000001200267c02 */ /* 0x000fe20008000f00 */
[----:B--2---:R-:W-:-:S04]  /*05e0*/  FADD R39, R7, -R36 ;  /* 0x8000002407277221 */ /* 0x004fc80000000000 */
[----:B------:R-:W-:Y:S01]  /*05f0*/  FFMA R34, R39, R39, R34 ;  /* 0x0000002727227223 */ /* 0x000fe20000000022 */
[----:B------:R-:W-:-:S06]  /*0600*/  MOV R39, UR19 ;  /* 0x0000001300277c02 */ /* 0x000fcc0008000f00 */
[----:B------:R-:W2:Y:S01]  /*0610*/  LDG.E R39, desc[UR20][R38.64] ;  /* 0x0000001426277981 */ /* 0x000ea2000c1e1900 */
[----:B------:R-:W-:Y:S01]  /*0620*/  UIMAD.WIDE.U32 UR18, UR11, 0x4, UR24 ;  /* 0x000000040b1278a5 */ /* 0x000fe2000f8e0018 */
[----:B--2---:R-:W-:-:S04]  /*0630*/  FADD R35, R8, -R39 ;  /* 0x8000002708237221 */ /* 0x004fc80000000000 */
[----:B------:R-:W-:Y:S01]  /*0640*/  FFMA R36, R35, R35, R34 ;  /* 0x0000002323247223 */ /* 0x000fe20000000022 */
[----:B------:R-:W-:Y:S02]  /*0650*/  MOV R34, UR18 ;  /* 0x0000001200227c02 */ /* 0x000fe40008000f00 */
        /* <DEDUP_REMOVED lines=32> */
[----:B------:R-:W-:Y:S02]  /*0860*/  UIADD3 UR6, UP0, UPT, UR6, 0x4, URZ ;  /* 0x0000000406067890 */ /* 0x000fe4000ff1e0ff */
[----:B------:R-:W-:Y:S02]  /*0870*/  UIADD3 UR17, UPT, UPT, UR17, 0x1, URZ ;  /* 0x0000000111117890 */ /* 0x000fe4000fffe0ff */
[----:B------:R-:W-:Y:S02]  /*0880*/  UIADD3.X UR7, UPT, UPT, URZ, UR7, URZ, UP0, !UPT ;  /* 0x00000007ff077290 */ /* 0x000fe400087fe4ff */
[----:B------:R-:W-:Y:S02]  /*0890*/  UISETP.NE.AND UP0, UPT, UR17, URZ, UPT ;  /* 0x000000ff1100728c */ /* 0x000fe4000bf05270 */
        /* <DEDUP_REMOVED lines=10> */
[----:B------:R-:W-:-:S05]  /*0940*/  FFMA R35, R35, R35, R34 ;  /* 0x0000002323237223 */ /* 0x000fca0000000022 */
[----:B------:R-:W-:-:S04]  /*0950*/  FSETP.GEU.AND P0, PT, R35, R2, PT ;  /* 0x000000022300720b */ /* 0x000fc80003f0e000 */
[----:B------:R-:W-:Y:S02]  /*0960*/  FSEL R2, R35, R2, !P0 ;  /* 0x0000000223027208 */ /* 0x000fe40004000000 */
[----:B------:R-:W-:Y:S01]  /*0970*/  SEL R45, R45, UR4, P0 ;  /* 0x000000042d2d7c07 */ /* 0x000fe20008000000 */
[----:B------:R-:W-:Y:S01]  /*0980*/  UIADD3 UR4, UPT, UPT, UR4, 0x1, URZ ;  /* 0x0000000104047890 */ /* 0x000fe2000fffe0ff */
[----:B------:R-:W-:Y:S11]  /*0990*/  BRA.U UP0, `(.L_x_826) ;  /* 0xfffffff9009c7547 */ /* 0x000ff6000b83ffff */
.L_x_825:
[----:B------:R-:W0:Y:S08]  /*09a0*/  LDC.64 R2, c[0x0][0x3a8] ;  /* 0x0000ea00ff027b82 */ /* 0x000e300000000a00 */
[----:B------:R-:W1:Y:S08]  /*09b0*/  LDC.64 R4, c[0x0][0x398] ;  /* 0x0000e600ff047b82 */ /* 0x000e700000000a00 */
[----:B------:R-:W2:Y:S01]  /*09c0*/  LDC.64 R6, c[0x0][0x3a0] ;  /* 0x0000e800ff067b82 */ /* 0x000ea20000000a00 */
[----:B0-----:R-:W-:-:S04]  /*09d0*/  IMAD.WIDE.U32 R2, R0, 0x4, R2 ;  /* 0x0000000400027825 */ /* 0x001fc800078e0002 */
[----:B------:R-:W-:-:S03]  /*09e0*/  HFMA2 R37, -RZ, RZ, 0, 5.9604644775390625e-08 ;  /* 0x00000001ff257431 */ /* 0x000fc600000001ff */
[----:B------:R-:W0:Y:S01]  /*09f0*/  LDC.64 R8, c[0x0][0x390] ;  /* 0x0000e400ff087b82 */ /* 0x000e220000000a00 */
[----:B------:R-:W-:Y:S01]  /*0a00*/  STG.E desc[UR20][R2.64], RZ ;  /* 0x000000ff02007986 */ /* 0x000fe2000c101914 */
[----:B-1----:R-:W-:-:S05]  /*0a10*/  IMAD.WIDE.U32 R4, R0, 0x4, R4 ;  /* 0x0000000400047825 */ /* 0x002fca00078e0004 */
[----:B------:R-:W3:Y:S01]  /*0a20*/  LDG.E R0, desc[UR20][R4.64] ;  /* 0x0000001404007981 */ /* 0x000ee2000c1e1900 */
[----:B--2---:R-:W-:Y:S01]  /*0a30*/  IMAD.WIDE R6, R45, 0x4, R6 ;  /* 0x000000042d067825 */ /* 0x004fe200078e0206 */
[----:B---3--:R-:W-:-:S13]  /*0a40*/  ISETP.NE.AND P0, PT, R0, R45, PT ;  /* 0x0000002d0000720c */ /* 0x008fda0003f05270 */
        /* <DEDUP_REMOVED lines=37> */
[----:B---3--:R-:W-:Y:S04]  /*0ca0*/  REDG.E.ADD.F32.FTZ.RN.STRONG.GPU desc[UR20][R4.64], R27 ;  /* 0x0000001b040079a6 */ /* 0x008fe8000c12f314 */
[----:B------:R-:W2:Y:S01]  /*0cb0*/  LDG.E R29, desc[UR20][R28.64] ;  /* 0x000000141c1d7981 */ /* 0x000ea2000c1e1900 */
[----:B0-----:R-:W-:-:S05]  /*0cc0*/  IMAD.WIDE R6, R9, 0x4, R4 ;  /* 0x0000000409067825 */ /* 0x001fca00078e0204 */
[----:B--2---:R-:W-:Y:S04]  /*0cd0*/  REDG.E.ADD.F32.FTZ.RN.STRONG.GPU desc[UR20][R6.64], R29 ;  /* 0x0000001d060079a6 */ /* 0x004fe8000c12f314 */
[----:B------:R-:W2:Y:S01]  /*0ce0*/  LDG.E R31, desc[UR20][R30.64] ;  /* 0x000000141e1f7981 */ /* 0x000ea2000c1e1900 */
[----:B-1----:R-:W-:-:S05]  /*0cf0*/  IMAD.WIDE R2, R9, 0x4, R6 ;  /* 0x0000000409027825 */ /* 0x002fca00078e0206 */
[----:B--2---:R-:W-:Y:S01]  /*0d00*/  REDG.E.ADD.F32.FTZ.RN.STRONG.GPU desc[UR20][R2.64], R31 ;  /* 0x0000001f020079a6 */ /* 0x004fe2000c12f314 */
[----:B------:R-:W-:Y:S05]  /*0d10*/  EXIT ;  /* 0x000000000000794d */ /* 0x000fea0003800000 */
.L_x_827:
        /* <DEDUP_REMOVED lines=14> */
.L_x_972:


//--------------------- .text._Z21calculateBestDistanceILi11EEvPfS0_S0_PiS1_S1_ii --------------------------
	.section	.text._Z21calculateBestDistanceILi11EEvPfS0_S0_PiS1_S1_ii,"ax",@progbits
	.align	128
        .global         _Z21calculateBestDistanceILi11EEvPfS0_S0_PiS1_S1_ii
        .type           _Z21calculateBestDistanceILi11EEvPfS0_S0_PiS1_S1_ii,@function
        .size           _Z21calculateBestDistanceILi11EEvPfS0_S0_PiS1_S1_ii,(.L_x_973 - _Z21calculateBestDistanceILi11EEvPfS0_S0_PiS1_S1_ii)
        .other          _Z21calculateBestDistanceILi11EEvPfS0_S0_PiS1_S1_ii,@"STO_CUDA_ENTRY STV_DEFAULT"
_Z21calculateBestDistanceILi11EEvPfS0_S0_PiS1_S1_ii:
.text._Z21calculateBestDistanceILi11EEvPfS0_S0_PiS1_S1_ii:
        /* <DEDUP_REMOVED lines=52> */
[----:B------:R-:W-:Y:S01]  /*0340*/  UIMAD UR11, UR17, 0x6, URZ ;  /* 0x00000006110b78a4 */ /* 0x000fe2000f8e02ff */
[----:B------:R-:W1:Y:S01]  /*0350*/  LDCU.64 UR24, c[0x0][0x388] ;  /* 0x00007100ff1877ac */ /* 0x000e620008000a00 */
[----:B------:R-:W2:Y:S01]  /*0360*/  LDCU.64 UR6, c[0x0][0x388] ;  /* 0x00007100ff0677ac */ /* 0x000ea20008000a00 */
[----:B------:R-:W-:Y:S02]  /*0370*/  UIMAD UR12, UR17, 0x7, URZ ;  /* 0x00000007110c78a4 */ /* 0x000fe4000f8e02ff */
[----:B------:R-:W-:Y:S02]  /*0380*/  USHF.L.U32 UR13, UR17, 0x3, URZ ;  /* 0x00000003110d7899 */ /* 0x000fe400080006ff */
[----:B------:R-:W-:-:S02]  /*0390*/  UIMAD UR14, UR17, 0x9, URZ ;  /* 0x00000009110e78a4 */ /* 0x000fc4000f8e02ff */
[----:B------:R-:W-:Y:S02]  /*03a0*/  UIMAD UR15, UR17, 0xa, URZ ;  /* 0x0000000a110f78a4 */ /* 0x000fe4000f8e02ff */
[----:B------:R-:W-:Y:S01]  /*03b0*/  UIADD3 UR16, UPT, UPT, -UR17, URZ, URZ ;  /* 0x000000ff11107290 */ /* 0x000fe2000fffe1ff */
[----:B0-----:R-:W-:-:S11]  /*03c0*/  UMOV UR4, URZ ;  /* 0x000000ff00047c82 */ /* 0x001fd60008000000 */
.L_x_829:
[----:B--2---:R-:W-:Y:S01]  /*03d0*/  MOV R38, UR6 ;  /* 0x0000000600267c02 */ /* 0x004fe20008000f00 */
[----:B------:R-:W-:Y:S02]  /*03e0*/  UIMAD.WIDE.U32 UR18, UR17, 0x4, UR6 ;  /* 0x00000004111278a5 */ /* 0x000fe4000f8e0006 */
[----:B------:R-:W-:-:S05]  /*03f0*/  MOV R39, UR7 ;  /* 0x0000000700277c02 */ /* 0x000fca0008000f00 */
[----:B------:R0:W2:Y:S01]  /*0400*/  LDG.E R38, desc[UR22][R38.64] ;  /* 0x0000001626267981 */ /* 0x0000a2000c1e1900 */
[----:B------:R-:W-:Y:S02]  /*0410*/  MOV R36, UR18 ;  /* 0x0000001200247c02 */ /* 0x000fe40008000f00 */
[----:B------:R-:W-:Y:S01]  /*0420*/  MOV R37, UR19 ;  /* 0x0000001300257c02 */ /* 0x000fe20008000f00 */
[----:B------:R-:W-:-:S05]  /*0430*/  UIMAD.WIDE.U32 UR18, UR5, 0x4, UR6 ;  /* 0x00000004051278a5 */ /* 0x000fca000f8e0006 */
[----:B------:R3:W4:Y:S01]  /*0440*/  LDG.E R37, desc[UR22][R36.64] ;  /* 0x0000001624257981 */ /* 0x000722000c1e1900 */
[----:B------:R-:W-:Y:S02]  /*0450*/  MOV R34, UR18 ;  /* 0x0000001200227c02 */ /* 0x000fe40008000f00 */
[----:B------:R-:W-:-:S05]  /*0460*/  MOV R35, UR19 ;  /* 0x0000001300237c02 */ /* 0x000fca0008000f00 */
[----:B------:R4:W4:Y:S01]  /*0470*/  LDG.E R45, desc[UR22][R34.64] ;  /* 0x00000016222d7981 */ /* 0x000922000c1e1900 */
[----:B-1----:R-:W-:Y:S02]  /*0480*/  UIMAD.WIDE.U32 UR18, UR8, 0x4, UR24 ;  /* 0x00000004081278a5 */ /* 0x002fe4000f8e0018 */
[----:B------:R-:W-:-:S04]  /*0490*/  UIMAD.WIDE.U32 UR20, UR9, 0x4, UR24 ;  /* 0x00000004091478a5 */ /* 0x000fc8000f8e0018 */
[----:B------:R-:W-:Y:S02]  /*04a0*/  MOV R41, UR19 ;  /* 0x0000001300297c02 */ /* 0x000fe40008000f00 */
[----:B0-----:R-:W-:Y:S01]  /*04b0*/  MOV R39, UR21 ;  /* 0x0000001500277c02 */ /* 0x001fe20008000f00 */
[----:B--2--5:R-:W-:-:S04]  /*04c0*/  FADD R40, R3, -R38 ;  /* 0x8000002603287221 */ /* 0x024fc80000000000 */
[----:B---3--:R-:W-:Y:S01]  /*04d0*/  FFMA R36, R40, R40, RZ ;  /* 0x0000002828247223 */ /* 0x008fe200000000ff */
[----:B------:R-:W-:Y:S01]  /*04e0*/  MOV R40, UR18 ;  /* 0x0000001200287c02 */ /* 0x000fe20008000f00 */
[----:B------:R-:W-:Y:S01]  /*04f0*/  UIMAD.WIDE.U32 UR18, UR10, 0x4, UR24 ;  /* 0x000000040a1278a5 */ /* 0x000fe2000f8e0018 */
[----:B------:R-:W-:Y:S01]  /*0500*/  MOV R38, UR20 ;  /* 0x0000001400267c02 */ /* 0x000fe20008000f00 */
[----:B----4-:R-:W-:Y:S02]  /*0510*/  FADD R37, R4, -R37 ;  /* 0x8000002504257221 */ /* 0x010fe40000000000 */
[----:B------:R-:W2:Y:S02]  /*0520*/  LDG.E R41, desc[UR22][R40.64] ;  /* 0x0000001628297981 */ /* 0x000ea4000c1e1900 */
[----:B------:R-:W-:Y:S01]  /*0530*/  MOV R35, UR19 ;  /* 0x0000001300237c02 */ /* 0x000fe20008000f00 */
[----:B------:R-:W-:Y:S01]  /*0540*/  FFMA R36, R37, R37, R36 ;  /* 0x0000002525247223 */ /* 0x000fe20000000024 */
[----:B------:R-:W-:Y:S01]  /*0550*/  MOV R34, UR18 ;  /* 0x0000001200227c02 */ /* 0x000fe20008000f00 */
[----:B------:R0:W3:Y:S01]  /*0560*/  LDG.E R38, desc[UR22][R38.64] ;  /* 0x0000001626267981 */ /* 0x0000e2000c1e1900 */
[----:B------:R-:W-:Y:S01]  /*0570*/  UIMAD.WIDE.U32 UR18, UR11, 0x4, UR24 ;  /* 0x000000040b1278a5 */ /* 0x000fe2000f8e0018 */
[----:B------:R-:W-:-:S02]  /*0580*/  FADD R45, R5, -R45 ;  /* 0x8000002d052d7221 */ /* 0x000fc40000000000 */
[----:B------:R-:W4:Y:S02]  /*0590*/  LDG.E R35, desc[UR22][R34.64] ;  /* 0x0000001622237981 */ /* 0x000f24000c1e1900 */
[----:B------:R-:W-:Y:S01]  /*05a0*/  FFMA R45, R45, R45, R36 ;  /* 0x0000002d2d2d7223 */ /* 0x000fe20000000024 */
[----:B------:R-:W-:Y:S02]  /*05b0*/  MOV R36, UR18 ;  /* 0x0000001200247c02 */ /* 0x000fe40008000f00 */
[----:B------:R-:W-:-:S05]  /*05c0*/  MOV R37, UR19 ;  /* 0x0000001300257c02 */ /* 0x000fca0008000f00 */
[----:B------:R-:W4:Y:S01]  /*05d0*/  LDG.E R36, desc[UR22][R36.64] ;  /* 0x0000001624247981 */ /* 0x000f22000c1e1900 */
[----:B------:R-:W-:Y:S02]  /*05e0*/  UIMAD.WIDE.U32 UR18, UR12, 0x4, UR24 ;  /* 0x000000040c1278a5 */ /* 0x000fe4000f8e0018 */
[----:B------:R-:W-:-:S06]  /*05f0*/  UIMAD.WIDE.U32 UR20, UR14, 0x4, UR24 ;  /* 0x000000040e1478a5 */ /* 0x000fcc000f8e0018 */
[----:B0-----:R-:W-:Y:S01]  /*0600*/  MOV R39, UR21 ;  /* 0x0000001500277c02 */ /* 0x001fe20008000f00 */
[----:B--2---:R-:W-:-:S04]  /*0610*/  FADD R40, R6, -R41 ;  /* 0x8000002906287221 */ /* 0x004fc80000000000 */
[----:B------:R-:W-:Y:S01]  /*0620*/  FFMA R45, R40, R40, R45 ;  /* 0x00000028282d7223 */ /* 0x000fe2000000002d */
[----:B---3--:R-:W-:-:S04]  /*0630*/  FADD R40, R7, -R38 ;  /* 0x8000002607287221 */ /* 0x008fc80000000000 */
[----:B------:R-:W-:Y:S01]  /*0640*/  FFMA R45, R40, R40, R45 ;  /* 0x00000028282d7223 */ /* 0x000fe2000000002d */
[----:B----4-:R-:W-:Y:S01]  /*0650*/  FADD R34, R8, -R35 ;  /* 0x8000002308227221 */ /* 0x010fe20000000000 */
[----:B------:R-:W-:-:S03]  /*0660*/  MOV R35, UR19 ;  /* 0x0000001300237c02 */ /* 0x000fc60008000f00 */
[----:B------:R-:W-:Y:S01]  /*0670*/  FFMA R45, R34, R34, R45 ;  /* 0x00000022222d7223 */ /* 0x000fe2000000002d */
[----:B------:R-:W-:Y:S01]  /*0680*/  MOV R34, UR18 ;  /* 0x0000001200227c02 */ /* 0x000fe20008000f00 */
[----:B------:R-:W-:Y:S01]  /*0690*/  UIMAD.WIDE.U32 UR18, UR13, 0x4, UR24 ;  /* 0x000000040d1278a5 */ /* 0x000fe2000f8e0018 */
[----:B------:R-:W-:-:S03]  /*06a0*/  FADD R38, R9, -R36 ;  /* 0x8000002409267221 */ /* 0x000fc60000000000 */
[----:B------:R-:W2:Y:S02]  /*06b0*/  LDG.E R35, desc[UR22][R34.64] ;  /* 0x0000001622237981 */ /* 0x000ea4000c1e1900 */
[----:B------:R-:W-:Y:S02]  /*06c0*/  MOV R36, UR18 ;  /* 0x0000001200247c02 */ /* 0x000fe40008000f00 */
[----:B------:R-:W-:Y:S01]  /*06d0*/  MOV R37, UR19 ;  /* 0x0000001300257c02 */ /* 0x000fe20008000f00 */
[----:B------:R-:W-:Y:S01]  /*06e0*/  UIMAD.WIDE.U32 UR18, UR15, 0x4, UR24 ;  /* 0x000000040f1278a5 */ /* 0x000fe2000f8e0018 */
[----:B------:R-:W-:Y:S01]  /*06f0*/  FFMA R45, R38, R38, R45 ;  /* 0x00000026262d7223 */ /* 0x000fe2000000002d */
[----:B------:R-:W-:Y:S02]  /*0700*/  MOV R38, UR20 ;  /* 0x0000001400267c02 */ /* 0x000fe40008000f00 */
[----:B------:R-:W3:Y:S02]  /*0710*/  LDG.E R36, desc[UR22][R36.64] ;  /* 0x0000001624247981 */ /* 0x000ee4000c1e1900 */
[----:B------:R-:W-:-:S02]  /*0720*/  MOV R40, UR18 ;  /* 0x0000001200287c02 */ /* 0x000fc40008000f00 */
[----:B------:R-:W4:Y:S01]  /*0730*/  LDG.E R39, desc[UR22][R38.64] ;  /* 0x0000001626277981 */ /* 0x000f22000c1e1900 */
[----:B------:R-:W-:-:S05]  /*0740*/  MOV R41, UR19 ;  /* 0x0000001300297c02 */ /* 0x000fca0008000f00 */
[----:B------:R-:W4:Y:S01]  /*0750*/  LDG.E R40, desc[UR22][R40.64] ;  /* 0x0000001628287981 */ /* 0x000f22000c1e1900 */
        /* <DEDUP_REMOVED lines=25> */
.L_x_828:
        /* <DEDUP_REMOVED lines=51> */
[----:B--2---:R-:W-:Y:S01]  /*0c20*/  REDG.E.ADD.F32.FTZ.RN.STRONG.GPU desc[UR22][R6.64], R31 ;  /* 0x0000001f060079a6 */ /* 0x004fe2000c12f316 */
[----:B------:R-:W-:Y:S05]  /*0c30*/  EXIT ;  /* 0x000000000000794d */ /* 0x000fea0003800000 */
.L_x_830:
        /* <DEDUP_REMOVED lines=12> */
.L_x_973:


//--------------------- .text._Z21calculateBestDistanceILi10EEvPfS0_S0_PiS1_S1_ii --------------------------
	.section	.text._Z21calculateBestDistanceILi10EEvPfS0_S0_PiS1_S1_ii,"ax",@progbits
	.align	128
        .global         _Z21calculateBestDistanceILi10EEvPfS0_S0_PiS1_S1_ii
        .type           _Z21calculateBestDistanceILi10EEvPfS0_S0_PiS1_S1_ii,@function
        .size           _Z21calculateBestDistanceILi10EEvPfS0_S0_PiS1_S1_ii,(.L_x_974 - _Z21calculateBestDistanceILi10EEvPfS0_S0_PiS1_S1_ii)
        .other          _Z21calculateBestDistanceILi10EEvPfS0_S0_PiS1_S1_ii,@"STO_CUDA_ENTRY STV_DEFAULT"
_Z21calculateBestDistanceILi10EEvPfS0_S0_PiS1_S1_ii:
.text._Z21calculateBestDistanceILi10EEvPfS0_S0_PiS1_S1_ii:
        /* <DEDUP_REMOVED lines=32> */
[----:B------:R-:W-:Y:S01]  /*0200*/  IMAD.WIDE.U32 R32, R0, 0x4, R30 ;  /* 0x0000000400207825 */ /* 0x000fe200078e001e */
        /* <DEDUP_REMOVED lines=9> */
[----:B------:R-:W-:-:S02]  /*02a0*/  UIMAD UR5, UR23, 0x3, URZ ;  /* 0x00000003170578a4 */ /* 0x000fc4000f8e02ff */
[----:B------:R-:W-:Y:S01]  /*02b0*/  USHF.L.U32 UR8, UR23, 0x2, URZ ;  /* 0x0000000217087899 */ /* 0x000fe200080006ff */
[----:B------:R0:W5:Y:S01]  /*02c0*/  LDG.E R5, desc[UR24][R32.64] ;  /* 0x0000001820057981 */ /* 0x000162000c1e1900 */
[----:B------:R-:W-:Y:S01]  /*02d0*/  MOV R2, 0x7f7fffff ;  /* 0x7f7fffff00027802 */ /* 0x000fe20000000f00 */
[----:B------:R-:W-:Y:S01]  /*02e0*/  UIMAD UR9, UR23, 0x5, URZ ;  /* 0x00000005170978a4 */ /* 0x000fe2000f8e02ff */
[----:B------:R-:W-:Y:S01]  /*02f0*/  MOV R43, 0xffffffff ;  /* 0xffffffff002b7802 */ /* 0x000fe20000000f00 */
[----:B------:R-:W-:Y:S01]  /*0300*/  UIMAD UR10, UR23, 0x6, URZ ;  /* 0x00000006170a78a4 */ /* 0x000fe2000f8e02ff */
[----:B------:R-:W1:Y:S01]  /*0310*/  LDCU.64 UR26, c[0x0][0x388] ;  /* 0x00007100ff1a77ac */ /* 0x000e620008000a00 */
[----:B------:R-:W2:Y:S01]  /*0320*/  LDCU.64 UR6, c[0x0][0x388] ;  /* 0x00007100ff0677ac */ /* 0x000ea20008000a00 */
[----:B------:R-:W-:Y:S02]  /*0330*/  UIMAD UR11, UR23, 0x7, URZ ;  /* 0x00000007170b78a4 */ /* 0x000fe4000f8e02ff */
[----:B------:R-:W-:-:S02]  /*0340*/  USHF.L.U32 UR12, UR23, 0x3, URZ ;  /* 0x00000003170c7899 */ /* 0x000fc400080006ff */
[----:B------:R-:W-:Y:S02]  /*0350*/  UIMAD UR13, UR23, 0x9, URZ ;  /* 0x00000009170d78a4 */ /* 0x000fe4000f8e02ff */
[----:B------:R-:W-:Y:S02]  /*0360*/  UIADD3 UR14, UPT, UPT, -UR23, URZ, URZ ;  /* 0x000000ff170e7290 */ /* 0x000fe4000fffe1ff */
[----:B------:R-:W-:Y:S01]  /*0370*/  USHF.L.U32 UR15, UR23, 0x1, URZ ;  /* 0x00000001170f7899 */ /* 0x000fe200080006ff */
[----:B0-----:R-:W-:-:S11]  /*0380*/  UMOV UR4, URZ ;  /* 0x000000ff00047c82 */ /* 0x001fd60008000000 */
.L_x_832:
[----:B--2---:R-:W-:Y:S01]  /*0390*/  MOV R34, UR6 ;  /* 0x0000000600227c02 */ /* 0x004fe20008000f00 */
[----:B------:R-:W-:Y:S02]  /*03a0*/  UIMAD.WIDE.U32 UR16, UR23, 0x4, UR6 ;  /* 0x00000004171078a5 */ /* 0x000fe4000f8e0006 */
[----:B------:R-:W-:-:S05]  /*03b0*/  MOV R35, UR7 ;  /* 0x0000000700237c02 */ /* 0x000fca0008000f00 */
[----:B------:R0:W2:Y:S01]  /*03c0*/  LDG.E R34, desc[UR24][R34.64] ;  /* 0x0000001822227981 */ /* 0x0000a2000c1e1900 */
[----:B------:R-:W-:Y:S02]  /*03d0*/  MOV R40, UR16 ;  /* 0x0000001000287c02 */ /* 0x000fe40008000f00 */
[----:B------:R-:W-:Y:S01]  /*03e0*/  MOV R41, UR17 ;  /* 0x0000001100297c02 */ /* 0x000fe20008000f00 */
[----:B------:R-:W-:-:S04]  /*03f0*/  UIMAD.WIDE.U32 UR16, UR15, 0x4, UR6 ;  /* 0x000000040f1078a5 */ /* 0x000fc8000f8e0006 */
[----:B------:R-:W3:Y:S02]  /*0400*/  LDG.E R40, desc[UR24][R40.64] ;  /* 0x0000001828287981 */ /* 0x000ee4000c1e1900 */
[----:B------:R-:W-:Y:S02]  /*0410*/  MOV R32, UR16 ;  /* 0x0000001000207c02 */ /* 0x000fe40008000f00 */
[----:B------:R-:W-:-:S05]  /*0420*/  MOV R33, UR17 ;  /* 0x0000001100217c02 */ /* 0x000fca0008000f00 */
[----:B------:R4:W3:Y:S01]  /*0430*/  LDG.E R39, desc[UR24][R32.64] ;  /* 0x0000001820277981 */ /* 0x0008e2000c1e1900 */
[----:B-1----:R-:W-:Y:S02]  /*0440*/  UIMAD.WIDE.U32 UR16, UR5, 0x4, UR26 ;  /* 0x00000004051078a5 */ /* 0x002fe4000f8e001a */
[----:B------:R-:W-:Y:S02]  /*0450*/  UIMAD.WIDE.U32 UR18, UR8, 0x4, UR26 ;  /* 0x00000004081278a5 */ /* 0x000fe4000f8e001a */
[----:B------:R-:W-:Y:S02]  /*0460*/  UIMAD.WIDE.U32 UR20, UR9, 0x4, UR26 ;  /* 0x00000004091478a5 */ /* 0x000fe4000f8e001a */
[----:B------:R-:W-:Y:S02]  /*0470*/  MOV R36, UR16 ;  /* 0x0000001000247c02 */ /* 0x000fe40008000f00 */
[----:B------:R-:W-:Y:S01]  /*0480*/  MOV R37, UR17 ;  /* 0x0000001100257c02 */ /* 0x000fe20008000f00 */
[----:B------:R-:W-:Y:S01]  /*0490*/  UIMAD.WIDE.U32 UR16, UR10, 0x4, UR26 ;  /* 0x000000040a1078a5 */ /* 0x000fe2000f8e001a */
[----:B0-----:R-:W-:-:S03]  /*04a0*/  MOV R35, UR19 ;  /* 0x0000001300237c02 */ /* 0x001fc60008000f00 */
[----:B------:R0:W3:Y:S01]  /*04b0*/  LDG.E R45, desc[UR24][R36.64] ;  /* 0x00000018242d7981 */ /* 0x0000e2000c1e1900 */
[----:B----4-:R-:W-:Y:S02]  /*04c0*/  MOV R33, UR21 ;  /* 0x0000001500217c02 */ /* 0x010fe40008000f00 */
[----:B------:R-:W-:-:S05]  /*04d0*/  MOV R32, UR20 ;  /* 0x0000001400207c02 */ /* 0x000fca0008000f00 */
[----:B------:R-:W4:Y:S01]  /*04e0*/  LDG.E R33, desc[UR24][R32.64] ;  /* 0x0000001820217981 */ /* 0x000f22000c1e1900 */
[----:B--2--5:R-:W-:Y:S01]  /*04f0*/  FADD R38, R5, -R34 ;  /* 0x8000002205267221 */ /* 0x024fe20000000000 */
[----:B------:R-:W-:Y:S01]  /*0500*/  MOV R34, UR18 ;  /* 0x0000001200227c02 */ /* 0x000fe20008000f00 */
[----:B------:R-:W-:Y:S02]  /*0510*/  UIMAD.WIDE.U32 UR18, UR11, 0x4, UR26 ;  /* 0x000000040b1278a5 */ /* 0x000fe4000f8e001a */
[----:B------:R-:W-:Y:S02]  /*0520*/  FFMA R38, R38, R38, RZ ;  /* 0x0000002626267223 */ /* 0x000fe400000000ff */
[----:B------:R1:W2:Y:S01]  /*0530*/  LDG.E R44, desc[UR24][R34.64] ;  /* 0x00000018222c7981 */ /* 0x0002a2000c1e1900 */
[----:B---3--:R-:W-:Y:S01]  /*0540*/  FADD R41, R3, -R40 ;  /* 0x8000002803297221 */ /* 0x008fe20000000000 */
[----:B0-----:R-:W-:Y:S02]  /*0550*/  MOV R37, UR19 ;  /* 0x0000001300257c02 */ /* 0x001fe40008000f00 */
[----:B------:R-:W-:-:S02]  /*0560*/  MOV R36, UR18 ;  /* 0x0000001200247c02 */ /* 0x000fc40008000f00 */
[----:B-1----:R-:W-:Y:S02]  /*0570*/  MOV R34, UR16 ;  /* 0x0000001000227c02 */ /* 0x002fe40008000f00 */
[----:B------:R-:W-:Y:S01]  /*0580*/  MOV R35, UR17 ;  /* 0x0000001100237c02 */ /* 0x000fe20008000f00 */
[----:B------:R-:W-:Y:S01]  /*0590*/  UIMAD.WIDE.U32 UR16, UR12, 0x4, UR26 ;  /* 0x000000040c1078a5 */ /* 0x000fe2000f8e001a */
[----:B------:R-:W-:Y:S01]  /*05a0*/  FFMA R40, R41, R41, R38 ;  /* 0x0000002929287223 */ /* 0x000fe20000000026 */
[----:B------:R-:W-:Y:S01]  /*05b0*/  UIMAD.WIDE.U32 UR18, UR13, 0x4, UR26 ;  /* 0x000000040d1278a5 */ /* 0x000fe2000f8e001a */
[----:B------:R-:W-:Y:S01]  /*05c0*/  FADD R41, R4, -R39 ;  /* 0x8000002704297221 */ /* 0x000fe20000000000 */
[----:B------:R2:W3:Y:S02]  /*05d0*/  LDG.E R34, desc[UR24][R34.64] ;  /* 0x0000001822227981 */ /* 0x0004e4000c1e1900 */
[----:B------:R-:W-:Y:S02]  /*05e0*/  MOV R38, UR16 ;  /* 0x0000001000267c02 */ /* 0x000fe40008000f00 */
[----:B------:R-:W-:Y:S01]  /*05f0*/  MOV R39, UR17 ;  /* 0x0000001100277c02 */ /* 0x000fe20008000f00 */
[----:B------:R-:W3:Y:S01]  /*0600*/  LDG.E R37, desc[UR24][R36.64] ;  /* 0x0000001824257981 */ /* 0x000ee2000c1e1900 */
[----:B------:R-:W-:Y:S01]  /*0610*/  FFMA R32, R41, R41, R40 ;  /* 0x0000002929207223 */ /* 0x000fe20000000028 */
[----:B------:R-:W-:-:S02]  /*0620*/  MOV R41, UR19 ;  /* 0x0000001300297c02 */ /* 0x000fc40008000f00 */
[----:B------:R-:W-:Y:S01]  /*0630*/  MOV R40, UR18 ;  /* 0x0000001200287c02 */ /* 0x000fe20008000f00 */
[----:B------:R-:W3:Y:S04]  /*0640*/  LDG.E R38, desc[UR24][R38.64] ;  /* 0x0000001826267981 */ /* 0x000ee8000c1e1900 */
[----:B------:R-:W3:Y:S01]  /*0650*/  LDG.E R41, desc[UR24][R40.64] ;  /* 0x0000001828297981 */ /* 0x000ee2000c1e1900 */
[----:B------:R-:W-:-:S04]  /*0660*/  FADD R45, R6, -R45 ;  /* 0x8000002d062d7221 */ /* 0x000fc80000000000 */
[----:B------:R-:W-:Y:S01]  /*0670*/  FFMA R32, R45, R45, R32 ;  /* 0x0000002d2d207223 */ /* 0x000fe20000000020 */
[----:B----4-:R-:W-:Y:S01]  /*0680*/  FADD R33, R8, -R33 ;  /* 0x8000002108217221 */ /* 0x010fe20000000000 */
[----:B------:R-:W-:Y:S02]  /*0690*/  UIADD3 UR6, UP0, UPT, UR6, 0x4, URZ ;  /* 0x0000000406067890 */ /* 0x000fe4000ff1e0ff */
[----:B------:R-:W-:Y:S02]  /*06a0*/  UIADD3 UR14, UPT, UPT, UR14, 0x1, URZ ;  /* 0x000000010e0e7890 */ /* 0x000fe4000fffe0ff */
[----:B------:R-:W-:Y:S02]  /*06b0*/  UIADD3.X UR7, UPT, UPT, URZ, UR7, URZ, UP0, !UPT ;  /* 0x00000007ff077290 */ /* 0x000fe400087fe4ff */
[----:B------:R-:W-:Y:S02]  /*06c0*/  UISETP.NE.AND UP0, UPT, UR14, URZ, UPT ;  /* 0x000000ff0e00728c */ /* 0x000fe4000bf05270 */
        /* <DEDUP_REMOVED lines=8> */
[----:B------:R-:W-:-:S04]  /*0750*/  FFMA R32, R35, R35, R32 ;  /* 0x0000002323207223 */ /* 0x000fc80000000020 */
[----:B------:R-:W-:Y:S01]  /*0760*/  FFMA R32, R33, R33, R32 ;  /* 0x0000002121207223 */ /* 0x000fe20000000020 */
[----:B---3--:R-:W-:-:S04]  /*0770*/  FADD R33, R9, -R34 ;  /* 0x8000002209217221 */ /* 0x008fc80000000000 */
        /* <DEDUP_REMOVED lines=12> */
.L_x_831:
        /* <DEDUP_REMOVED lines=10> */
[----:B--2---:R-:W-:-:S04]  /*08e0*/  IMAD R9, R9, UR22, R8 ;  /* 0x0000001609097c24 */ /* 0x004fc8000f8e0208 */
[----:B------:R-:W-:Y:S02]  /*08f0*/  IMAD.WIDE.U32 R30, R9, 0x4, R30 ;  /* 0x00000004091e7825 */ /* 0x000fe400078e001e */
[----:B------:R-:W1:Y:S02]  /*0900*/  LDC.64 R8, c[0x0][0x390] ;  /* 0x0000e400ff087b82 */ /* 0x000e640000000a00 */
[----:B0-----:R-:W-:Y:S01]  /*0910*/  IMAD.WIDE R6, R43, 0x4, R6 ;  /* 0x000000042b067825 */ /* 0x001fe200078e0206 */
[----:B---3--:R-:W-:-:S13]  /*0920*/  ISETP.NE.AND P0, PT, R0, R43, PT ;  /* 0x0000002b0000720c */ /* 0x008fda0003f05270 */
[----:B------:R-:W-:Y:S04]  /*0930*/  @P0 STG.E desc[UR24][R4.64], R43 ;  /* 0x0000002b04000986 */ /* 0x000fe8000c101918 */
[----:B------:R0:W-:Y:S04]  /*0940*/  @P0 STG.E desc[UR24][R2.64], R33 ;  /* 0x0000002102000986 */ /* 0x0001e8000c101918 */
[----:B------:R2:W-:Y:S04]  /*0950*/  REDG.E.ADD.STRONG.GPU desc[UR24][R6.64], R33 ;  /* 0x000000210600798e */ /* 0x0005e8000c12e118 */
[----:B------:R-:W3:Y:S01]  /*0960*/  LDG.E R31, desc[UR24][R30.64] ;  /* 0x000000181e1f7981 */ /* 0x000ee2000c1e1900 */
[----:B-1----:R-:W-:Y:S01]  /*0970*/  IMAD.WIDE R8, R43, 0x4, R8 ;  /* 0x000000042b087825 */ /* 0x002fe200078e0208 */
[----:B------:R-:W-:-:S04]  /*0980*/  MOV R11, UR23 ;  /* 0x00000017000b7c02 */ /* 0x000fc80008000f00 */
[----:B---3--:R1:W-:Y:S04]  /*0990*/  REDG.E.ADD.F32.FTZ.RN.STRONG.GPU desc[UR24][R8.64], R31 ;  /* 0x0000001f080079a6 */ /* 0x0083e8000c12f318 */
[----:B------:R-:W3:Y:S01]  /*09a0*/  LDG.E R29, desc[UR24][R28.64] ;  /* 0x000000181c1d7981 */ /* 0x000ee2000c1e1900 */
[----:B------:R-:W-:Y:S01]  /*09b0*/  IMAD.WIDE R10, R11, 0x4, R8 ;  /* 0x000000040b0a7825 */ /* 0x000fe200078e0208 */
[----:B0-----:R-:W-:-:S04]  /*09c0*/  MOV R3, UR23 ;  /* 0x0000001700037c02 */ /* 0x001fc80008000f00 */
        /* <DEDUP_REMOVED lines=11> */
[----:B-1----:R-:W-:-:S04]  /*0a80*/  MOV R9, UR23 ;  /* 0x0000001700097c02 */ /* 0x002fc80008000f00 */
[----:B---3--:R1:W-:Y:S04]  /*0a90*/  REDG.E.ADD.F32.FTZ.RN.STRONG.GPU desc[UR24][R6.64], R23 ;  /* 0x00000017060079a6 */ /* 0x0083e8000c12f318 */
[----:B------:R-:W3:Y:S01]  /*0aa0*/  LDG.E R21, desc[UR24][R20.64] ;  /* 0x0000001814157981 */ /* 0x000ee2000c1e1900 */
[----:B0-----:R-:W-:-:S05]  /*0ab0*/  IMAD.WIDE R2, R9, 0x4, R6 ;  /* 0x0000000409027825 */ /* 0x001fca00078e0206 */
[----:B---3--:R0:W-:Y:S04]  /*0ac0*/  REDG.E.ADD.F32.FTZ.RN.STRONG.GPU desc[UR24][R2.64], R21 ;  /* 0x00000015020079a6 */ /* 0x0081e8000c12f318 */
[----:B------:R-:W3:Y:S01]  /*0ad0*/  LDG.E R19, desc[UR24][R18.64] ;  /* 0x0000001812137981 */ /* 0x000ee2000c1e1900 */
[----:B--2---:R-:W-:-:S05]  /*0ae0*/  IMAD.WIDE R4, R9, 0x4, R2 ;  /* 0x0000000409047825 */ /* 0x004fca00078e0202 */
[----:B---3--:R2:W-:Y:S04]  /*0af0*/  REDG.E.ADD.F32.FTZ.RN.STRONG.GPU desc[UR24][R4.64], R19 ;  /* 0x00000013040079a6 */ /* 0x0085e8000c12f318 */
[----:B------:R-:W3:Y:S01]  /*0b00*/  LDG.E R17, desc[UR24][R16.64] ;  /* 0x0000001810117981 */ /* 0x000ee2000c1e1900 */
[----:B-1----:R-:W-:-:S05]  /*0b10*/  IMAD.WIDE R6, R9, 0x4, R4 ;  /* 0x0000000409067825 */ /* 0x002fca00078e0204 */
[----:B---3--:R-:W-:Y:S04]  /*0b20*/  REDG.E.ADD.F32.FTZ.RN.STRONG.GPU desc[UR24][R6.64], R17 ;  /* 0x00000011060079a6 */ /* 0x008fe8000c12f318 */
[----:B------:R-:W3:Y:S01]  /*0b30*/  LDG.E R15, desc[UR24][R14.64] ;  /* 0x000000180e0f7981 */ /* 0x000ee2000c1e1900 */
[----:B0-----:R-:W-:-:S05]  /*0b40*/  IMAD.WIDE R2, R9, 0x4, R6 ;  /* 0x0000000409027825 */ /* 0x001fca00078e0206 */
[----:B---3--:R-:W-:Y:S04]  /*0b50*/  REDG.E.ADD.F32.FTZ.RN.STRONG.GPU desc[UR24][R2.64], R15 ;  /* 0x0000000f020079a6 */ /* 0x008fe8000c12f318 */
[----:B------:R-:W3:Y:S01]  /*0b60*/  LDG.E R13, desc[UR24][R12.64] ;  /* 0x000000180c0d7981 */ /* 0x000ee2000c1e1900 */
[----:B--2---:R-:W-:-:S05]  /*0b70*/  IMAD.WIDE R4, R9, 0x4, R2 ;  /* 0x0000000409047825 */ /* 0x004fca00078e0202 */
[----:B---3--:R-:W-:Y:S01]  /*0b80*/  REDG.E.ADD.F32.FTZ.RN.STRONG.GPU desc[UR24][R4.64], R13 ;  /* 0x0000000d040079a6 */ /* 0x008fe2000c12f318 */
[----:B------:R-:W-:Y:S05]  /*0b90*/  EXIT ;  /* 0x000000000000794d */ /* 0x000fea0003800000 */
.L_x_833:
        /* <DEDUP_REMOVED lines=14> */
.L_x_974:


//--------------------- .text._Z21calculateBestDistanceILi9EEvPfS0_S0_PiS1_S1_ii --------------------------
	.section	.text._Z21calculateBestDistanceILi9EEvPfS0_S0_PiS1_S1_ii,"ax",@progbits
	.align	128
        .global         _Z21calculateBestDistanceILi9EEvPfS0_S0_PiS1_S1_ii
        .type           _Z21calculateBestDistanceILi9EEvPfS0_S0_PiS1_S1_ii,@function
        .size           _Z21calculateBestDistanceILi9EEvPfS0_S0_PiS1_S1_ii,(.L_x_975 - _Z21calculateBestDistanceILi9EEvPfS0_S0_PiS1_S1_ii)
        .other          _Z21calculateBestDistanceILi9EEvPfS0_S0_PiS1_S1_ii,@"STO_CUDA_ENTRY STV_DEFAULT"
_Z21calculateBestDistanceILi9EEvPfS0_S0_PiS1_S1_ii:
.text._Z21calculateBestDistanceILi9EEvPfS0_S0_PiS1_S1_ii:
        /* <DEDUP_REMOVED lines=44> */
[----:B------:R-:W-:Y:S01]  /*02c0*/  USHF.L.U32 UR9, UR15, 0x2, URZ ;  /* 0x000000020f097899 */ /* 0x000fe200080006ff */
[----:B------:R-:W1:Y:S01]  /*02d0*/  LDCU.64 UR22, c[0x0][0x388] ;  /* 0x00007100ff1677ac */ /* 0x000e620008000a00 */
[----:B------:R-:W2:Y:S01]  /*02e0*/  LDCU.64 UR6, c[0x0][0x388] ;  /* 0x00007100ff0677ac */ /* 0x000ea20008000a00 */
[----:B------:R-:W-:Y:S02]  /*02f0*/  UIMAD UR10, UR15, 0x5, URZ ;  /* 0x000000050f0a78a4 */ /* 0x000fe4000f8e02ff */
[----:B------:R-:W-:Y:S02]  /*0300*/  UIMAD UR11, UR15, 0x6, URZ ;  /* 0x000000060f0b78a4 */ /* 0x000fe4000f8e02ff */
[----:B------:R-:W-:Y:S02]  /*0310*/  UIMAD UR12, UR15, 0x7, URZ ;  /* 0x000000070f0c78a4 */ /* 0x000fe4000f8e02ff */
[----:B------:R-:W-:Y:S02]  /*0320*/  USHF.L.U32 UR13, UR15, 0x3, URZ ;  /* 0x000000030f0d7899 */ /* 0x000fe400080006ff */
[----:B------:R-:W-:Y:S01]  /*0330*/  UIADD3 UR14, UPT, UPT, -UR15, URZ, URZ ;  /* 0x000000ff0f0e7290 */ /* 0x000fe2000fffe1ff */
[----:B0-----:R-:W-:-:S11]  /*0340*/  UMOV UR4, URZ ;  /* 0x000000ff00047c82 */ /* 0x001fd60008000000 */
.L_x_835:
[----:B--2---:R-:W-:Y:S02]  /*0350*/  UIMAD.WIDE.U32 UR16, UR15, 0x4, UR6 ;  /* 0x000000040f1078a5 */ /* 0x004fe4000f8e0006 */
[----:B------:R-:W-:Y:S02]  /*0360*/  MOV R32, UR6 ;  /* 0x0000000600207c02 */ /* 0x000fe40008000f00 */
[----:B------:R-:W-:Y:S01]  /*0370*/  MOV R33, UR7 ;  /* 0x0000000700217c02 */ /* 0x000fe20008000f00 */
[----:B------:R-:W-:Y:S01]  /*0380*/  UIMAD.WIDE.U32 UR18, UR5, 0x4, UR6 ;  /* 0x00000004051278a5 */ /* 0x000fe2000f8e0006 */
[----:B------:R-:W-:Y:S02]  /*0390*/  MOV R29, UR17 ;  /* 0x00000011001d7c02 */ /* 0x000fe40008000f00 */
[----:B------:R-:W-:Y:S01]  /*03a0*/  MOV R28, UR16 ;  /* 0x00000010001c7c02 */ /* 0x000fe20008000f00 */
[----:B------:R-:W2:Y:S02]  /*03b0*/  LDG.E R32, desc[UR20][R32.64] ;  /* 0x0000001420207981 */ /* 0x000ea4000c1e1900 */
[----:B------:R-:W-:-:S02]  /*03c0*/  MOV R30, UR18 ;  /* 0x00000012001e7c02 */ /* 0x000fc40008000f00 */
[----:B------:R-:W3:Y:S01]  /*03d0*/  LDG.E R29, desc[UR20][R28.64] ;  /* 0x000000141c1d7981 */ /* 0x000ee2000c1e1900 */
[----:B------:R-:W-:-:S05]  /*03e0*/  MOV R31, UR19 ;  /* 0x00000013001f7c02 */ /* 0x000fca0008000f00 */
[----:B------:R0:W4:Y:S01]  /*03f0*/  LDG.E R30, desc[UR20][R30.64] ;  /* 0x000000141e1e7981 */ /* 0x000122000c1e1900 */
[----:B-1----:R-:W-:Y:S02]  /*0400*/  UIMAD.WIDE.U32 UR16, UR8, 0x4, UR22 ;  /* 0x00000004081078a5 */ /* 0x002fe4000f8e0016 */
[----:B------:R-:W-:-:S06]  /*0410*/  UIMAD.WIDE.U32 UR18, UR9, 0x4, UR22 ;  /* 0x00000004091278a5 */ /* 0x000fcc000f8e0016 */
[----:B0-----:R-:W-:Y:S01]  /*0420*/  MOV R31, UR19 ;  /* 0x00000013001f7c02 */ /* 0x001fe20008000f00 */
[----:B--2--5:R-:W-:-:S04]  /*0430*/  FADD R37, R3, -R32 ;  /* 0x8000002003257221 */ /* 0x024fc80000000000 */
[----:B------:R-:W-:Y:S01]  /*0440*/  FFMA R37, R37, R37, RZ ;  /* 0x0000002525257223 */ /* 0x000fe200000000ff */
[----:B---3--:R-:W-:Y:S01]  /*0450*/  FADD R28, R4, -R29 ;  /* 0x8000001d041c7221 */ /* 0x008fe20000000000 */
[----:B------:R-:W-:-:S03]  /*0460*/  MOV R29, UR17 ;  /* 0x00000011001d7c02 */ /* 0x000fc60008000f00 */
[----:B------:R-:W-:Y:S01]  /*0470*/  FFMA R37, R28, R28, R37 ;  /* 0x0000001c1c257223 */ /* 0x000fe20000000025 */
[----:B------:R-:W-:Y:S01]  /*0480*/  MOV R28, UR16 ;  /* 0x00000010001c7c02 */ /* 0x000fe20008000f00 */
[----:B----4-:R-:W-:Y:S01]  /*0490*/  FADD R32, R5, -R30 ;  /* 0x8000001e05207221 */ /* 0x010fe20000000000 */
[----:B------:R-:W-:-:S03]  /*04a0*/  MOV R30, UR18 ;  /* 0x00000012001e7c02 */ /* 0x000fc60008000f00 */
[----:B------:R0:W2:Y:S01]  /*04b0*/  LDG.E R29, desc[UR20][R28.64] ;  /* 0x000000141c1d7981 */ /* 0x0000a2000c1e1900 */
[----:B------:R-:W-:-:S03]  /*04c0*/  FFMA R32, R32, R32, R37 ;  /* 0x0000002020207223 */ /* 0x000fc60000000025 */
[----:B------:R-:W3:Y:S01]  /*04d0*/  LDG.E R30, desc[UR20][R30.64] ;  /* 0x000000141e1e7981 */ /* 0x000ee2000c1e1900 */
[----:B------:R-:W-:Y:S02]  /*04e0*/  UIMAD.WIDE.U32 UR16, UR10, 0x4, UR22 ;  /* 0x000000040a1078a5 */ /* 0x000fe4000f8e0016 */
[----:B------:R-:W-:-:S06]  /*04f0*/  UIMAD.WIDE.U32 UR18, UR11, 0x4, UR22 ;  /* 0x000000040b1278a5 */ /* 0x000fcc000f8e0016 */
[----:B0-----:R-:W-:Y:S01]  /*0500*/  MOV R28, UR18 ;  /* 0x00000012001c7c02 */ /* 0x001fe20008000f00 */
[----:B--2---:R-:W-:-:S04]  /*0510*/  FADD R33, R6, -R29 ;  /* 0x8000001d06217221 */ /* 0x004fc80000000000 */
[----:B------:R-:W-:Y:S01]  /*0520*/  FFMA R32, R33, R33, R32 ;  /* 0x0000002121207223 */ /* 0x000fe20000000020 */
[----:B---3--:R-:W-:Y:S01]  /*0530*/  FADD R37, R7, -R30 ;  /* 0x8000001e07257221 */ /* 0x008fe20000000000 */
[----:B------:R-:W-:-:S03]  /*0540*/  MOV R33, UR17 ;  /* 0x0000001100217c02 */ /* 0x000fc60008000f00 */
[----:B------:R-:W-:Y:S01]  /*0550*/  FFMA R37, R37, R37, R32 ;  /* 0x0000002525257223 */ /* 0x000fe20000000020 */
[----:B------:R-:W-:Y:S02]  /*0560*/  MOV R32, UR16 ;  /* 0x0000001000207c02 */ /* 0x000fe40008000f00 */
[----:B------:R-:W-:-:S03]  /*0570*/  MOV R29, UR19 ;  /* 0x00000013001d7c02 */ /* 0x000fc60008000f00 */
[----:B------:R0:W2:Y:S04]  /*0580*/  LDG.E R33, desc[UR20][R32.64] ;  /* 0x0000001420217981 */ /* 0x0000a8000c1e1900 */
[----:B------:R-:W3:Y:S01]  /*0590*/  LDG.E R28, desc[UR20][R28.64] ;  /* 0x000000141c1c7981 */ /* 0x000ee2000c1e1900 */
[----:B------:R-:W-:Y:S02]  /*05a0*/  UIMAD.WIDE.U32 UR16, UR12, 0x4, UR22 ;  /* 0x000000040c1078a5 */ /* 0x000fe4000f8e0016 */
[----:B------:R-:W-:-:S04]  /*05b0*/  UIMAD.WIDE.U32 UR18, UR13, 0x4, UR22 ;  /* 0x000000040d1278a5 */ /* 0x000fc8000f8e0016 */
[----:B------:R-:W-:Y:S02]  /*05c0*/  MOV R31, UR17 ;  /* 0x00000011001f7c02 */ /* 0x000fe40008000f00 */
[----:B0-----:R-:W-:Y:S01]  /*05d0*/  MOV R32, UR18 ;  /* 0x0000001200207c02 */ /* 0x001fe20008000f00 */
[----:B--2---:R-:W-:-:S04]  /*05e0*/  FADD R30, R8, -R33 ;  /* 0x80000021081e7221 */ /* 0x004fc80000000000 */
[----:B------:R-:W-:Y:S01]  /*05f0*/  FFMA R37, R30, R30, R37 ;  /* 0x0000001e1e257223 */ /* 0x000fe20000000025 */
[----:B---3--:R-:W-:-:S04]  /*0600*/  FADD R30, R9, -R28 ;  /* 0x8000001c091e7221 */ /* 0x008fc80000000000 */
[----:B------:R-:W-:Y:S01]  /*0610*/  FFMA R37, R30, R30, R37 ;  /* 0x0000001e1e257223 */ /* 0x000fe20000000025 */
[----:B------:R-:W-:Y:S02]  /*0620*/  MOV R30, UR16 ;  /* 0x00000010001e7c02 */ /* 0x000fe40008000f00 */
[----:B------:R-:W-:-:S03]  /*0630*/  MOV R33, UR19 ;  /* 0x0000001300217c02 */ /* 0x000fc60008000f00 */
[----:B------:R-:W2:Y:S04]  /*0640*/  LDG.E R31, desc[UR20][R30.64] ;  /* 0x000000141e1f7981 */ /* 0x000ea8000c1e1900 */
[----:B------:R-:W3:Y:S01]  /*0650*/  LDG.E R32, desc[UR20][R32.64] ;  /* 0x0000001420207981 */ /* 0x000ee2000c1e1900 */
[----:B------:R-:W-:Y:S02]  /*0660*/  UIADD3 UR6, UP0, UPT, UR6, 0x4, URZ ;  /* 0x0000000406067890 */ /* 0x000fe4000ff1e0ff */
[----:B------:R-:W-:Y:S02]  /*0670*/  UIADD3 UR14, UPT, UPT, UR14, 0x1, URZ ;  /* 0x000000010e0e7890 */ /* 0x000fe4000fffe0ff */
[----:B------:R-:W-:Y:S02]  /*0680*/  UIADD3.X UR7, UPT, UPT, URZ, UR7, URZ, UP0, !UPT ;  /* 0x00000007ff077290 */ /* 0x000fe400087fe4ff */
[----:B------:R-:W-:-:S02]  /*0690*/  UISETP.NE.AND UP0, UPT, UR14, URZ, UPT ;  /* 0x000000ff0e00728c */ /* 0x000fc4000bf05270 */
        /* <DEDUP_REMOVED lines=9> */
[----:B------:R-:W-:-:S05]  /*0730*/  FFMA R37, R28, R28, R37 ;  /* 0x0000001c1c257223 */ /* 0x000fca0000000025 */
[----:B------:R-:W-:-:S04]  /*0740*/  FSETP.GEU.AND P0, PT, R37, R2, PT ;  /* 0x000000022500720b */ /* 0x000fc80003f0e000 */
[----:B------:R-:W-:Y:S02]  /*0750*/  FSEL R2, R37, R2, !P0 ;  /* 0x0000000225027208 */ /* 0x000fe40004000000 */
[----:B------:R-:W-:Y:S01]  /*0760*/  SEL R36, R36, UR4, P0 ;  /* 0x0000000424247c07 */ /* 0x000fe20008000000 */
[----:B------:R-:W-:Y:S01]  /*0770*/  UIADD3 UR4, UPT, UPT, UR4, 0x1, URZ ;  /* 0x0000000104047890 */ /* 0x000fe2000fffe0ff */
[----:B------:R-:W-:Y:S11]  /*0780*/  BRA.U UP0, `(.L_x_835) ;  /* 0xfffffff900f07547 */ /* 0x000ff6000b83ffff */
.L_x_834:
        /* <DEDUP_REMOVED lines=47> */
.L_x_836:
        /* <DEDUP_REMOVED lines=16> */
.L_x_975:


//--------------------- .text._Z21calculateBestDistanceILi8EEvPfS0_S0_PiS1_S1_ii --------------------------
	.section	.text._Z21calculateBestDistanceILi8EEvPfS0_S0_PiS1_S1_ii,"ax",@progbits
	.align	128
        .global         _Z21calculateBestDistanceILi8EEvPfS0_S0_PiS1_S1_ii
        .type           _Z21calculateBestDistanceILi8EEvPfS0_S0_PiS1_S1_ii,@function
        .size           _Z21calculateBestDistanceILi8EEvPfS0_S0_PiS1_S1_ii,(.L_x_976 - _Z21calculateBestDistanceILi8EEvPfS0_S0_PiS1_S1_ii)
        .other          _Z21calculateBestDistanceILi8EEvPfS0_S0_PiS1_S1_ii,@"STO_CUDA_ENTRY STV_DEFAULT"
_Z21calculateBestDistanceILi8EEvPfS0_S0_PiS1_S1_ii:
.text._Z21calculateBestDistanceILi8EEvPfS0_S0_PiS1_S1_ii:
        /* <DEDUP_REMOVED lines=20> */
[----:B-1----:R-:W-:-:S04]  /*0140*/  IMAD.WIDE.U32 R10, R11, 0x4, R24 ;  /* 0x000000040b0a7825 */ /* 0x002fc800078e0018 */
        /* <DEDUP_REMOVED lines=16> */
[----:B------:R-:W-:Y:S01]  /*0250*/  UIADD3 UR25, UPT, UPT, -UR18, URZ, URZ ;  /* 0x000000ff12197290 */ /* 0x000fe2000fffe1ff */
[----:B------:R-:W-:Y:S01]  /*0260*/  MOV R33, 0x7f7fffff ;  /* 0x7f7fffff00217802 */ /* 0x000fe20000000f00 */
[----:B------:R-:W-:Y:S01]  /*0270*/  USHF.L.U32 UR19, UR18, 0x1, URZ ;  /* 0x0000000112137899 */ /* 0x000fe200080006ff */
[----:B------:R-:W-:Y:S01]  /*0280*/  MOV R32, 0xffffffff ;  /* 0xffffffff00207802 */ /* 0x000fe20000000f00 */
[----:B------:R-:W-:-:S02]  /*0290*/  UISETP.GE.AND UP0, UPT, UR25, URZ, UPT ;  /* 0x000000ff1900728c */ /* 0x000fc4000bf06270 */
[----:B------:R-:W-:Y:S02]  /*02a0*/  UIMAD UR22, UR18, 0x3, URZ ;  /* 0x00000003121678a4 */ /* 0x000fe4000f8e02ff */
[----:B------:R-:W-:Y:S01]  /*02b0*/  USHF.L.U32 UR20, UR18, 0x2, URZ ;  /* 0x0000000212147899 */ /* 0x000fe200080006ff */
[----:B------:R-:W1:Y:S01]  /*02c0*/  LDCU.64 UR14, c[0x0][0x388] ;  /* 0x00007100ff0e77ac */ /* 0x000e620008000a00 */
[----:B------:R-:W2:Y:S01]  /*02d0*/  LDCU.64 UR26, c[0x0][0x388] ;  /* 0x00007100ff1a77ac */ /* 0x000ea20008000a00 */
[----:B------:R-:W-:Y:S02]  /*02e0*/  UIMAD UR21, UR18, 0x5, URZ ;  /* 0x00000005121578a4 */ /* 0x000fe4000f8e02ff */
[----:B------:R-:W-:Y:S02]  /*02f0*/  UIMAD UR23, UR18, 0x6, URZ ;  /* 0x00000006121778a4 */ /* 0x000fe4000f8e02ff */
[----:B------:R-:W-:Y:S01]  /*0300*/  UIMAD UR24, UR18, 0x7, URZ ;  /* 0x00000007121878a4 */ /* 0x000fe2000f8e02ff */
[----:B------:R-:W-:Y:S01]  /*0310*/  UMOV UR4, URZ ;  /* 0x000000ff00047c82 */ /* 0x000fe20008000000 */
[----:B0-----:R-:W-:Y:S10]  /*0320*/  BRA.U UP0, `(.L_x_838) ;  /* 0x0000001500807547 */ /* 0x001ff4000b800000 */
[----:B------:R-:W-:Y:S02]  /*0330*/  UIADD3 UR5, UPT, UPT, -UR25, URZ, URZ ;  /* 0x000000ff19057290 */ /* 0x000fe4000fffe1ff */
[----:B------:R-:W-:Y:S02]  /*0340*/  UPLOP3.LUT UP0, UPT, UPT, UPT, UPT, 0x80, 0x8 ;  /* 0x000000000008789c */ /* 0x000fe40003f0f070 */
[----:B------:R-:W-:-:S09]  /*0350*/  UISETP.GT.AND UP1, UPT, UR5, 0x3, UPT ;  /* 0x000000030500788c */ /* 0x000fd2000bf24270 */
[----:B------:R-:W-:Y:S05]  /*0360*/  BRA.U !UP1, `(.L_x_839) ;  /* 0x0000000d09887547 */ /* 0x000fea000b800000 */
[----:B------:R-:W0:Y:S01]  /*0370*/  LDCU.64 UR16, c[0x0][0x388] ;  /* 0x00007100ff1077ac */ /* 0x000e220008000a00 */
[----:B------:R-:W-:-:S11]  /*0380*/  UPLOP3.LUT UP0, UPT, UPT, UPT, UPT, 0x40, 0x4 ;  /* 0x000000000004789c */ /* 0x000fd60003f0e870 */
.L_x_840:
[----:B--2---:R-:W-:Y:S01]  /*0390*/  UMOV UR6, UR26 ;  /* 0x0000001a00067c82 */ /* 0x004fe20008000000 */
[----:B------:R-:W-:Y:S01]  /*03a0*/  UMOV UR7, UR27 ;  /* 0x0000001b00077c82 */ /* 0x000fe20008000000 */
[----:B------:R-:W-:Y:S01]  /*03b0*/  MOV R28, UR6 ;  /* 0x00000006001c7c02 */ /* 0x000fe20008000f00 */
[----:B------:R-:W-:Y:S02]  /*03c0*/  UIMAD.WIDE.U32 UR28, UR18, 0x4, UR6 ;  /* 0x00000004121c78a5 */ /* 0x000fe4000f8e0006 */
[----:B------:R-:W-:-:S05]  /*03d0*/  IMAD.U32 R29, RZ, RZ, UR7 ;  /* 0x00000007ff1d7e24 */ /* 0x000fca000f8e00ff */
[----:B------:R-:W2:Y:S01]  /*03e0*/  LDG.E R37, desc[UR12][R28.64] ;  /* 0x0000000c1c257981 */ /* 0x000ea2000c1e1900 */
[----:B------:R-:W-:Y:S02]  /*03f0*/  MOV R30, UR28 ;  /* 0x0000001c001e7c02 */ /* 0x000fe40008000f00 */
[----:B------:R-:W-:-:S05]  /*0400*/  MOV R31, UR29 ;  /* 0x0000001d001f7c02 */ /* 0x000fca0008000f00 */
[----:B------:R-:W3:Y:S01]  /*0410*/  LDG.E R36, desc[UR12][R30.64] ;  /* 0x0000000c1e247981 */ /* 0x000ee2000c1e1900 */
[----:B------:R-:W-:Y:S02]  /*0420*/  UIMAD.WIDE.U32 UR26, UR19, 0x4, UR6 ;  /* 0x00000004131a78a5 */ /* 0x000fe4000f8e0006 */
[----:B0-----:R-:W-:-:S04]  /*0430*/  UIMAD.WIDE.U32 UR8, UR22, 0x4, UR16 ;  /* 0x00000004160878a5 */ /* 0x001fc8000f8e0010 */
[----:B------:R-:W-:Y:S02]  /*0440*/  MOV R26, UR26 ;  /* 0x0000001a001a7c02 */ /* 0x000fe40008000f00 */
[----:B------:R-:W-:-:S05]  /*0450*/  MOV R27, UR27 ;  /* 0x0000001b001b7c02 */ /* 0x000fca0008000f00 */
[----:B------:R0:W4:Y:S01]  /*0460*/  LDG.E R35, desc[UR12][R26.64] ;  /* 0x0000000c1a237981 */ /* 0x000122000c1e1900 */
[----:B------:R-:W-:Y:S01]  /*0470*/  UIMAD.WIDE.U32 UR10, UR21, 0x4, UR16 ;  /* 0x00000004150a78a5 */ /* 0x000fe2000f8e0010 */
[----:B0-----:R-:W-:Y:S02]  /*0480*/  MOV R26, UR8 ;  /* 0x00000008001a7c02 */ /* 0x001fe40008000f00 */
[----:B------:R-:W-:Y:S01]  /*0490*/  MOV R27, UR9 ;  /* 0x00000009001b7c02 */ /* 0x000fe20008000f00 */
[----:B------:R-:W-:-:S04]  /*04a0*/  UIMAD.WIDE.U32 UR8, UR20, 0x4, UR16 ;  /* 0x00000004140878a5 */ /* 0x000fc8000f8e0010 */
[----:B------:R0:W4:Y:S02]  /*04b0*/  LDG.E R34, desc[UR12][R26.64] ;  /* 0x0000000c1a227981 */ /* 0x000124000c1e1900 */
[----:B------:R-:W-:Y:S02]  /*04c0*/  MOV R29, UR9 ;  /* 0x00000009001d7c02 */ /* 0x000fe40008000f00 */
[----:B------:R-:W-:Y:S02]  /*04d0*/  MOV R28, UR8 ;  /* 0x00000008001c7c02 */ /* 0x000fe40008000f00 */
[----:B------:R-:W-:Y:S02]  /*04e0*/  MOV R30, UR10 ;  /* 0x0000000a001e7c02 */ /* 0x000fe40008000f00 */
[----:B------:R-:W-:Y:S01]  /*04f0*/  MOV R31, UR11 ;  /* 0x0000000b001f7c02 */ /* 0x000fe20008000f00 */
[----:B------:R-:W4:Y:S01]  /*0500*/  LDG.E R29, desc[UR12][R28.64] ;  /* 0x0000000c1c1d7981 */ /* 0x000f22000c1e1900 */
[----:B------:R-:W-:-:S06]  /*0510*/  UIMAD.WIDE.U32 UR8, UR23, 0x4, UR16 ;  /* 0x00000004170878a5 */ /* 0x000fcc000f8e0010 */
[----:B0-----:R-:W-:Y:S01]  /*0520*/  IMAD.U32 R26, RZ, RZ, UR8 ;  /* 0x00000008ff1a7e24 */ /* 0x001fe2000f8e00ff */
[----:B------:R0:W4:Y:S01]  /*0530*/  LDG.E R28, desc[UR12][R30.64] ;  /* 0x0000000c1e1c7981 */ /* 0x000122000c1e1900 */
[----:B------:R-:W-:Y:S01]  /*0540*/  MOV R27, UR9 ;  /* 0x00000009001b7c02 */ /* 0x000fe20008000f00 */
[----:B------:R-:W-:-:S06]  /*0550*/  UIMAD.WIDE.U32 UR8, UR24, 0x4, UR16 ;  /* 0x00000004180878a5 */ /* 0x000fcc000f8e0010 */
[----:B0-----:R-:W-:Y:S02]  /*0560*/  MOV R30, UR8 ;  /* 0x00000008001e7c02 */ /* 0x001fe40008000f00 */
[----:B------:R-:W-:-:S05]  /*0570*/  MOV R31, UR9 ;  /* 0x00000009001f7c02 */ /* 0x000fca0008000f00 */
[----:B------:R-:W4:Y:S01]  /*0580*/  LDG.E R30, desc[UR12][R30.64] ;  /* 0x0000000c1e1e7981 */ /* 0x000f22000c1e1900 */
[----:B--2--5:R-:W-:-:S04]  /*0590*/  FADD R37, R2, -R37 ;  /* 0x8000002502257221 */ /* 0x024fc80000000000 */
[----:B------:R-:W-:Y:S01]  /*05a0*/  FFMA R37, R37, R37, RZ ;  /* 0x0000002525257223 */ /* 0x000fe200000000ff */
[----:B---3--:R-:W-:-:S04]  /*05b0*/  FADD R36, R3, -R36 ;  /* 0x8000002403247221 */ /* 0x008fc80000000000 */
[----:B------:R-:W-:Y:S02]  /*05c0*/  FFMA R36, R36, R36, R37 ;  /* 0x0000002424247223 */ /* 0x000fe40000000025 */
[----:B------:R0:W2:Y:S01]  /*05d0*/  LDG.E R37, desc[UR12][R26.64] ;  /* 0x0000000c1a257981 */ /* 0x0000a2000c1e1900 */
[----:B----4-:R-:W-:-:S04]  /*05e0*/  FADD R35, R4, -R35 ;  /* 0x8000002304237221 */ /* 0x010fc80000000000 */
[----:B------:R-:W-:Y:S01]  /*05f0*/  FFMA R36, R35, R35, R36 ;  /* 0x0000002323247223 */ /* 0x000fe20000000024 */
[----:B------:R-:W-:Y:S01]  /*0600*/  UIADD3 UR8, UPT, UPT, UR22, 0x1, URZ ;  /* 0x0000000116087890 */ /* 0x000fe2000fffe0ff */
[----:B------:R-:W-:-:S04]  /*0610*/  FADD R35, R5, -R34 ;  /* 0x8000002205237221 */ /* 0x000fc80000000000 */
[----:B------:R-:W-:Y:S01]  /*0620*/  FFMA R36, R35, R35, R36 ;  /* 0x0000002323247223 */ /* 0x000fe20000000024 */
[----:B------:R-:W-:-:S04]  /*0630*/  FADD R29, R6, -R29 ;  /* 0x8000001d061d7221 */ /* 0x000fc80000000000 */
[----:B------:R-:W-:Y:S01]  /*0640*/  FFMA R34, R29, R29, R36 ;  /* 0x0000001d1d227223 */ /* 0x000fe20000000024 */
[----:B------:R-:W-:Y:S01]  /*0650*/  MOV R29, UR7 ;  /* 0x00000007001d7c02 */ /* 0x000fe20008000f00 */
[----:B------:R-:W-:Y:S01]  /*0660*/  FADD R35, R7, -R28 ;  /* 0x8000001c07237221 */ /* 0x000fe20000000000 */
[----:B------:R-:W-:Y:S02]  /*0670*/  MOV R28, UR6 ;  /* 0x00000006001c7c02 */ /* 0x000fe40008000f00 */
[----:B0-----:R-:W-:Y:S02]  /*0680*/  MOV R26, UR28 ;  /* 0x0000001c001a7c02 */ /* 0x001fe40008000f00 */
[----:B------:R-:W-:Y:S01]  /*0690*/  MOV R27, UR29 ;  /* 0x0000001d001b7c02 */ /* 0x000fe20008000f00 */
[----:B------:R0:W3:Y:S01]  /*06a0*/  LDG.E R29, desc[UR12][R28.64+0x4] ;  /* 0x0000040c1c1d7981 */ /* 0x0000e2000c1e1900 */
[----:B------:R-:W-:Y:S01]  /*06b0*/  UIMAD.WIDE.U32 UR8, UR8, 0x4, UR16 ;  /* 0x00000004080878a5 */ /* 0x000fe2000f8e0010 */
[----:B------:R-:W-:Y:S01]  /*06c0*/  FFMA R34, R35, R35, R34 ;  /* 0x0000002323227223 */ /* 0x000fe20000000022 */
[----:B------:R-:W-:Y:S01]  /*06d0*/  MOV R36, UR26 ;  /* 0x0000001a00247c02 */ /* 0x000fe20008000f00 */
[----:B------:R4:W3:Y:S03]  /*06e0*/  LDG.E R26, desc[UR12][R26.64+0x4] ;  /* 0x0000040c1a1a7981 */ /* 0x0008e6000c1e1900 */
[----:B------:R-:W-:-:S02]  /*06f0*/  IMAD.U32 R35, RZ, RZ, UR9 ;  /* 0x00000009ff237e24 */ /* 0x000fc4000f8e00ff */
[----:B------:R-:W-:Y:S01]  /*0700*/  FADD R30, R9, -R30 ;  /* 0x8000001e091e7221 */ /* 0x000fe20000000000 */
[----:B--2---:R-:W-:Y:S01]  /*0710*/  FADD R31, R8, -R37 ;  /* 0x80000025081f7221 */ /* 0x004fe20000000000 */
[----:B------:R-:W-:-:S03]  /*0720*/  MOV R37, UR27 ;  /* 0x0000001b00257c02 */ /* 0x000fc60008000f00 */
[----:B------:R-:W-:Y:S01]  /*0730*/  FFMA R31, R31, R31, R34 ;  /* 0x0000001f1f1f7223 */ /* 0x000fe20000000022 */
[----:B------:R-:W-:Y:S02]  /*0740*/  MOV R34, UR8 ;  /* 0x0000000800227c02 */ /* 0x000fe40008000f00 */
[----:B------:R-:W2:Y:S01]  /*0750*/  LDG.E R37, desc[UR12][R36.64+0x4] ;  /* 0x0000040c24257981 */ /* 0x000ea2000c1e1900 */
[----:B------:R-:W-:-:S03]  /*0760*/  UIADD3 UR8, UPT, UPT, UR20, 0x1, URZ ;  /* 0x0000000114087890 */ /* 0x000fc6000fffe0ff */
[----:B------:R1:W2:Y:S01]  /*0770*/  LDG.E R34, desc[UR12][R34.64] ;  /* 0x0000000c22227981 */ /* 0x0002a2000c1e1900 */
[----:B------:R-:W-:Y:S01]  /*0780*/  UIMAD.WIDE.U32 UR8, UR8, 0x4, UR16 ;  /* 0x00000004080878a5 */ /* 0x000fe2000f8e0010 */
[----:B0-----:R-:W-:-:S05]  /*0790*/  FFMA R28, R30, R30, R31 ;  /* 0x0000001e1e1c7223 */ /* 0x001fca000000001f */
[----:B------:R-:W-:Y:S02]  /*07a0*/  MOV R31, UR9 ;  /* 0x00000009001f7c02 */ /* 0x000fe40008000f00 */
[----:B------:R-:W-:-:S05]  /*07b0*/  MOV R30, UR8 ;  /* 0x00000008001e7c02 */ /* 0x000fca0008000f00 */
[----:B------:R0:W2:Y:S01]  /*07c0*/  LDG.E R31, desc[UR12][R30.64] ;  /* 0x0000000c1e1f7981 */ /* 0x0000a2000c1e1900 */
[----:B----4-:R-:W-:Y:S01]  /*07d0*/  MOV R27, UR7 ;  /* 0x00000007001b7c02 */ /* 0x010fe20008000f00 */
[----:B------:R-:W-:Y:S01]  /*07e0*/  UIADD3 UR8, UPT, UPT, UR21, 0x1, URZ ;  /* 0x0000000115087890 */ /* 0x000fe2000fffe0ff */
[----:B-1----:R-:W-:Y:S01]  /*07f0*/  MOV R35, UR29 ;  /* 0x0000001d00237c02 */ /* 0x002fe20008000f00 */
[----:B---3--:R-:W-:-:S04]  /*0800*/  FADD R29, R2, -R29 ;  /* 0x8000001d021d7221 */ /* 0x008fc80000000000 */
[----:B------:R-:W-:Y:S01]  /*0810*/  FFMA R29, R29, R29, RZ ;  /* 0x0000001d1d1d7223 */ /* 0x000fe200000000ff */
[----:B------:R-:W-:-:S04]  /*0820*/  FADD R26, R3, -R26 ;  /* 0x8000001a031a7221 */ /* 0x000fc80000000000 */
[----:B------:R-:W-:Y:S01]  /*0830*/  FFMA R29, R26, R26, R29 ;  /* 0x0000001a1a1d7223 */ /* 0x000fe2000000001d */
[----:B------:R-:W-:Y:S01]  /*0840*/  UIMAD.WIDE.U32 UR8, UR8, 0x4, UR16 ;  /* 0x00000004080878a5 */ /* 0x000fe2000f8e0010 */
[----:B------:R-:W-:-:S04]  /*0850*/  FSETP.GEU.AND P2, PT, R28, R33, PT ;  /* 0x000000211c00720b */ /* 0x000fc80003f4e000 */
[----:B------:R-:W-:Y:S02]  /*0860*/  FSEL R33, R28, R33, !P2 ;  /* 0x000000211c217208 */ /* 0x000fe40005000000 */
[----:B------:R-:W-:Y:S01]  /*0870*/  MOV R28, UR8 ;  /* 0x00000008001c7c02 */ /* 0x000fe20008000f00 */
[----:B------:R-:W-:Y:S01]  /*0880*/  UIADD3 UR8, UPT, UPT, UR22, 0x2, URZ ;  /* 0x0000000216087890 */ /* 0x000fe2000fffe0ff */
[----:B0-----:R-:W-:Y:S01]  /*0890*/  MOV R30, UR26 ;  /* 0x0000001a001e7c02 */ /* 0x001fe20008000f00 */
[----:B--2---:R-:W-:-:S04]  /*08a0*/  FADD R26, R4, -R37 ;  /* 0x80000025041a7221 */ /* 0x004fc80000000000 */
[----:B------:R-:W-:Y:S01]  /*08b0*/  FFMA R29, R26, R26, R29 ;  /* 0x0000001a1a1d7223 */ /* 0x000fe2000000001d */
[----:B------:R-:W-:Y:S01]  /*08c0*/  FADD R34, R5, -R34 ;  /* 0x8000002205227221 */ /* 0x000fe20000000000 */
[----:B------:R-:W-:-:S03]  /*08d0*/  MOV R26, UR6 ;  /* 0x00000006001a7c02 */ /* 0x000fc60008000f00 */
[----:B------:R-:W-:Y:S01]  /*08e0*/  FFMA R36, R34, R34, R29 ;  /* 0x0000002222247223 */ /* 0x000fe2000000001d */
[----:B------:R-:W-:Y:S01]  /*08f0*/  MOV R34, UR28 ;  /* 0x0000001c00227c02 */ /* 0x000fe20008000f00 */
[----:B------:R-:W2:Y:S01]  /*0900*/  LDG.E R27, desc[UR12][R26.64+0x8] ;  /* 0x0000080c1a1b7981 */ /* 0x000ea2000c1e1900 */
[----:B------:R-:W-:-:S04]  /*0910*/  MOV R29, UR9 ;  /* 0x00000009001d7c02 */ /* 0x000fc80008000f00 */
[----:B------:R-:W3:Y:S01]  /*0920*/  LDG.E R34, desc[UR12][R34.64+0x8] ;  /* 0x0000080c22227981 */ /* 0x000ee2000c1e1900 */
[----:B------:R-:W-:Y:S01]  /*0930*/  UIMAD.WIDE.U32 UR8, UR8, 0x4, UR16 ;  /* 0x00000004080878a5 */ /* 0x000fe2000f8e0010 */
[----:B------:R-:W-:Y:S01]  /*0940*/  FADD R37, R6, -R31 ;  /* 0x8000001f06257221 */ /* 0x000fe20000000000 */
[----:B------:R-:W-:Y:S01]  /*0950*/  MOV R31, UR27 ;  /* 0x0000001b001f7c02 */ /* 0x000fe20008000f00 */
[----:B------:R0:W4:Y:S05]  /*0960*/  LDG.E R28, desc[UR12][R28.64] ;  /* 0x0000000c1c1c7981 */ /* 0x00012a000c1e1900 */
[----:B------:R-:W4:Y:S01]  /*0970*/  LDG.E R31, desc[UR12][R30.64+0x8] ;  /* 0x0000080c1e1f7981 */ /* 0x000f22000c1e1900 */
[----:B0-----:R-:W-:Y:S01]  /*0980*/  FFMA R29, R37, R37, R36 ;  /* 0x00000025251d7223 */ /* 0x001fe20000000024 */
[----:B------:R-:W-:Y:S01]  /*0990*/  IMAD.U32 R36, RZ, RZ, UR8 ;  /* 0x00000008ff247e24 */ /* 0x000fe2000f8e00ff */
[----:B------:R-:W-:-:S05]  /*09a0*/  MOV R37, UR9 ;  /* 0x0000000900257c02 */ /* 0x000fca0008000f00 */
[----:B------:R0:W4:Y:S01]  /*09b0*/  LDG.E R26, desc[UR12][R36.64] ;  /* 0x0000000c241a7981 */ /* 0x000122000c1e1900 */
[----:B------:R-:W-:-:S04]  /*09c0*/  UIADD3 UR8, UPT, UPT, UR23, 0x1, URZ ;  /* 0x0000000117087890 */ /* 0x000fc8000fffe0ff */
[----:B------:R-:W-:Y:S02]  /*09d0*/  UIMAD.WIDE.U32 UR8, UR8, 0x4, UR16 ;  /* 0x00000004080878a5 */ /* 0x000fe4000f8e0010 */
[----:B------:R-:W-:-:S04]  /*09e0*/  UIADD3 UR5, UPT, UPT, UR24, 0x1, URZ ;  /* 0x0000000118057890 */ /* 0x000fc8000fffe0ff */
[----:B------:R-:W-:Y:S01]  /*09f0*/  MOV R35, UR9 ;  /* 0x0000000900237c02 */ /* 0x000fe20008000f00 */
[----:B------:R-:W-:-:S04]  /*0a00*/  UIADD3 UR10, UPT, UPT, UR20, 0x2, URZ ;  /* 0x00000002140a7890 */ /* 0x000fc8000fffe0ff */
[----:B------:R-:W-:Y:S01]  /*0a10*/  UIMAD.WIDE.U32 UR10, UR10, 0x4, UR16 ;  /* 0x000000040a0a78a5 */ /* 0x000fe2000f8e0010 */
[----:B--2---:R-:W-:-:S04]  /*0a20*/  FADD R27, R2, -R27 ;  /* 0x8000001b021b7221 */ /* 0x004fc80000000000 */
[----:B------:R-:W-:Y:S01]  /*0a30*/  FFMA R27, R27, R27, RZ ;  /* 0x0000001b1b1b7223 */ /* 0x000fe200000000ff */
[----:B---3--:R-:W-:-:S04]  /*0a40*/  FADD R34, R3, -R34 ;  /* 0x8000002203227221 */ /* 0x008fc80000000000 */
[----:B------:R-:W-:Y:S01]  /*0a50*/  FFMA R27, R34, R34, R27 ;  /* 0x00000022221b7223 */ /* 0x000fe2000000001b */
[----:B------:R-:W-:Y:S01]  /*0a60*/  MOV R34, UR8 ;  /* 0x0000000800227c02 */ /* 0x000fe20008000f00 */
[----:B------:R-:W-:Y:S01]  /*0a70*/  UIMAD.WIDE.U32 UR8, UR5, 0x4, UR16 ;  /* 0x00000004050878a5 */ /* 0x000fe2000f8e0010 */
[----:B----4-:R-:W-:-:S03]  /*0a80*/  FADD R28, R7, -R28 ;  /* 0x8000001c071c7221 */ /* 0x010fc60000000000 */
[----:B------:R-:W2:Y:S01]  /*0a90*/  LDG.E R35, desc[UR12][R34.64] ;  /* 0x0000000c22237981 */ /* 0x000ea2000c1e1900 */
[----:B0-----:R-:W-:Y:S01]  /*0aa0*/  FFMA R36, R28, R28, R29 ;  /* 0x0000001c1c247223 */ /* 0x001fe2000000001d */
[----:B------:R-:W-:Y:S01]  /*0ab0*/  MOV R30, UR8 ;  /* 0x00000008001e7c02 */ /* 0x000fe20008000f00 */
[----:B------:R-:W-:Y:S01]  /*0ac0*/  UIADD3 UR8, UPT, UPT, UR21, 0x2, URZ ;  /* 0x0000000215087890 */ /* 0x000fe2000fffe0ff */
[----:B------:R-:W-:Y:S01]  /*0ad0*/  FADD R28, R4, -R31 ;  /* 0x8000001f041c7221 */ /* 0x000fe20000000000 */
[----:B------:R-:W-:Y:S02]  /*0ae0*/  MOV R31, UR9 ;  /* 0x00000009001f7c02 */ /* 0x000fe40008000f00 */
[----:B------:R-:W-:Y:S01]  /*0af0*/  UIMAD.WIDE.U32 UR8, UR8, 0x4, UR16 ;  /* 0x00000004080878a5 */ /* 0x000fe2000f8e0010 */
[----:B------:R-:W-:Y:S01]  /*0b00*/  FFMA R27, R28, R28, R27 ;  /* 0x0000001c1c1b7223 */ /* 0x000fe2000000001b */
[----:B------:R-:W-:Y:S01]  /*0b10*/  MOV R29, UR11 ;  /* 0x0000000b001d7c02 */ /* 0x000fe20008000f00 */
[----:B------:R-:W3:Y:S01]  /*0b20*/  LDG.E R30, desc[UR12][R30.64] ;  /* 0x0000000c1e1e7981 */ /* 0x000ee2000c1e1900 */
[----:B------:R-:W-:Y:S01]  /*0b30*/  FADD R26, R5, -R26 ;  /* 0x8000001a051a7221 */ /* 0x000fe20000000000 */
[----:B------:R-:W-:-:S03]  /*0b40*/  MOV R28, UR10 ;  /* 0x0000000a001c7c02 */ /* 0x000fc60008000f00 */
[----:B------:R-:W-:Y:S01]  /*0b50*/  FFMA R37, R26, R26, R27 ;  /* 0x0000001a1a257223 */ /* 0x000fe2000000001b */
[----:B------:R-:W-:Y:S01]  /*0b60*/  MOV R26, UR8 ;  /* 0x00000008001a7c02 */ /* 0x000fe20008000f00 */
[----:B------:R0:W4:Y:S01]  /*0b70*/  LDG.E R29, desc[UR12][R28.64] ;  /* 0x0000000c1c1d7981 */ /* 0x000122000c1e1900 */
[----:B------:R-:W-:-:S05]  /*0b80*/  MOV R27, UR9 ;  /* 0x00000009001b7c02 */ /* 0x000fca0008000f00 */
[----:B------:R1:W4:Y:S01]  /*0b90*/  LDG.E R26, desc[UR12][R26.64] ;  /* 0x0000000c1a1a7981 */ /* 0x000322000c1e1900 */
[----:B------:R-:W-:Y:S01]  /*0ba0*/  UIADD3 UR8, UPT, UPT, UR23, 0x2, URZ ;  /* 0x0000000217087890 */ /* 0x000fe2000fffe0ff */
[----:B0-----:R-:W-:-:S03]  /*0bb0*/  MOV R28, UR6 ;  /* 0x00000006001c7c02 */ /* 0x001fc60008000f00 */
[----:B------:R-:W-:Y:S01]  /*0bc0*/  UIMAD.WIDE.U32 UR8, UR8, 0x4, UR16 ;  /* 0x00000004080878a5 */ /* 0x000fe2000f8e0010 */
[----:B-1----:R-:W-:Y:S01]  /*0bd0*/  MOV R27, UR29 ;  /* 0x0000001d001b7c02 */ /* 0x002fe20008000f00 */
[----:B--2---:R-:W-:-:S04]  /*0be0*/  FADD R35, R8, -R35 ;  /* 0x8000002308237221 */ /* 0x004fc80000000000 */
[----:B------:R-:W-:Y:S01]  /*0bf0*/  FFMA R36, R35, R35, R36 ;  /* 0x0000002323247223 */ /* 0x000fe20000000024 */
[----:B---3--:R-:W-:Y:S01]  /*0c00*/  FADD R35, R9, -R30 ;  /* 0x8000001e09237221 */ /* 0x008fe20000000000 */
[----:B----4-:R-:W-:Y:S01]  /*0c10*/  FADD R34, R6, -R29 ;  /* 0x8000001d06227221 */ /* 0x010fe20000000000 */
[----:B------:R-:W-:-:S03]  /*0c20*/  IMAD.U32 R29, RZ, RZ, UR7 ;  /* 0x00000007ff1d7e24 */ /* 0x000fc6000f8e00ff */
[----:B------:R-:W-:Y:S01]  /*0c30*/  FFMA R37, R34, R34, R37 ;  /* 0x0000002222257223 */ /* 0x000fe20000000025 */
[----:B------:R-:W-:Y:S01]  /*0c40*/  FADD R34, R7, -R26 ;  /* 0x8000001a07227221 */ /* 0x000fe20000000000 */
[----:B------:R-:W-:Y:S01]  /*0c50*/  MOV R26, UR28 ;  /* 0x0000001c001a7c02 */ /* 0x000fe20008000f00 */
[----:B------:R0:W2:Y:S01]  /*0c60*/  LDG.E R29, desc[UR12][R28.64+0xc] ;  /* 0x00000c0c1c1d7981 */ /* 0x0000a2000c1e1900 */
[----:B------:R-:W-:Y:S01]  /*0c70*/  FFMA R30, R35, R35, R36 ;  /* 0x00000023231e7223 */ /* 0x000fe20000000024 */
[----:B------:R-:W-:Y:S01]  /*0c80*/  FFMA R31, R34, R34, R37 ;  /* 0x00000022221f7223 */ /* 0x000fe20000000025 */
[----:B------:R-:W-:Y:S01]  /*0c90*/  MOV R35, UR27 ;  /* 0x0000001b00237c02 */ /* 0x000fe20008000f00 */
[----:B------:R-:W3:Y:S01]  /*0ca0*/  LDG.E R27, desc[UR12][R26.64+0xc] ;  /* 0x00000c0c1a1b7981 */ /* 0x000ee2000c1e1900 */
[----:B------:R-:W-:Y:S02]  /*0cb0*/  MOV R37, UR9 ;  /* 0x0000000900257c02 */ /* 0x000fe40008000f00 */
[----:B------:R-:W-:-:S02]  /*0cc0*/  MOV R34, UR26 ;  /* 0x0000001a00227c02 */ /* 0x000fc40008000f00 */
[----:B------:R-:W-:-:S03]  /*0cd0*/  MOV R36, UR8 ;  /* 0x0000000800247c02 */ /* 0x000fc60008000f00 */
[----:B------:R1:W4:Y:S04]  /*0ce0*/  LDG.E R35, desc[UR12][R34.64+0xc] ;  /* 0x00000c0c22237981 */ /* 0x000328000c1e1900 */
[----:B------:R3:W4:Y:S01]  /*0cf0*/  LDG.E R37, desc[UR12][R36.64] ;  /* 0x0000000c24257981 */ /* 0x000722000c1e1900 */
[----:B------:R-:W-:-:S04]  /*0d00*/  UIADD3 UR10, UPT, UPT, UR22, 0x3, URZ ;  /* 0x00000003160a7890 */ /* 0x000fc8000fffe0ff */
[----:B------:R-:W-:Y:S02]  /*0d10*/  UIMAD.WIDE.U32 UR10, UR10, 0x4, UR16 ;  /* 0x000000040a0a78a5 */ /* 0x000fe4000f8e0010 */
[----:B------:R-:W-:-:S04]  /*0d20*/  UIADD3 UR8, UPT, UPT, UR24, 0x2, URZ ;  /* 0x0000000218087890 */ /* 0x000fc8000fffe0ff */
[----:B0-----:R-:W-:Y:S01]  /*0d30*/  MOV R28, UR10 ;  /* 0x0000000a001c7c02 */ /* 0x001fe20008000f00 */
[----:B------:R-:W-:Y:S02]  /*0d40*/  UIMAD.WIDE.U32 UR8, UR8, 0x4, UR16 ;  /* 0x00000004080878a5 */ /* 0x000fe4000f8e0010 */
[----:B------:R-:W-:-:S04]  /*0d50*/  UIADD3 UR10, UPT, UPT, UR20, 0x3, URZ ;  /* 0x00000003140a7890 */ /* 0x000fc8000fffe0ff */
[----:B-1----:R-:W-:Y:S01]  /*0d60*/  MOV R34, UR8 ;  /* 0x0000000800227c02 */ /* 0x002fe20008000f00 */
[----:B--2---:R-:W-:Y:S01]  /*0d70*/  FADD R26, R2, -R29 ;  /* 0x8000001d021a7221 */ /* 0x004fe20000000000 */
[----:B------:R-:W-:-:S03]  /*0d80*/  MOV R29, UR11 ;  /* 0x0000000b001d7c02 */ /* 0x000fc60008000f00 */
[----:B------:R-:W-:Y:S01]  /*0d90*/  FFMA R26, R26, R26, RZ ;  /* 0x0000001a1a1a7223 */ /* 0x000fe200000000ff */
[----:B---3--:R-:W-:Y:S01]  /*0da0*/  FADD R27, R3, -R27 ;  /* 0x8000001b031b7221 */ /* 0x008fe20000000000 */
[----:B------:R-:W-:Y:S01]  /*0db0*/  UIMAD.WIDE.U32 UR10, UR10, 0x4, UR16 ;  /* 0x000000040a0a78a5 */ /* 0x000fe2000f8e0010 */
[----:B------:R-:W2:Y:S02]  /*0dc0*/  LDG.E R28, desc[UR12][R28.64] ;  /* 0x0000000c1c1c7981 */ /* 0x000ea4000c1e1900 */
[----:B------:R-:W-:Y:S01]  /*0dd0*/  FFMA R36, R27, R27, R26 ;  /* 0x0000001b1b247223 */ /* 0x000fe2000000001a */
[----:B----4-:R-:W-:Y:S01]  /*0de0*/  FADD R27, R4, -R35 ;  /* 0x80000023041b7221 */ /* 0x010fe20000000000 */
[----:B------:R-:W-:Y:S01]  /*0df0*/  MOV R35, UR9 ;  /* 0x0000000900237c02 */ /* 0x000fe20008000f00 */
[----:B------:R-:W-:Y:S02]  /*0e00*/  FADD R26, R8, -R37 ;  /* 0x80000025081a7221 */ /* 0x000fe40000000000 */
[----:B------:R-:W-:Y:S01]  /*0e10*/  FFMA R36, R27, R27, R36 ;  /* 0x0000001b1b247223 */ /* 0x000fe20000000024 */
[----:B------:R-:W-:Y:S01]  /*0e20*/  MOV R27, UR11 ;  /* 0x0000000b001b7c02 */ /* 0x000fe20008000f00 */
[----:B------:R0:W3:Y:S01]  /*0e30*/  LDG.E R34, desc[UR12][R34.64] ;  /* 0x0000000c22227981 */ /* 0x0000e2000c1e1900 */
[----:B------:R-:W-:Y:S01]  /*0e40*/  FFMA R31, R26, R26, R31 ;  /* 0x0000001a1a1f7223 */ /* 0x000fe2000000001f */
[----:B------:R-:W-:-:S05]  /*0e50*/  IMAD.U32 R26, RZ, RZ, UR10 ;  /* 0x0000000aff1a7e24 */ /* 0x000fca000f8e00ff */
[----:B------:R-:W4:Y:S01]  /*0e60*/  LDG.E R27, desc[UR12][R26.64] ;  /* 0x0000000c1a1b7981 */ /* 0x000f22000c1e1900 */
[----:B------:R-:W-:-:S04]  /*0e70*/  UIADD3 UR8, UPT, UPT, UR21, 0x3, URZ ;  /* 0x0000000315087890 */ /* 0x000fc8000fffe0ff */
[----:B------:R-:W-:Y:S02]  /*0e80*/  UIMAD.WIDE.U32 UR8, UR8, 0x4, UR16 ;  /* 0x00000004080878a5 */ /* 0x000fe4000f8e0010 */
[----:B------:R-:W-:-:S04]  /*0e90*/  UIADD3 UR10, UPT, UPT, UR23, 0x3, URZ ;  /* 0x00000003170a7890 */ /* 0x000fc8000fffe0ff */
[----:B------:R-:W-:Y:S01]  /*0ea0*/  UIMAD.WIDE.U32 UR10, UR10, 0x4, UR16 ;  /* 0x000000040a0a78a5 */ /* 0x000fe2000f8e0010 */
[----:B0-----:R-:W-:-:S05]  /*0eb0*/  MOV R35, UR9 ;  /* 0x0000000900237c02 */ /* 0x001fca0008000f00 */
[----:B------:R-:W-:Y:S01]  /*0ec0*/  MOV R29, UR11 ;  /* 0x0000000b001d7c02 */ /* 0x000fe20008000f00 */
[----:B--2---:R-:W-:-:S04]  /*0ed0*/  FADD R37, R5, -R28 ;  /* 0x8000001c05257221 */ /* 0x004fc80000000000 */
[----:B------:R-:W-:Y:S01]  /*0ee0*/  FFMA R37, R37, R37, R36 ;  /* 0x0000002525257223 */ /* 0x000fe20000000024 */
[----:B---3--:R-:W-:Y:S01]  /*0ef0*/  FADD R36, R9, -R34 ;  /* 0x8000002209247221 */ /* 0x008fe20000000000 */
[----:B------:R-:W-:Y:S01]  /*0f00*/  MOV R34, UR8 ;  /* 0x0000000800227c02 */ /* 0x000fe20008000f00 */
[----:B------:R-:W-:Y:S02]  /*0f10*/  UIADD3 UR8, UPT, UPT, UR24, 0x3, URZ ;  /* 0x0000000318087890 */ /* 0x000fe4000fffe0ff */
[----:B------:R-:W-:Y:S01]  /*0f20*/  FFMA R31, R36, R36, R31 ;  /* 0x00000024241f7223 */ /* 0x000fe2000000001f */
[----:B----4-:R-:W-:Y:S01]  /*0f30*/  FADD R28, R6, -R27 ;  /* 0x8000001b061c7221 */ /* 0x010fe20000000000 */
[----:B------:R-:W-:Y:S01]  /*0f40*/  UIMAD.WIDE.U32 UR8, UR8, 0x4, UR16 ;  /* 0x00000004080878a5 */ /* 0x000fe2000f8e0010 */
[----:B------:R-:W2:Y:S02]  /*0f50*/  LDG.E R34, desc[UR12][R34.64] ;  /* 0x0000000c22227981 */ /* 0x000ea4000c1e1900 */
[----:B------:R-:W-:Y:S01]  /*0f60*/  FFMA R36, R28, R28, R37 ;  /* 0x0000001c1c247223 */ /* 0x000fe20000000025 */
[----:B------:R-:W-:-:S02]  /*0f70*/  MOV R28, UR10 ;  /* 0x0000000a001c7c02 */ /* 0x000fc40008000f00 */
[----:B------:R-:W-:Y:S02]  /*0f80*/  MOV R26, UR8 ;  /* 0x00000008001a7c02 */ /* 0x000fe40008000f00 */
[----:B------:R-:W-:Y:S01]  /*0f90*/  MOV R27, UR9 ;  /* 0x00000009001b7c02 */ /* 0x000fe20008000f00 */
[----:B------:R0:W3:Y:S04]  /*0fa0*/  LDG.E R29, desc[UR12][R28.64] ;  /* 0x0000000c1c1d7981 */ /* 0x0000e8000c1e1900 */
[----:B------:R-:W4:Y:S01]  /*0fb0*/  LDG.E R26, desc[UR12][R26.64] ;  /* 0x0000000c1a1a7981 */ /* 0x000f22000c1e1900 */
[----:B------:R-:W-:-:S04]  /*0fc0*/  FSETP.GEU.AND P1, PT, R30, R33, PT ;  /* 0x000000211e00720b */ /* 0x000fc80003f2e000 */
[----:B------:R-:W-:-:S04]  /*0fd0*/  FSEL R30, R30, R33, !P1 ;  /* 0x000000211e1e7208 */ /* 0x000fc80004800000 */
[----:B------:R-:W-:Y:S01]  /*0fe0*/  FSETP.GEU.AND P0, PT, R31, R30, PT ;  /* 0x0000001e1f00720b */ /* 0x000fe20003f0e000 */
[----:B------:R-:W-:-:S03]  /*0ff0*/  UIADD3 UR26, UP1, UPT, UR6, 0x10, URZ ;  /* 0x00000010061a7890 */ /* 0x000fc6000ff3e0ff */
[----:B------:R-:W-:Y:S01]  /*1000*/  FSEL R30, R31, R30, !P0 ;  /* 0x0000001e1f1e7208 */ /* 0x000fe20004000000 */
[----:B------:R-:W-:Y:S01]  /*1010*/  UIADD3 UR25, UPT, UPT, UR25, 0x4, URZ ;  /* 0x0000000419197890 */ /* 0x000fe2000fffe0ff */
[----:B------:R-:W-:Y:S01]  /*1020*/  SEL R32, R32, UR4, P2 ;  /* 0x0000000420207c07 */ /* 0x000fe20009000000 */
[----:B------:R-:W-:Y:S02]  /*1030*/  UIADD3.X UR27, UPT, UPT, URZ, UR7, URZ, UP1, !UPT ;  /* 0x00000007ff1b7290 */ /* 0x000fe40008ffe4ff */
[----:B------:R-:W-:Y:S01]  /*1040*/  UISETP.GE.AND UP1, UPT, UR25, -0x3, UPT ;  /* 0xfffffffd1900788c */ /* 0x000fe2000bf26270 */
[----:B0-----:R-:W-:-:S04]  /*1050*/  MOV R28, UR4 ;  /* 0x00000004001c7c02 */ /* 0x001fc80008000f00 */
[----:B------:R-:W-:Y:S01]  /*1060*/  @!P1 IADD3 R32, PT, PT, R28, 0x1, RZ ;  /* 0x000000011c209810 */ /* 0x000fe20007ffe0ff */
        /* <DEDUP_REMOVED lines=10> */
[----:B------:R-:W-:-:S05]  /*1110*/  FFMA R33, R33, R33, R36 ;  /* 0x0000002121217223 */ /* 0x000fca0000000024 */
[CC--:B------:R-:W-:Y:S02]  /*1120*/  FSETP.GEU.AND P2, PT, R33.reuse, R30.reuse, PT ;  /* 0x0000001e2100720b */ /* 0x0c0fe40003f4e000 */
[----:B------:R-:W-:Y:S02]  /*1130*/  MOV R26, UR4 ;  /* 0x00000004001a7c02 */ /* 0x000fe40008000f00 */
[----:B------:R-:W-:-:S03]  /*1140*/  FSEL R33, R33, R30, !P2 ;  /* 0x0000001e21217208 */ /* 0x000fc60005000000 */
[----:B------:R-:W-:Y:S01]  /*1150*/  @!P0 VIADD R32, R26, 0x2 ;  /* 0x000000021a208836 */ /* 0x000fe20000000000 */
[----:B------:R-:W-:-:S05]  /*1160*/  UIADD3 UR4, UPT, UPT, UR4, 0x4, URZ ;  /* 0x0000000404047890 */ /* 0x000fca000fffe0ff */
[----:B------:R-:W-:Y:S01]  /*1170*/  @!P2 IADD3 R32, PT, PT, R26, 0x3, RZ ;  /* 0x000000031a20a810 */ /* 0x000fe20007ffe0ff */
[----:B------:R-:W-:Y:S06]  /*1180*/  BRA.U !UP1, `(.L_x_840) ;  /* 0xfffffff109807547 */ /* 0x000fec000b83ffff */
.L_x_839:
[----:B------:R-:W-:-:S04]  /*1190*/  UIADD3 UR5, UPT, UPT, -UR25, URZ, URZ ;  /* 0x000000ff19057290 */ /* 0x000fc8000fffe1ff */
[----:B------:R-:W-:-:S09]  /*11a0*/  UISETP.GT.AND UP1, UPT, UR5, 0x1, UPT ;  /* 0x000000010500788c */ /* 0x000fd2000bf24270 */
[----:B------:R-:W-:Y:S05]  /*11b0*/  BRA.U !UP1, `(.L_x_841) ;  /* 0x0000000509d47547 */ /* 0x000fea000b800000 */
[----:B--2---:R-:W-:Y:S01]  /*11c0*/  UMOV UR6, UR26 ;  /* 0x0000001a00067c82 */ /* 0x004fe20008000000 */
[----:B------:R-:W-:Y:S01]  /*11d0*/  UMOV UR7, UR27 ;  /* 0x0000001b00077c82 */ /* 0x000fe20008000000 */
[----:B------:R-:W-:Y:S01]  /*11e0*/  MOV R30, UR6 ;  /* 0x00000006001e7c02 */ /* 0x000fe20008000f00 */
[----:B------:R-:W-:Y:S02]  /*11f0*/  UIMAD.WIDE.U32 UR8, UR18, 0x4, UR6 ;  /* 0x00000004120878a5 */ /* 0x000fe4000f8e0006 */
[----:B------:R-:W-:Y:S01]  /*1200*/  MOV R31, UR7 ;  /* 0x00000007001f7c02 */ /* 0x000fe20008000f00 */
[----:B------:R-:W0:Y:S03]  /*1210*/  LDCU.64 UR10, c[0x0][0x388] ;  /* 0x00007100ff0a77ac */ /* 0x000e260008000a00 */
[----:B------:R-:W-:Y:S02]  /*1220*/  MOV R28, UR8 ;  /* 0x00000008001c7c02 */ /* 0x000fe40008000f00 */
[----:B------:R-:W2:Y:S01]  /*1230*/  LDG.E R31, desc[UR12][R30.64] ;  /* 0x0000000c1e1f7981 */ /* 0x000ea2000c1e1900 */
[----:B------:R-:W-:Y:S01]  /*1240*/  MOV R29, UR9 ;  /* 0x00000009001d7c02 */ /* 0x000fe20008000f00 */
[----:B------:R-:W-:-:S04]  /*1250*/  UIMAD.WIDE.U32 UR16, UR19, 0x4, UR6 ;  /* 0x00000004131078a5 */ /* 0x000fc8000f8e0006 */
[----:B------:R-:W3:Y:S02]  /*1260*/  LDG.E R28, desc[UR12][R28.64] ;  /* 0x0000000c1c1c7981 */ /* 0x000ee4000c1e1900 */
[----:B------:R-:W-:Y:S02]  /*1270*/  MOV R27, UR17 ;  /* 0x00000011001b7c02 */ /* 0x000fe40008000f00 */
[----:B------:R-:W-:-:S05]  /*1280*/  MOV R26, UR16 ;  /* 0x00000010001a7c02 */ /* 0x000fca0008000f00 */
[----:B------:R4:W3:Y:S01]  /*1290*/  LDG.E R27, desc[UR12][R26.64] ;  /* 0x0000000c1a1b7981 */ /* 0x0008e2000c1e1900 */
[----:B0-----:R-:W-:-:S06]  /*12a0*/  UIMAD.WIDE.U32 UR28, UR20, 0x4, UR10 ;  /* 0x00000004141c78a5 */ /* 0x001fcc000f8e000a */
[----:B------:R-:W-:Y:S02]  /*12b0*/  MOV R37, UR29 ;  /* 0x0000001d00257c02 */ /* 0x000fe40008000f00 */
[----:B----4-:R-:W-:Y:S02]  /*12c0*/  MOV R26, UR8 ;  /* 0x00000008001a7c02 */ /* 0x010fe40008000f00 */
[----:B------:R-:W-:Y:S01]  /*12d0*/  MOV R30, UR16 ;  /* 0x00000010001e7c02 */ /* 0x000fe20008000f00 */
[----:B--2--5:R-:W-:-:S04]  /*12e0*/  FADD R34, R2, -R31 ;  /* 0x8000001f02227221 */ /* 0x024fc80000000000 */
[----:B------:R-:W-:Y:S01]  /*12f0*/  FFMA R34, R34, R34, RZ ;  /* 0x0000002222227223 */ /* 0x000fe200000000ff */
[----:B---3--:R-:W-:-:S04]  /*1300*/  FADD R35, R3, -R28 ;  /* 0x8000001c03237221 */ /* 0x008fc80000000000 */
[----:B------:R-:W-:Y:S01]  /*1310*/  FFMA R36, R35, R35, R34 ;  /* 0x0000002323247223 */ /* 0x000fe20000000022 */
[----:B------:R-:W-:Y:S02]  /*1320*/  MOV R34, UR6 ;  /* 0x0000000600227c02 */ /* 0x000fe40008000f00 */
[----:B------:R-:W-:Y:S01]  /*1330*/  MOV R35, UR7 ;  /* 0x0000000700237c02 */ /* 0x000fe20008000f00 */
[----:B------:R-:W-:Y:S01]  /*1340*/  UIMAD.WIDE.U32 UR6, UR22, 0x4, UR10 ;  /* 0x00000004160678a5 */ /* 0x000fe2000f8e000a */
[----:B------:R-:W-:Y:S01]  /*1350*/  FADD R31, R4, -R27 ;  /* 0x8000001b041f7221 */ /* 0x000fe20000000000 */
[----:B------:R-:W-:Y:S02]  /*1360*/  MOV R27, UR9 ;  /* 0x00000009001b7c02 */ /* 0x000fe40008000f00 */
[----:B------:R0:W2:Y:S02]  /*1370*/  LDG.E R34, desc[UR12][R34.64+0x4] ;  /* 0x0000040c22227981 */ /* 0x0000a4000c1e1900 */
[----:B------:R-:W-:Y:S01]  /*1380*/  MOV R28, UR6 ;  /* 0x00000006001c7c02 */ /* 0x000fe20008000f00 */
[----:B------:R-:W-:Y:S01]  /*1390*/  IMAD.U32 R29, RZ, RZ, UR7 ;  /* 0x00000007ff1d7e24 */ /* 0x000fe2000f8e00ff */
[----:B------:R-:W3:Y:S04]  /*13a0*/  LDG.E R26, desc[UR12][R26.64+0x4] ;  /* 0x0000040c1a1a7981 */ /* 0x000ee8000c1e1900 */
[----:B------:R4:W3:Y:S01]  /*13b0*/  LDG.E R28, desc[UR12][R28.64] ;  /* 0x0000000c1c1c7981 */ /* 0x0008e2000c1e1900 */
[----:B0-----:R-:W-:Y:S01]  /*13c0*/  FFMA R35, R31, R31, R36 ;  /* 0x0000001f1f237223 */ /* 0x001fe20000000024 */
[----:B------:R-:W-:-:S02]  /*13d0*/  MOV R36, UR28 ;  /* 0x0000001c00247c02 */ /* 0x000fc40008000f00 */
[----:B------:R-:W-:-:S03]  /*13e0*/  MOV R31, UR17 ;  /* 0x00000011001f7c02 */ /* 0x000fc60008000f00 */
[----:B------:R-:W3:Y:S04]  /*13f0*/  LDG.E R37, desc[UR12][R36.64] ;  /* 0x0000000c24257981 */ /* 0x000ee8000c1e1900 */
[----:B------:R-:W3:Y:S01]  /*1400*/  LDG.E R31, desc[UR12][R30.64+0x4] ;  /* 0x0000040c1e1f7981 */ /* 0x000ee2000c1e1900 */
[----:B------:R-:W-:Y:S02]  /*1410*/  UIADD3 UR6, UPT, UPT, UR22, 0x1, URZ ;  /* 0x0000000116067890 */ /* 0x000fe4000fffe0ff */
[----:B------:R-:W-:Y:S02]  /*1420*/  UIMAD.WIDE.U32 UR8, UR21, 0x4, UR10 ;  /* 0x00000004150878a5 */ /* 0x000fe4000f8e000a */
[----:B------:R-:W-:Y:S02]  /*1430*/  UIMAD.WIDE.U32 UR6, UR6, 0x4, UR10 ;  /* 0x00000004060678a5 */ /* 0x000fe4000f8e000a */
[----:B------:R-:W-:-:S02]  /*1440*/  UIADD3 UR5, UPT, UPT, UR20, 0x1, URZ ;  /* 0x0000000114057890 */ /* 0x000fc4000fffe0ff */
[----:B------:R-:W-:Y:S01]  /*1450*/  UIMAD.WIDE.U32 UR16, UR23, 0x4, UR10 ;  /* 0x00000004171078a5 */ /* 0x000fe2000f8e000a */
[----:B----4-:R-:W-:Y:S01]  /*1460*/  MOV R29, UR9 ;  /* 0x00000009001d7c02 */ /* 0x010fe20008000f00 */
[----:B--2---:R-:W-:Y:S01]  /*1470*/  FADD R34, R2, -R34 ;  /* 0x8000002202227221 */ /* 0x004fe20000000000 */
[----:B---3--:R-:W-:Y:S01]  /*1480*/  FADD R27, R3, -R26 ;  /* 0x8000001a031b7221 */ /* 0x008fe20000000000 */
[----:B------:R-:W-:Y:S02]  /*1490*/  FADD R28, R5, -R28 ;  /* 0x8000001c051c7221 */ /* 0x000fe40000000000 */
[----:B------:R-:W-:Y:S02]  /*14a0*/  FFMA R34, R34, R34, RZ ;  /* 0x0000002222227223 */ /* 0x000fe400000000ff */
[----:B------:R-:W-:Y:S01]  /*14b0*/  FFMA R35, R28, R28, R35 ;  /* 0x0000001c1c237223 */ /* 0x000fe20000000023 */
[----:B------:R-:W-:Y:S01]  /*14c0*/  FADD R26, R6, -R37 ;  /* 0x80000025061a7221 */ /* 0x000fe20000000000 */
[----:B------:R-:W-:Y:S01]  /*14d0*/  FFMA R34, R27, R27, R34 ;  /* 0x0000001b1b227223 */ /* 0x000fe20000000022 */
[----:B------:R-:W-:-:S02]  /*14e0*/  MOV R27, UR7 ;  /* 0x00000007001b7c02 */ /* 0x000fc40008000f00 */
[----:B------:R-:W-:Y:S01]  /*14f0*/  FFMA R36, R26, R26, R35 ;  /* 0x0000001a1a247223 */ /* 0x000fe20000000023 */
[----:B------:R-:W-:Y:S01]  /*1500*/  MOV R26, UR6 ;  /* 0x00000006001a7c02 */ /* 0x000fe20008000f00 */
[----:B------:R-:W-:Y:S01]  /*1510*/  UIMAD.WIDE.U32 UR6, UR5, 0x4, UR10 ;  /* 0x00000004050678a5 */ /* 0x000fe2000f8e000a */
[----:B------:R-:W-:Y:S01]  /*1520*/  FADD R37, R4, -R31 ;  /* 0x8000001f04257221 */ /* 0x000fe20000000000 */
[----:B------:R-:W-:Y:S02]  /*1530*/  MOV R28, UR8 ;  /* 0x00000008001c7c02 */ /* 0x000fe40008000f00 */
[----:B------:R-:W-:Y:S01]  /*1540*/  MOV R35, UR17 ;  /* 0x0000001100237c02 */ /* 0x000fe20008000f00 */
[----:B------:R-:W-:Y:S01]  /*1550*/  FFMA R37, R37, R37, R34 ;  /* 0x0000002525257223 */ /* 0x000fe20000000022 */
[----:B------:R-:W2:Y:S01]  /*1560*/  LDG.E R26, desc[UR12][R26.64] ;  /* 0x0000000c1a1a7981 */ /* 0x000ea2000c1e1900 */
[----:B------:R-:W-:Y:S01]  /*1570*/  IMAD.U32 R34, RZ, RZ, UR16 ;  /* 0x00000010ff227e24 */ /* 0x000fe2000f8e00ff */
[----:B------:R-:W-:-:S02]  /*1580*/  MOV R31, UR7 ;  /* 0x00000007001f7c02 */ /* 0x000fc40008000f00 */
[----:B------:R0:W3:Y:S01]  /*1590*/  LDG.E R28, desc[UR12][R28.64] ;  /* 0x0000000c1c1c7981 */ /* 0x0000e2000c1e1900 */
[----:B------:R-:W-:-:S03]  /*15a0*/  MOV R30, UR6 ;  /* 0x00000006001e7c02 */ /* 0x000fc60008000f00 */
[----:B------:R4:W3:Y:S04]  /*15b0*/  LDG.E R35, desc[UR12][R34.64] ;  /* 0x0000000c22237981 */ /* 0x0008e8000c1e1900 */
[----:B------:R-:W3:Y:S01]  /*15c0*/  LDG.E R31, desc[UR12][R30.64] ;  /* 0x0000000c1e1f7981 */ /* 0x000ee2000c1e1900 */
[----:B------:R-:W-:Y:S02]  /*15d0*/  UIADD3 UR6, UPT, UPT, UR21, 0x1, URZ ;  /* 0x0000000115067890 */ /* 0x000fe4000fffe0ff */
[----:B------:R-:W-:Y:S02]  /*15e0*/  UIADD3 UR8, UPT, UPT, UR23, 0x1, URZ ;  /* 0x0000000117087890 */ /* 0x000fe4000fffe0ff */
[----:B------:R-:W-:Y:S02]  /*15f0*/  UIMAD.WIDE.U32 UR16, UR24, 0x4, UR10 ;  /* 0x00000004181078a5 */ /* 0x000fe4000f8e000a */
[----:B------:R-:W-:-:S02]  /*1600*/  UIMAD.WIDE.U32 UR6, UR6, 0x4, UR10 ;  /* 0x00000004060678a5 */ /* 0x000fc4000f8e000a */
[----:B------:R-:W-:Y:S02]  /*1610*/  UIADD3 UR5, UPT, UPT, UR24, 0x1, URZ ;  /* 0x0000000118057890 */ /* 0x000fe4000fffe0ff */
[----:B------:R-:W-:Y:S01]  /*1620*/  UIMAD.WIDE.U32 UR8, UR8, 0x4, UR10 ;  /* 0x00000004080878a5 */ /* 0x000fe2000f8e000a */
[----:B0-----:R-:W-:-:S05]  /*1630*/  MOV R29, UR17 ;  /* 0x00000011001d7c02 */ /* 0x001fca0008000f00 */
[----:B----4-:R-:W-:Y:S01]  /*1640*/  MOV R34, UR8 ;  /* 0x0000000800227c02 */ /* 0x010fe20008000f00 */
[----:B--2---:R-:W-:Y:S01]  /*1650*/  FADD R26, R5, -R26 ;  /* 0x8000001a051a7221 */ /* 0x004fe20000000000 */
[----:B---3--:R-:W-:-:S03]  /*1660*/  FADD R27, R7, -R28 ;  /* 0x8000001c071b7221 */ /* 0x008fc60000000000 */
[----:B------:R-:W-:Y:S01]  /*1670*/  FFMA R26, R26, R26, R37 ;  /* 0x0000001a1a1a7223 */ /* 0x000fe20000000025 */
[----:B------:R-:W-:Y:S01]  /*1680*/  FFMA R36, R27, R27, R36 ;  /* 0x0000001b1b247223 */ /* 0x000fe20000000024 */
[----:B------:R-:W-:Y:S01]  /*1690*/  FADD R37, R8, -R35 ;  /* 0x8000002308257221 */ /* 0x000fe20000000000 */
[----:B------:R-:W-:-:S03]  /*16a0*/  FADD R27, R6, -R31 ;  /* 0x8000001f061b7221 */ /* 0x000fc60000000000 */
[----:B------:R-:W-:Y:S01]  /*16b0*/  FFMA R37, R37, R37, R36 ;  /* 0x0000002525257223 */ /* 0x000fe20000000024 */
[----:B------:R-:W-:Y:S01]  /*16c0*/  MOV R28, UR16 ;  /* 0x00000010001c7c02 */ /* 0x000fe20008000f00 */
[----:B------:R-:W-:Y:S01]  /*16d0*/  FFMA R36, R27, R27, R26 ;  /* 0x0000001b1b247223 */ /* 0x000fe2000000001a */
[----:B------:R-:W-:Y:S02]  /*16e0*/  MOV R26, UR6 ;  /* 0x00000006001a7c02 */ /* 0x000fe40008000f00 */
[----:B------:R-:W-:Y:S01]  /*16f0*/  MOV R27, UR7 ;  /* 0x00000007001b7c02 */ /* 0x000fe20008000f00 */
[----:B------:R-:W-:Y:S01]  /*1700*/  UIMAD.WIDE.U32 UR6, UR5, 0x4, UR10 ;  /* 0x00000004050678a5 */ /* 0x000fe2000f8e000a */
[----:B------:R-:W-:Y:S01]  /*1710*/  MOV R35, UR9 ;  /* 0x0000000900237c02 */ /* 0x000fe20008000f00 */
[----:B------:R-:W2:Y:S04]  /*1720*/  LDG.E R28, desc[UR12][R28.64] ;  /* 0x0000000c1c1c7981 */ /* 0x000ea8000c1e1900 */
[----:B------:R-:W3:Y:S01]  /*1730*/  LDG.E R26, desc[UR12][R26.64] ;  /* 0x0000000c1a1a7981 */ /* 0x000ee2000c1e1900 */
[----:B------:R-:W-:-:S02]  /*1740*/  MOV R30, UR6 ;  /* 0x00000006001e7c02 */ /* 0x000fc40008000f00 */
[----:B------:R-:W-:Y:S01]  /*1750*/  MOV R31, UR7 ;  /* 0x00000007001f7c02 */ /* 0x000fe20008000f00 */
[----:B------:R-:W4:Y:S04]  /*1760*/  LDG.E R35, desc[UR12][R34.64] ;  /* 0x0000000c22237981 */ /* 0x000f28000c1e1900 */
[----:B------:R-:W4:Y:S01]  /*1770*/  LDG.E R30, desc[UR12][R30.64] ;  /* 0x0000000c1e1e7981 */ /* 0x000f22000c1e1900 */
[----:B------:R-:W-:Y:S02]  /*1780*/  UIADD3 UR26, UP0, UPT, UR26, 0x8, URZ ;  /* 0x000000081a1a7890 */ /* 0x000fe4000ff1e0ff */
[----:B------:R-:W-:Y:S02]  /*1790*/  UIADD3 UR25, UPT, UPT, UR25, 0x2, URZ ;  /* 0x0000000219197890 */ /* 0x000fe4000fffe0ff */
[----:B------:R-:W-:-:S02]  /*17a0*/  UIADD3.X UR27, UPT, UPT, URZ, UR27, URZ, UP0, !UPT ;  /* 0x0000001bff1b7290 */ /* 0x000fc400087fe4ff */
[----:B------:R-:W-:Y:S02]  /*17b0*/  UIADD3 UR22, UPT, UPT, UR22, 0x2, URZ ;  /* 0x0000000216167890 */ /* 0x000fe4000fffe0ff */
[----:B------:R-:W-:Y:S02]  /*17c0*/  UIADD3 UR20, UPT, UPT, UR20, 0x2, URZ ;  /* 0x0000000214147890 */ /* 0x000fe4000fffe0ff */
[----:B------:R-:W-:Y:S02]  /*17d0*/  UIADD3 UR21, UPT, UPT, UR21, 0x2, URZ ;  /* 0x0000000215157890 */ /* 0x000fe4000fffe0ff */
[----:B------:R-:W-:Y:S02]  /*17e0*/  UIADD3 UR23, UPT, UPT, UR23, 0x2, URZ ;  /* 0x0000000217177890 */ /* 0x000fe4000fffe0ff */
[----:B------:R-:W-:Y:S02]  /*17f0*/  UIADD3 UR24, UPT, UPT, UR24, 0x2, URZ ;  /* 0x0000000218187890 */ /* 0x000fe4000fffe0ff */
[----:B------:R-:W-:Y:S01]  /*1800*/  UPLOP3.LUT UP0, UPT, UPT, UPT, UPT, 0x40, 0x4 ;  /* 0x000000000004789c */ /* 0x000fe20003f0e870 */
[----:B--2---:R-:W-:Y:S01]  /*1810*/  FADD R28, R9, -R28 ;  /* 0x8000001c091c7221 */ /* 0x004fe20000000000 */
[----:B---3--:R-:W-:-:S03]  /*1820*/  FADD R27, R7, -R26 ;  /* 0x8000001a071b7221 */ /* 0x008fc60000000000 */
[----:B------:R-:W-:Y:S01]  /*1830*/  FFMA R37, R28, R28, R37 ;  /* 0x0000001c1c257223 */ /* 0x000fe20000000025 */
[----:B------:R-:W-:Y:S01]  /*1840*/  FFMA R36, R27, R27, R36 ;  /* 0x0000001b1b247223 */ /* 0x000fe20000000024 */
[----:B----4-:R-:W-:-:S03]  /*1850*/  FADD R29, R8, -R35 ;  /* 0x80000023081d7221 */ /* 0x010fc60000000000 */
[----:B------:R-:W-:Y:S01]  /*1860*/  FSETP.GEU.AND P0, PT, R37, R33, PT ;  /* 0x000000212500720b */ /* 0x000fe20003f0e000 */
[----:B------:R-:W-:Y:S01]  /*1870*/  FADD R27, R9, -R30 ;  /* 0x8000001e091b7221 */ /* 0x000fe20000000000 */
[----:B------:R-:W-:Y:S02]  /*1880*/  FFMA R36, R29, R29, R36 ;  /* 0x0000001d1d247223 */ /* 0x000fe40000000024 */
[----:B------:R-:W-:Y:S02]  /*1890*/  FSEL R33, R37, R33, !P0 ;  /* 0x0000002125217208 */ /* 0x000fe40004000000 */
[----:B------:R-:W-:-:S05]  /*18a0*/  FFMA R36, R27, R27, R36 ;  /* 0x0000001b1b247223 */ /* 0x000fca0000000024 */
[-C--:B------:R-:W-:Y:S01]  /*18b0*/  FSETP.GEU.AND P1, PT, R36, R33.reuse, PT ;  /* 0x000000212400720b */ /* 0x080fe20003f2e000 */
[----:B------:R-:W-:Y:S01]  /*18c0*/  IMAD.U32 R26, RZ, RZ, UR4 ;  /* 0x00000004ff1a7e24 */ /* 0x000fe2000f8e00ff */
[----:B------:R-:W-:Y:S02]  /*18d0*/  SEL R32, R32, UR4, P0 ;  /* 0x0000000420207c07 */ /* 0x000fe40008000000 */
[----:B------:R-:W-:Y:S01]  /*18e0*/  FSEL R33, R36, R33, !P1 ;  /* 0x0000002124217208 */ /* 0x000fe20004800000 */
[----:B------:R-:W-:-:S08]  /*18f0*/  UIADD3 UR4, UPT, UPT, UR4, 0x2, URZ ;  /* 0x0000000204047890 */ /* 0x000fd0000fffe0ff */
[----:B------:R-:W-:-:S07]  /*1900*/  @!P1 IADD3 R32, PT, PT, R26, 0x1, RZ ;  /* 0x000000011a209810 */ /* 0x000fce0007ffe0ff */
.L_x_841:
[----:B------:R-:W-:-:S09]  /*1910*/  UISETP.NE.OR UP0, UPT, UR25, URZ, UP0 ;  /* 0x000000ff1900728c */ /* 0x000fd20008705670 */
[----:B------:R-:W-:Y:S05]  /*1920*/  BRA.U !UP0, `(.L_x_837) ;  /* 0x0000000108fc7547 */ /* 0x000fea000b800000 */
.L_x_838:
[----:B--2---:R-:W-:Y:S01]  /*1930*/  UMOV UR6, UR26 ;  /* 0x0000001a00067c82 */ /* 0x004fe20008000000 */
[----:B------:R-:W-:Y:S01]  /*1940*/  UMOV UR7, UR27 ;  /* 0x0000001b00077c82 */ /* 0x000fe20008000000 */
[----:B------:R-:W-:Y:S01]  /*1950*/  MOV R30, UR6 ;  /* 0x00000006001e7c02 */ /* 0x000fe20008000f00 */
[----:B------:R-:W-:Y:S02]  /*1960*/  UIMAD.WIDE.U32 UR8, UR18, 0x4, UR6 ;  /* 0x00000004120878a5 */ /* 0x000fe4000f8e0006 */
[----:B------:R-:W-:-:S04]  /*1970*/  MOV R31, UR7 ;  /* 0x00000007001f7c02 */ /* 0x000fc80008000f00 */
[----:B------:R-:W-:Y:S02]  /*1980*/  MOV R28, UR8 ;  /* 0x00000008001c7c02 */ /* 0x000fe40008000f00 */
[----:B------:R-:W2:Y:S01]  /*1990*/  LDG.E R31, desc[UR12][R30.64] ;  /* 0x0000000c1e1f7981 */ /* 0x000ea2000c1e1900 */
[----:B------:R-:W-:Y:S01]  /*19a0*/  MOV R29, UR9 ;  /* 0x00000009001d7c02 */ /* 0x000fe20008000f00 */
[----:B------:R-:W-:-:S04]  /*19b0*/  UIMAD.WIDE.U32 UR8, UR19, 0x4, UR6 ;  /* 0x00000004130878a5 */ /* 0x000fc8000f8e0006 */
[----:B------:R0:W3:Y:S02]  /*19c0*/  LDG.E R28, desc[UR12][R28.64] ;  /* 0x0000000c1c1c7981 */ /* 0x0000e4000c1e1900 */
[----:B------:R-:W-:Y:S02]  /*19d0*/  MOV R27, UR9 ;  /* 0x00000009001b7c02 */ /* 0x000fe40008000f00 */
[----:B------:R-:W-:-:S05]  /*19e0*/  MOV R26, UR8 ;  /* 0x00000008001a7c02 */ /* 0x000fca0008000f00 */
[----:B------:R4:W3:Y:S01]  /*19f0*/  LDG.E R27, desc[UR12][R26.64] ;  /* 0x0000000c1a1b7981 */ /* 0x0008e2000c1e1900 */
[----:B-1----:R-:W-:Y:S02]  /*1a00*/  UIMAD.WIDE.U32 UR8, UR22, 0x4, UR14 ;  /* 0x00000004160878a5 */ /* 0x002fe4000f8e000e */
[----:B------:R-:W-:-:S04]  /*1a10*/  UIMAD.WIDE.U32 UR10, UR21, 0x4, UR14 ;  /* 0x00000004150a78a5 */ /* 0x000fc8000f8e000e */
[----:B------:R-:W-:Y:S02]  /*1a20*/  MOV R36, UR8 ;  /* 0x0000000800247c02 */ /* 0x000fe40008000f00 */
[----:B------:R-:W-:Y:S01]  /*1a30*/  MOV R37, UR9 ;  /* 0x0000000900257c02 */ /* 0x000fe20008000f00 */
[----:B------:R-:W-:Y:S02]  /*1a40*/  UIMAD.WIDE.U32 UR8, UR20, 0x4, UR14 ;  /* 0x00000004140878a5 */ /* 0x000fe4000f8e000e */
[----:B------:R-:W-:Y:S02]  /*1a50*/  UIMAD.WIDE.U32 UR16, UR23, 0x4, UR14 ;  /* 0x00000004171078a5 */ /* 0x000fe4000f8e000e */
[----:B------:R1:W3:Y:S02]  /*1a60*/  LDG.E R36, desc[UR12][R36.64] ;  /* 0x0000000c24247981 */ /* 0x0002e4000c1e1900 */
[----:B0-----:R-:W-:Y:S01]  /*1a70*/  MOV R29, UR9 ;  /* 0x00000009001d7c02 */ /* 0x001fe20008000f00 */
[----:B----4-:R-:W-:-:S02]  /*1a80*/  IMAD.U32 R26, RZ, RZ, UR10 ;  /* 0x0000000aff1a7e24 */ /* 0x010fc4000f8e00ff */
[----:B--2--5:R-:W-:-:S04]  /*1a90*/  FADD R34, R2, -R31 ;  /* 0x8000001f02227221 */ /* 0x024fc80000000000 */
[----:B------:R-:W-:Y:S01]  /*1aa0*/  FFMA R34, R34, R34, RZ ;  /* 0x0000002222227223 */ /* 0x000fe200000000ff */
[----:B---3--:R-:W-:Y:S01]  /*1ab0*/  FADD R35, R3, -R28 ;  /* 0x8000001c03237221 */ /* 0x008fe20000000000 */
[----:B------:R-:W-:Y:S01]  /*1ac0*/  MOV R28, UR8 ;  /* 0x00000008001c7c02 */ /* 0x000fe20008000f00 */
[----:B------:R-:W-:Y:S02]  /*1ad0*/  UIMAD.WIDE.U32 UR8, UR24, 0x4, UR14 ;  /* 0x00000004180878a5 */ /* 0x000fe4000f8e000e */
[----:B------:R-:W-:Y:S02]  /*1ae0*/  FFMA R34, R35, R35, R34 ;  /* 0x0000002323227223 */ /* 0x000fe40000000022 */
[----:B------:R-:W2:Y:S01]  /*1af0*/  LDG.E R29, desc[UR12][R28.64] ;  /* 0x0000000c1c1d7981 */ /* 0x000ea2000c1e1900 */
[----:B------:R-:W-:Y:S01]  /*1b00*/  FADD R31, R4, -R27 ;  /* 0x8000001b041f7221 */ /* 0x000fe20000000000 */
[----:B------:R-:W-:Y:S02]  /*1b10*/  MOV R27, UR11 ;  /* 0x0000000b001b7c02 */ /* 0x000fe40008000f00 */
[----:B------:R-:W-:Y:S01]  /*1b20*/  MOV R35, UR17 ;  /* 0x0000001100237c02 */ /* 0x000fe20008000f00 */
[----:B-1----:R-:W-:Y:S01]  /*1b30*/  FFMA R37, R31, R31, R34 ;  /* 0x0000001f1f257223 */ /* 0x002fe20000000022 */
[----:B------:R-:W-:Y:S01]  /*1b40*/  MOV R34, UR16 ;  /* 0x0000001000227c02 */ /* 0x000fe20008000f00 */
[----:B------:R-:W3:Y:S01]  /*1b50*/  LDG.E R26, desc[UR12][R26.64] ;  /* 0x0000000c1a1a7981 */ /* 0x000ee2000c1e1900 */
[----:B------:R-:W-:-:S02]  /*1b60*/  MOV R30, UR8 ;  /* 0x00000008001e7c02 */ /* 0x000fc40008000f00 */
[----:B------:R-:W-:Y:S01]  /*1b70*/  MOV R31, UR9 ;  /* 0x00000009001f7c02 */ /* 0x000fe20008000f00 */
[----:B------:R-:W4:Y:S04]  /*1b80*/  LDG.E R35, desc[UR12][R34.64] ;  /* 0x0000000c22237981 */ /* 0x000f28000c1e1900 */
[----:B------:R-:W4:Y:S01]  /*1b90*/  LDG.E R30, desc[UR12][R30.64] ;  /* 0x0000000c1e1e7981 */ /* 0x000f22000c1e1900 */
[----:B------:R-:W-:-:S04]  /*1ba0*/  FADD R36, R5, -R36 ;  /* 0x8000002405247221 */ /* 0x000fc80000000000 */
[----:B------:R-:W-:Y:S01]  /*1bb0*/  FFMA R37, R36, R36, R37 ;  /* 0x0000002424257223 */ /* 0x000fe20000000025 */
        /* <DEDUP_REMOVED lines=8> */
[----:B------:R-:W-:Y:S01]  /*1c40*/  UIADD3 UR24, UPT, UPT, UR24, 0x1, URZ ;  /* 0x0000000118187890 */ /* 0x000fe2000fffe0ff */
[----:B--2---:R-:W-:-:S04]  /*1c50*/  FADD R36, R6, -R29 ;  /* 0x8000001d06247221 */ /* 0x004fc80000000000 */
[----:B------:R-:W-:Y:S01]  /*1c60*/  FFMA R37, R36, R36, R37 ;  /* 0x0000002424257223 */ /* 0x000fe20000000025 */
[----:B---3--:R-:W-:Y:S01]  /*1c70*/  FADD R28, R7, -R26 ;  /* 0x8000001a071c7221 */ /* 0x008fe20000000000 */
[----:B----4-:R-:W-:-:S03]  /*1c80*/  FADD R26, R8, -R35 ;  /* 0x80000023081a7221 */ /* 0x010fc60000000000 */
[----:B------:R-:W-:Y:S01]  /*1c90*/  FFMA R37, R28, R28, R37 ;  /* 0x0000001c1c257223 */ /* 0x000fe20000000025 */
[----:B------:R-:W-:-:S03]  /*1ca0*/  FADD R28, R9, -R30 ;  /* 0x8000001e091c7221 */ /* 0x000fc60000000000 */
[----:B------:R-:W-:-:S04]  /*1cb0*/  FFMA R37, R26, R26, R37 ;  /* 0x0000001a1a257223 */ /* 0x000fc80000000025 */
[----:B------:R-:W-:-:S05]  /*1cc0*/  FFMA R28, R28, R28, R37 ;  /* 0x0000001c1c1c7223 */ /* 0x000fca0000000025 */
[----:B------:R-:W-:-:S04]  /*1cd0*/  FSETP.GEU.AND P0, PT, R28, R33, PT ;  /* 0x000000211c00720b */ /* 0x000fc80003f0e000 */
[----:B------:R-:W-:Y:S02]  /*1ce0*/  FSEL R33, R28, R33, !P0 ;  /* 0x000000211c217208 */ /* 0x000fe40004000000 */
[----:B------:R-:W-:Y:S01]  /*1cf0*/  SEL R32, R32, UR4, P0 ;  /* 0x0000000420207c07 */ /* 0x000fe20008000000 */
[----:B------:R-:W-:Y:S01]  /*1d00*/  UIADD3 UR4, UPT, UPT, UR4, 0x1, URZ ;  /* 0x0000000104047890 */ /* 0x000fe2000fffe0ff */
[----:B------:R-:W-:Y:S11]  /*1d10*/  BRA.U UP0, `(.L_x_838) ;  /* 0xfffffffd00047547 */ /* 0x000ff6000b83ffff */
.L_x_837:
[----:B-----5:R-:W0:Y:S08]  /*1d20*/  LDC.64 R2, c[0x0][0x3a8] ;  /* 0x0000ea00ff027b82 */ /* 0x020e300000000a00 */
[----:B------:R-:W3:Y:S08]  /*1d30*/  LDC.64 R4, c[0x0][0x398] ;  /* 0x0000e600ff047b82 */ /* 0x000ef00000000a00 */
[----:B------:R-:W4:Y:S01]  /*1d40*/  LDC.64 R6, c[0x0][0x3a0] ;  /* 0x0000e800ff067b82 */ /* 0x000f220000000a00 */
[----:B0-----:R-:W-:-:S05]  /*1d50*/  IMAD.WIDE.U32 R2, R0, 0x4, R2 ;  /* 0x0000000400027825 */ /* 0x001fca00078e0002 */
[----:B------:R-:W-:Y:S01]  /*1d60*/  STG.E desc[UR12][R2.64], RZ ;  /* 0x000000ff02007986 */ /* 0x000fe2000c10190c */
[----:B---3--:R-:W-:-:S05]  /*1d70*/  IMAD.WIDE.U32 R4, R0, 0x4, R4 ;  /* 0x0000000400047825 */ /* 0x008fca00078e0004 */
[----:B------:R-:W3:Y:S01]  /*1d80*/  LDG.E R9, desc[UR12][R4.64] ;  /* 0x0000000c04097981 */ /* 0x000ee2000c1e1900 */
[----:B------:R-:W-:Y:S02]  /*1d90*/  HFMA2 R29, -RZ, RZ, 0, 5.9604644775390625e-08 ;  /* 0x00000001ff1d7431 */ /* 0x000fe400000001ff */
[C---:B----4-:R-:W-:Y:S01]  /*1da0*/  IMAD.WIDE R6, R32.reuse, 0x4, R6 ;  /* 0x0000000420067825 */ /* 0x050fe200078e0206 */
[----:B---3--:R-:W-:Y:S02]  /*1db0*/  ISETP.NE.AND P0, PT, R9, R32, PT ;  /* 0x000000200900720c */ /* 0x008fe40003f05270 */
[----:B------:R-:W0:Y:S11]  /*1dc0*/  LDC.64 R8, c[0x0][0x390] ;  /* 0x0000e400ff087b82 */ /* 0x000e360000000a00 */
[----:B------:R-:W-:Y:S04]  /*1dd0*/  @P0 STG.E desc[UR12][R4.64], R32 ;  /* 0x0000002004000986 */ /* 0x000fe8000c10190c */
[----:B------:R3:W-:Y:S04]  /*1de0*/  @P0 STG.E desc[UR12][R2.64], R29 ;  /* 0x0000001d02000986 */ /* 0x0007e8000c10190c */
[----:B------:R4:W-:Y:S04]  /*1df0*/  REDG.E.ADD.STRONG.GPU desc[UR12][R6.64], R29 ;  /* 0x0000001d0600798e */ /* 0x0009e8000c12e10c */
[----:B------:R-:W2:Y:S01]  /*1e00*/  LDG.E R25, desc[UR12][R24.64] ;  /* 0x0000000c18197981 */ /* 0x000ea2000c1e1900 */
[----:B0-----:R-:W-:Y:S01]  /*1e10*/  IMAD.WIDE R8, R32, 0x4, R8 ;  /* 0x0000000420087825 */ /* 0x001fe200078e0208 */
[----:B------:R-:W-:-:S04]  /*1e20*/  MOV R27, UR18 ;  /* 0x00000012001b7c02 */ /* 0x000fc80008000f00 */
[----:B--2---:R0:W-:Y:S04]  /*1e30*/  REDG.E.ADD.F32.FTZ.RN.STRONG.GPU desc[UR12][R8.64], R25 ;  /* 0x00000019080079a6 */ /* 0x0041e8000c12f30c */
[----:B------:R-:W2:Y:S01]  /*1e40*/  LDG.E R11, desc[UR12][R10.64] ;  /* 0x0000000c0a0b7981 */ /* 0x000ea2000c1e1900 */
[----:B------:R-:W-:Y:S01]  /*1e50*/  IMAD.WIDE R26, R27, 0x4, R8 ;  /* 0x000000041b1a7825 */ /* 0x000fe200078e0208 */
[----:B---3--:R-:W-:-:S04]  /*1e60*/  MOV R3, UR18 ;  /* 0x0000001200037c02 */ /* 0x008fc80008000f00 */
[----:B--2---:R-:W-:Y:S04]  /*1e70*/  REDG.E.ADD.F32.FTZ.RN.STRONG.GPU desc[UR12][R26.64], R11 ;  /* 0x0000000b1a0079a6 */ /* 0x004fe8000c12f30c */
[----:B------:R-:W2:Y:S01]  /*1e80*/  LDG.E R13, desc[UR12][R12.64] ;  /* 0x0000000c0c0d7981 */ /* 0x000ea2000c1e1900 */
[----:B------:R-:W-:Y:S01]  /*1e90*/  IMAD.WIDE R2, R3, 0x4, R26 ;  /* 0x0000000403027825 */ /* 0x000fe200078e021a */
[----:B------:R-:W-:-:S04]  /*1ea0*/  MOV R5, UR18 ;  /* 0x0000001200057c02 */ /* 0x000fc80008000f00 */
[----:B--2---:R2:W-:Y:S04]  /*1eb0*/  REDG.E.ADD.F32.FTZ.RN.STRONG.GPU desc[UR12][R2.64], R13 ;  /* 0x0000000d020079a6 */ /* 0x0045e8000c12f30c */
[----:B------:R-:W3:Y:S01]  /*1ec0*/  LDG.E R15, desc[UR12][R14.64] ;  /* 0x0000000c0e0f7981 */ /* 0x000ee2000c1e1900 */
[----:B------:R-:W-:Y:S01]  /*1ed0*/  IMAD.WIDE R4, R5, 0x4, R2 ;  /* 0x0000000405047825 */ /* 0x000fe200078e0202 */
[----:B----4-:R-:W-:-:S04]  /*1ee0*/  MOV R7, UR18 ;  /* 0x0000001200077c02 */ /* 0x010fc80008000f00 */
[----:B---3--:R3:W-:Y:S04]  /*1ef0*/  REDG.E.ADD.F32.FTZ.RN.STRONG.GPU desc[UR12][R4.64], R15 ;  /* 0x0000000f040079a6 */ /* 0x0087e8000c12f30c */
[----:B------:R-:W4:Y:S01]  /*1f00*/  LDG.E R17, desc[UR12][R16.64] ;  /* 0x0000000c10117981 */ /* 0x000f22000c1e1900 */
[----:B------:R-:W-:Y:S01]  /*1f10*/  IMAD.WIDE R6, R7, 0x4, R4 ;  /* 0x0000000407067825 */ /* 0x000fe200078e0204 */
[----:B0-----:R-:W-:-:S04]  /*1f20*/  MOV R9, UR18 ;  /* 0x0000001200097c02 */ /* 0x001fc80008000f00 */
        /* <DEDUP_REMOVED lines=9> */
[----:B--2---:R-:W-:Y:S01]  /*1fc0*/  REDG.E.ADD.F32.FTZ.RN.STRONG.GPU desc[UR12][R6.64], R23 ;  /* 0x00000017060079a6 */ /* 0x004fe2000c12f30c */
[----:B-1----:R-:W-:Y:S05]  /*1fd0*/  EXIT ;  /* 0x000000000000794d */ /* 0x002fea0003800000 */
.L_x_842:
        /* <DEDUP_REMOVED lines=10> */
.L_x_976:


//--------------------- .text._Z21calculateBestDistanceILi7EEvPfS0_S0_PiS1_S1_ii --------------------------
	.section	.text._Z21calculateBestDistanceILi7EEvPfS0_S0_PiS1_S1_ii,"ax",@progbits
	.align	128
        .global         _Z21calculateBestDistanceILi7EEvPfS0_S0_PiS1_S1_ii
        .type           _Z21calculateBestDistanceILi7EEvPfS0_S0_PiS1_S1_ii,@function
        .size           _Z21calculateBestDistanceILi7EEvPfS0_S0_PiS1_S1_ii,(.L_x_977 - _Z21calculateBestDistanceILi7EEvPfS0_S0_PiS1_S1_ii)
        .other          _Z21calculateBestDistanceILi7EEvPfS0_S0_PiS1_S1_ii,@"STO_CUDA_ENTRY STV_DEFAULT"
_Z21calculateBestDistanceILi7EEvPfS0_S0_PiS1_S1_ii:
.text._Z21calculateBestDistanceILi7EEvPfS0_S0_PiS1_S1_ii:
        /* <DEDUP_REMOVED lines=8> */
[----:B------:R-:W0:Y:S01]  /*0080*/  LDCU UR24, c[0x0][0x3b4] ;  /* 0x00007680ff1877ac */ /* 0x000e220008000800 */
[----:B------:R-:W-:Y:S01]  /*0090*/  IADD3 R9, PT, PT, R0, UR5, RZ ;  /* 0x0000000500097c10 */ /* 0x000fe2000fffe0ff */
[----:B------:R-:W1:Y:S01]  /*00a0*/  LDC.64 R20, c[0x0][0x380] ;  /* 0x0000e000ff147b82 */ /* 0x000e620000000a00 */
[----:B------:R-:W-:Y:S01]  /*00b0*/  MOV R2, 0xffffffff ;  /* 0xffffffff00027802 */ /* 0x000fe20000000f00 */
[----:B------:R-:W2:Y:S01]  /*00c0*/  LDCU.64 UR22, c[0x0][0x358] ;  /* 0x00006b00ff1677ac */ /* 0x000ea20008000a00 */
[----:B------:R-:W-:-:S04]  /*00d0*/  IADD3 R11, PT, PT, R9, UR5, RZ ;  /* 0x00000005090b7c10 */ /* 0x000fc8000fffe0ff */
[----:B------:R-:W-:-:S04]  /*00e0*/  IADD3 R13, PT, PT, R11, UR5, RZ ;  /* 0x000000050b0d7c10 */ /* 0x000fc8000fffe0ff */
[----:B------:R-:W-:-:S04]  /*00f0*/  IADD3 R15, PT, PT, R13, UR5, RZ ;  /* 0x000000050d0f7c10 */ /* 0x000fc8000fffe0ff */
[----:B------:R-:W-:Y:S01]  /*0100*/  IADD3 R17, PT, PT, R15, UR5, RZ ;  /* 0x000000050f117c10 */ /* 0x000fe2000fffe0ff */
[----:B0-----:R-:W-:-:S03]  /*0110*/  UISETP.GE.AND UP0, UPT, UR24, 0x1, UPT ;  /* 0x000000011800788c */ /* 0x001fc6000bf06270 */
[----:B------:R-:W-:Y:S01]  /*0120*/  IADD3 R19, PT, PT, R17, UR5, RZ ;  /* 0x0000000511137c10 */ /* 0x000fe2000fffe0ff */
[----:B-1----:R-:W-:-:S04]  /*0130*/  IMAD.WIDE.U32 R8, R9, 0x4, R20 ;  /* 0x0000000409087825 */ /* 0x002fc800078e0014 */
[----:B------:R-:W-:-:S04]  /*0140*/  IMAD.WIDE.U32 R10, R11, 0x4, R20 ;  /* 0x000000040b0a7825 */ /* 0x000fc800078e0014 */
[----:B------:R-:W-:-:S04]  /*0150*/  IMAD.WIDE.U32 R12, R13, 0x4, R20 ;  /* 0x000000040d0c7825 */ /* 0x000fc800078e0014 */
[----:B------:R-:W-:-:S04]  /*0160*/  IMAD.WIDE.U32 R14, R15, 0x4, R20 ;  /* 0x000000040f0e7825 */ /* 0x000fc800078e0014 */
[----:B------:R-:W-:-:S04]  /*0170*/  IMAD.WIDE.U32 R16, R17, 0x4, R20 ;  /* 0x0000000411107825 */ /* 0x000fc800078e0014 */
[----:B------:R-:W-:-:S04]  /*0180*/  IMAD.WIDE.U32 R18, R19, 0x4, R20 ;  /* 0x0000000413127825 */ /* 0x000fc800078e0014 */
[----:B------:R-:W-:Y:S01]  /*0190*/  IMAD.WIDE.U32 R20, R0, 0x4, R20 ;  /* 0x0000000400147825 */ /* 0x000fe200078e0014 */
[----:B--2---:R-:W-:Y:S06]  /*01a0*/  BRA.U !UP0, `(.L_x_843) ;  /* 0x0000000908a87547 */ /* 0x004fec000b800000 */
[----:B------:R-:W-:Y:S01]  /*01b0*/  UISETP.NE.AND UP0, UPT, UR24, 0x1, UPT ;  /* 0x000000011800788c */ /* 0x000fe2000bf05270 */
[----:B------:R-:W-:Y:S01]  /*01c0*/  HFMA2 R5, -RZ, RZ, 0, 0 ;  /* 0x00000000ff057431 */ /* 0x000fe200000001ff */
[----:B------:R-:W-:Y:S02]  /*01d0*/  MOV R3, 0x7f7fffff ;  /* 0x7f7fffff00037802 */ /* 0x000fe40000000f00 */
[----:B------:R-:W-:-:S05]  /*01e0*/  MOV R2, 0xffffffff ;  /* 0xffffffff00027802 */ /* 0x000fca0000000f00 */
[----:B------:R-:W-:Y:S05]  /*01f0*/  BRA.U !UP0, `(.L_x_844) ;  /* 0x0000000508d87547 */ /* 0x000fea000b800000 */
[----:B------:R0:W5:Y:S01]  /*0200*/  LDG.E R4, desc[UR22][R20.64] ;  /* 0x0000001614047981 */ /* 0x000162000c1e1900 */
[----:B------:R-:W1:Y:S03]  /*0210*/  LDCU.64 UR8, c[0x0][0x388] ;  /* 0x00007100ff0877ac */ /* 0x000e660008000a00 */
[----:B------:R0:W5:Y:S04]  /*0220*/  LDG.E R5, desc[UR22][R8.64] ;  /* 0x0000001608057981 */ /* 0x000168000c1e1900 */
[----:B------:R0:W5:Y:S04]  /*0230*/  LDG.E R6, desc[UR22][R10.64] ;  /* 0x000000160a067981 */ /* 0x000168000c1e1900 */
[----:B------:R0:W5:Y:S04]  /*0240*/  LDG.E R7, desc[UR22][R12.64] ;  /* 0x000000160c077981 */ /* 0x000168000c1e1900 */
[----:B------:R0:W5:Y:S04]  /*0250*/  LDG.E R26, desc[UR22][R14.64] ;  /* 0x000000160e1a7981 */ /* 0x000168000c1e1900 */
[----:B------:R0:W5:Y:S04]  /*0260*/  LDG.E R27, desc[UR22][R16.64] ;  /* 0x00000016101b7981 */ /* 0x000168000c1e1900 */
[----:B------:R0:W5:Y:S01]  /*0270*/  LDG.E R28, desc[UR22][R18.64] ;  /* 0x00000016121c7981 */ /* 0x000162000c1e1900 */
[----:B-1----:R-:W-:Y:S01]  /*0280*/  UIADD3 UR8, UP0, UPT, UR8, 0x4, URZ ;  /* 0x0000000408087890 */ /* 0x002fe2000ff1e0ff */
[----:B------:R-:W-:Y:S01]  /*0290*/  MOV R3, 0x7f7fffff ;  /* 0x7f7fffff00037802 */ /* 0x000fe20000000f00 */
[----:B------:R-:W1:Y:S01]  /*02a0*/  LDCU.64 UR26, c[0x0][0x388] ;  /* 0x00007100ff1a77ac */ /* 0x000e620008000a00 */
[----:B------:R-:W-:Y:S01]  /*02b0*/  MOV R2, 0xffffffff ;  /* 0xffffffff00027802 */ /* 0x000fe20000000f00 */
[----:B------:R-:W-:-:S02]  /*02c0*/  UIADD3.X UR9, UPT, UPT, URZ, UR9, URZ, UP0, !UPT ;  /* 0x00000009ff097290 */ /* 0x000fc400087fe4ff */
[----:B------:R-:W-:Y:S02]  /*02d0*/  UIMAD UR5, UR24, 0x5, URZ ;  /* 0x00000005180578a4 */ /* 0x000fe4000f8e02ff */
[----:B------:R-:W-:Y:S02]  /*02e0*/  UIMAD UR10, UR24, 0x6, URZ ;  /* 0x00000006180a78a4 */ /* 0x000fe4000f8e02ff */
[----:B------:R-:W-:Y:S02]  /*02f0*/  USHF.L.U32 UR11, UR24, 0x1, URZ ;  /* 0x00000001180b7899 */ /* 0x000fe400080006ff */
[----:B------:R-:W-:Y:S02]  /*0300*/  UIMAD UR12, UR24, 0x3, URZ ;  /* 0x00000003180c78a4 */ /* 0x000fe4000f8e02ff */
[----:B------:R-:W-:Y:S01]  /*0310*/  USHF.L.U32 UR13, UR24, 0x2, URZ ;  /* 0x00000002180d7899 */ /* 0x000fe200080006ff */
[----:B0-----:R-:W-:-:S11]  /*0320*/  UMOV UR4, URZ ;  /* 0x000000ff00047c82 */ /* 0x001fd60008000000 */
.L_x_845:
[----:B------:R-:W-:Y:S02]  /*0330*/  UIMAD.WIDE.U32 UR6, UR24, 0x4, UR8 ;  /* 0x00000004180678a5 */ /* 0x000fe4000f8e0008 */
[----:B------:R-:W-:Y:S02]  /*0340*/  MOV R22, UR8 ;  /* 0x0000000800167c02 */ /* 0x000fe40008000f00 */
[----:B------:R-:W-:-:S05]  /*0350*/  MOV R23, UR9 ;  /* 0x0000000900177c02 */ /* 0x000fca0008000f00 */
[----:B------:R0:W2:Y:S02]  /*0360*/  LDG.E R25, desc[UR22][R22.64+-0x4] ;  /* 0xfffffc1616197981 */ /* 0x0000a4000c1e1900 */
[----:B0-----:R-:W-:Y:S02]  /*0370*/  MOV R22, UR6 ;  /* 0x0000000600167c02 */ /* 0x001fe40008000f00 */
[----:B------:R-:W-:-:S05]  /*0380*/  MOV R23, UR7 ;  /* 0x0000000700177c02 */ /* 0x000fca0008000f00 */
[----:B------:R-:W3:Y:S01]  /*0390*/  LDG.E R29, desc[UR22][R22.64+-0x4] ;  /* 0xfffffc16161d7981 */ /* 0x000ee2000c1e1900 */
[----:B-1----:R-:W-:Y:S01]  /*03a0*/  UIMAD.WIDE.U32 UR14, UR11, 0x4, UR26 ;  /* 0x000000040b0e78a5 */ /* 0x002fe2000f8e001a */
[----:B--2--5:R-:W-:-:S05]  /*03b0*/  FADD R24, R4, -R25 ;  /* 0x8000001904187221 */ /* 0x024fca0000000000 */
[----:B------:R-:W-:Y:S01]  /*03c0*/  MOV R25, UR15 ;  /* 0x0000000f00197c02 */ /* 0x000fe20008000f00 */
[----:B------:R-:W-:Y:S01]  /*03d0*/  FFMA R24, R24, R24, RZ ;  /* 0x0000001818187223 */ /* 0x000fe200000000ff */
[----:B---3--:R-:W-:-:S04]  /*03e0*/  FADD R29, R5, -R29 ;  /* 0x8000001d051d7221 */ /* 0x008fc80000000000 */
[----:B------:R-:W-:Y:S01]  /*03f0*/  FFMA R29, R29, R29, R24 ;  /* 0x0000001d1d1d7223 */ /* 0x000fe20000000018 */
[----:B------:R-:W-:-:S05]  /*0400*/  MOV R24, UR14 ;  /* 0x0000000e00187c02 */ /* 0x000fca0008000f00 */
[----:B------:R-:W2:Y:S01]  /*0410*/  LDG.E R25, desc[UR22][R24.64] ;  /* 0x0000001618197981 */ /* 0x000ea2000c1e1900 */
[----:B------:R-:W-:-:S06]  /*0420*/  UIMAD.WIDE.U32 UR16, UR12, 0x4, UR26 ;  /* 0x000000040c1078a5 */ /* 0x000fcc000f8e001a */
[----:B------:R-:W-:Y:S01]  /*0430*/  MOV R23, UR17 ;  /* 0x0000001100177c02 */ /* 0x000fe20008000f00 */
[----:B--2---:R-:W-:-:S04]  /*0440*/  FADD R22, R6, -R25 ;  /* 0x8000001906167221 */ /* 0x004fc80000000000 */
[----:B------:R-:W-:Y:S01]  /*0450*/  FFMA R29, R22, R22, R29 ;  /* 0x00000016161d7223 */ /* 0x000fe2000000001d */
[----:B------:R-:W-:-:S06]  /*0460*/  MOV R22, UR16 ;  /* 0x0000001000167c02 */ /* 0x000fcc0008000f00 */
[----:B------:R0:W2:Y:S01]  /*0470*/  LDG.E R22, desc[UR22][R22.64] ;  /* 0x0000001616167981 */ /* 0x0000a2000c1e1900 */
[----:B------:R-:W-:-:S06]  /*0480*/  UIMAD.WIDE.U32 UR18, UR13, 0x4, UR26 ;  /* 0x000000040d1278a5 */ /* 0x000fcc000f8e001a */
[----:B0-----:R-:W-:Y:S01]  /*0490*/  MOV R23, UR19 ;  /* 0x0000001300177c02 */ /* 0x001fe20008000f00 */
[----:B--2---:R-:W-:-:S04]  /*04a0*/  FADD R22, R7, -R22 ;  /* 0x8000001607167221 */ /* 0x004fc80000000000 */
[----:B------:R-:W-:Y:S01]  /*04b0*/  FFMA R29, R22, R22, R29 ;  /* 0x00000016161d7223 */ /* 0x000fe2000000001d */
[----:B------:R-:W-:-:S05]  /*04c0*/  MOV R22, UR18 ;  /* 0x0000001200167c02 */ /* 0x000fca0008000f00 */
[----:B------:R-:W2:Y:S01]  /*04d0*/  LDG.E R23, desc[UR22][R22.64] ;  /* 0x0000001616177981 */ /* 0x000ea2000c1e1900 */
[----:B------:R-:W-:-:S06]  /*04e0*/  UIMAD.WIDE.U32 UR20, UR5, 0x4, UR26 ;  /* 0x00000004051478a5 */ /* 0x000fcc000f8e001a */
[----:B------:R-:W-:Y:S01]  /*04f0*/  MOV R25, UR21 ;  /* 0x0000001500197c02 */ /* 0x000fe20008000f00 */
[----:B--2---:R-:W-:-:S04]  /*0500*/  FADD R24, R26, -R23 ;  /* 0x800000171a187221 */ /* 0x004fc80000000000 */
[----:B------:R-:W-:Y:S01]  /*0510*/  FFMA R29, R24, R24, R29 ;  /* 0x00000018181d7223 */ /* 0x000fe2000000001d */
[----:B------:R-:W-:Y:S01]  /*0520*/  MOV R24, UR20 ;  /* 0x0000001400187c02 */ /* 0x000fe20008000f00 */
[----:B------:R-:W-:-:S05]  /*0530*/  UIMAD.WIDE.U32 UR20, UR10, 0x4, UR26 ;  /* 0x000000040a1478a5 */ /* 0x000fca000f8e001a */
[----:B------:R0:W2:Y:S01]  /*0540*/  LDG.E R24, desc[UR22][R24.64] ;  /* 0x0000001618187981 */ /* 0x0000a2000c1e1900 */
[----:B------:R-:W-:Y:S02]  /*0550*/  MOV R23, UR21 ;  /* 0x0000001500177c02 */ /* 0x000fe40008000f00 */
[----:B------:R-:W-:-:S05]  /*0560*/  MOV R22, UR20 ;  /* 0x0000001400167c02 */ /* 0x000fca0008000f00 */
[----:B------:R-:W3:Y:S01]  /*0570*/  LDG.E R23, desc[UR22][R22.64] ;  /* 0x0000001616177981 */ /* 0x000ee2000c1e1900 */
[----:B0-----:R-:W-:Y:S01]  /*0580*/  MOV R25, UR7 ;  /* 0x0000000700197c02 */ /* 0x001fe20008000f00 */
[----:B--2---:R-:W-:-:S04]  /*0590*/  FADD R24, R27, -R24 ;  /* 0x800000181b187221 */ /* 0x004fc80000000000 */
[----:B------:R-:W-:Y:S01]  /*05a0*/  FFMA R29, R24, R24, R29 ;  /* 0x00000018181d7223 */ /* 0x000fe2000000001d */
[----:B---3--:R-:W-:-:S04]  /*05b0*/  FADD R22, R28, -R23 ;  /* 0x800000171c167221 */ /* 0x008fc80000000000 */
[----:B------:R-:W-:Y:S01]  /*05c0*/  FFMA R29, R22, R22, R29 ;  /* 0x00000016161d7223 */ /* 0x000fe2000000001d */
[----:B------:R-:W-:Y:S02]  /*05d0*/  MOV R22, UR8 ;  /* 0x0000000800167c02 */ /* 0x000fe40008000f00 */
[----:B------:R-:W-:Y:S02]  /*05e0*/  MOV R23, UR9 ;  /* 0x0000000900177c02 */ /* 0x000fe40008000f00 */
[CC--:B------:R-:W-:Y:S02]  /*05f0*/  FSETP.GEU.AND P0, PT, R29.reuse, R3.reuse, PT ;  /* 0x000000031d00720b */ /* 0x0c0fe40003f0e000 */
[----:B------:R-:W-:Y:S02]  /*0600*/  MOV R24, UR6 ;  /* 0x0000000600187c02 */ /* 0x000fe40008000f00 */
[----:B------:R-:W-:Y:S02]  /*0610*/  FSEL R3, R29, R3, !P0 ;  /* 0x000000031d037208 */ /* 0x000fe40004000000 */
[----:B------:R0:W2:Y:S04]  /*0620*/  LDG.E R29, desc[UR22][R22.64] ;  /* 0x00000016161d7981 */ /* 0x0000a8000c1e1900 */
[----:B------:R-:W3:Y:S01]  /*0630*/  LDG.E R24, desc[UR22][R24.64] ;  /* 0x0000001618187981 */ /* 0x000ee2000c1e1900 */
[----:B0-----:R-:W-:-:S02]  /*0640*/  MOV R23, UR15 ;  /* 0x0000000f00177c02 */ /* 0x001fc40008000f00 */
[----:B------:R-:W-:-:S05]  /*0650*/  MOV R22, UR14 ;  /* 0x0000000e00167c02 */ /* 0x000fca0008000f00 */
[----:B------:R0:W4:Y:S02]  /*0660*/  LDG.E R23, desc[UR22][R22.64+0x4] ;  /* 0x0000041616177981 */ /* 0x000124000c1e1900 */
[----:B0-----:R-:W-:Y:S01]  /*0670*/  MOV R22, UR16 ;  /* 0x0000001000167c02 */ /* 0x001fe20008000f00 */
[----:B--2---:R-:W-:-:S04]  /*0680*/  FADD R29, R4, -R29 ;  /* 0x8000001d041d7221 */ /* 0x004fc80000000000 */
[----:B------:R-:W-:Y:S01]  /*0690*/  FFMA R29, R29, R29, RZ ;  /* 0x0000001d1d1d7223 */ /* 0x000fe200000000ff */
[----:B---3--:R-:W-:-:S04]  /*06a0*/  FADD R24, R5, -R24 ;  /* 0x8000001805187221 */ /* 0x008fc80000000000 */
[----:B------:R-:W-:Y:S01]  /*06b0*/  FFMA R29, R24, R24, R29 ;  /* 0x00000018181d7223 */ /* 0x000fe2000000001d */
[----:B----4-:R-:W-:Y:S01]  /*06c0*/  FADD R24, R6, -R23 ;  /* 0x8000001706187221 */ /* 0x010fe20000000000 */
[----:B------:R-:W-:-:S05]  /*06d0*/  MOV R23, UR17 ;  /* 0x0000001100177c02 */ /* 0x000fca0008000f00 */
[----:B------:R-:W2:Y:S01]  /*06e0*/  LDG.E R22, desc[UR22][R22.64+0x4] ;  /* 0x0000041616167981 */ /* 0x000ea2000c1e1900 */
[----:B------:R-:W-:Y:S01]  /*06f0*/  FFMA R29, R24, R24, R29 ;  /* 0x00000018181d7223 */ /* 0x000fe2000000001d */
[----:B------:R-:W-:Y:S01]  /*0700*/  MOV R25, UR19 ;  /* 0x0000001300197c02 */ /* 0x000fe20008000f00 */
[----:B--2---:R-:W-:-:S04]  /*0710*/  FADD R24, R7, -R22 ;  /* 0x8000001607187221 */ /* 0x004fc80000000000 */
[----:B------:R-:W-:Y:S01]  /*0720*/  FFMA R29, R24, R24, R29 ;  /* 0x00000018181d7223 */ /* 0x000fe2000000001d */
[----:B------:R-:W-:-:S05]  /*0730*/  MOV R24, UR18 ;  /* 0x0000001200187c02 */ /* 0x000fca0008000f00 */
[----:B------:R-:W2:Y:S01]  /*0740*/  LDG.E R25, desc[UR22][R24.64+0x4] ;  /* 0x0000041618197981 */ /* 0x000ea2000c1e1900 */
[----:B------:R-:W-:-:S04]  /*0750*/  UIMAD UR6, UR24, 0x5, URZ ;  /* 0x00000005180678a4 */ /* 0x000fc8000f8e02ff */
[----:B------:R-:W-:-:S06]  /*0760*/  UIMAD.WIDE.U32 UR6, UR6, 0x4, UR8 ;  /* 0x00000004060678a5 */ /* 0x000fcc000f8e0008 */
[----:B------:R-:W-:Y:S01]  /*0770*/  MOV R23, UR7 ;  /* 0x0000000700177c02 */ /* 0x000fe20008000f00 */
[----:B--2---:R-:W-:-:S04]  /*0780*/  FADD R22, R26, -R25 ;  /* 0x800000191a167221 */ /* 0x004fc80000000000 */
[----:B------:R-:W-:Y:S01]  /*0790*/  FFMA R29, R22, R22, R29 ;  /* 0x00000016161d7223 */ /* 0x000fe2000000001d */
[----:B------:R-:W-:Y:S01]  /*07a0*/  MOV R22, UR6 ;  /* 0x0000000600167c02 */ /* 0x000fe20008000f00 */
[----:B------:R-:W-:-:S04]  /*07b0*/  UIMAD UR6, UR24, 0x6, URZ ;  /* 0x00000006180678a4 */ /* 0x000fc8000f8e02ff */
[----:B------:R-:W-:Y:S01]  /*07c0*/  UIMAD.WIDE.U32 UR6, UR6, 0x4, UR8 ;  /* 0x00000004060678a5 */ /* 0x000fe2000f8e0008 */
[----:B------:R-:W2:Y:S05]  /*07d0*/  LDG.E R22, desc[UR22][R22.64] ;  /* 0x0000001616167981 */ /* 0x000eaa000c1e1900 */
[----:B------:R-:W-:Y:S02]  /*07e0*/  MOV R25, UR7 ;  /* 0x0000000700197c02 */ /* 0x000fe40008000f00 */
[----:B------:R-:W-:-:S05]  /*07f0*/  MOV R24, UR6 ;  /* 0x0000000600187c02 */ /* 0x000fca0008000f00 */
[----:B------:R-:W3:Y:S01]  /*0800*/  LDG.E R25, desc[UR22][R24.64] ;  /* 0x0000001618197981 */ /* 0x000ee2000c1e1900 */
[----:B------:R-:W-:Y:S01]  /*0810*/  UIADD3 UR8, UP0, UPT, UR8, 0x8, URZ ;  /* 0x0000000808087890 */ /* 0x000fe2000ff1e0ff */
[----:B------:R-:W-:Y:S01]  /*0820*/  SEL R2, R2, UR4, P0 ;  /* 0x0000000402027c07 */ /* 0x000fe20008000000 */
[----:B------:R-:W-:Y:S02]  /*0830*/  ULOP3.LUT UR6, UR24, 0x7ffffffe, URZ, 0xc0, !UPT ;  /* 0x7ffffffe18067892 */ /* 0x000fe4000f8ec0ff */
[----:B------:R-:W-:Y:S02]  /*0840*/  UIADD3.X UR9, UPT, UPT, URZ, UR9, URZ, UP0, !UPT ;  /* 0x00000009ff097290 */ /* 0x000fe400087fe4ff */
[----:B------:R-:W-:Y:S02]  /*0850*/  UIADD3 UR11, UPT, UPT, UR11, 0x2, URZ ;  /* 0x000000020b0b7890 */ /* 0x000fe4000fffe0ff */
[----:B------:R-:W-:Y:S02]  /*0860*/  UIADD3 UR12, UPT, UPT, UR12, 0x2, URZ ;  /* 0x000000020c0c7890 */ /* 0x000fe4000fffe0ff */
[----:B------:R-:W-:-:S02]  /*0870*/  UIADD3 UR13, UPT, UPT, UR13, 0x2, URZ ;  /* 0x000000020d0d7890 */ /* 0x000fc4000fffe0ff */
[----:B------:R-:W-:Y:S02]  /*0880*/  UIADD3 UR5, UPT, UPT, UR5, 0x2, URZ ;  /* 0x0000000205057890 */ /* 0x000fe4000fffe0ff */
[----:B------:R-:W-:Y:S01]  /*0890*/  UIADD3 UR10, UPT, UPT, UR10, 0x2, URZ ;  /* 0x000000020a0a7890 */ /* 0x000fe2000fffe0ff */
[----:B--2---:R-:W-:-:S04]  /*08a0*/  FADD R22, R27, -R22 ;  /* 0x800000161b167221 */ /* 0x004fc80000000000 */
[----:B------:R-:W-:Y:S01]  /*08b0*/  FFMA R29, R22, R22, R29 ;  /* 0x00000016161d7223 */ /* 0x000fe2000000001d */
[----:B---3--:R-:W-:-:S04]  /*08c0*/  FADD R22, R28, -R25 ;  /* 0x800000191c167221 */ /* 0x008fc80000000000 */
[----:B------:R-:W-:Y:S01]  /*08d0*/  FFMA R29, R22, R22, R29 ;  /* 0x00000016161d7223 */ /* 0x000fe2000000001d */
[----:B------:R-:W-:Y:S01]  /*08e0*/  MOV R22, UR4 ;  /* 0x0000000400167c02 */ /* 0x000fe20008000f00 */
[----:B------:R-:W-:-:S03]  /*08f0*/  UIADD3 UR4, UPT, UPT, UR4, 0x2, URZ ;  /* 0x0000000204047890 */ /* 0x000fc6000fffe0ff */
[----:B------:R-:W-:Y:S01]  /*0900*/  FSETP.GEU.AND P1, PT, R29, R3, PT ;  /* 0x000000031d00720b */ /* 0x000fe20003f2e000 */
[----:B------:R-:W-:-:S03]  /*0910*/  UISETP.NE.AND UP0, UPT, UR4, UR6, UPT ;  /* 0x000000060400728c */ /* 0x000fc6000bf05270 */
[----:B------:R-:W-:-:S09]  /*0920*/  FSEL R3, R29, R3, !P1 ;  /* 0x000000031d037208 */ /* 0x000fd20004800000 */
[----:B------:R-:W-:Y:S01]  /*0930*/  @!P1 IADD3 R2, PT, PT, R22, 0x1, RZ ;  /* 0x0000000116029810 */ /* 0x000fe20007ffe0ff */
[----:B------:R-:W-:Y:S06]  /*0940*/  BRA.U UP0, `(.L_x_845) ;  /* 0xfffffff900787547 */ /* 0x000fec000b83ffff */
[----:B------:R-:W-:-:S07]  /*0950*/  MOV R5, UR6 ;  /* 0x0000000600057c02 */ /* 0x000fce0008000f00 */
.L_x_844:
[----:B------:R-:W-:-:S04]  /*0960*/  ULOP3.LUT UR4, UR24, 0x1, URZ, 0xc0, !UPT ;  /* 0x0000000118047892 */ /* 0x000fc8000f8ec0ff */
[----:B------:R-:W-:-:S09]  /*0970*/  UISETP.NE.U32.AND UP0, UPT, UR4, 0x1, UPT ;  /* 0x000000010400788c */ /* 0x000fd2000bf05070 */
[----:B------:R-:W-:Y:S05]  /*0980*/  BRA.U UP0, `(.L_x_843) ;  /* 0x0000000100b07547 */ /* 0x000fea000b800000 */
[----:B------:R-:W0:Y:S01]  /*0990*/  LDC.64 R6, c[0x0][0x388] ;  /* 0x0000e200ff067b82 */ /* 0x000e220000000a00 */
[----:B------:R-:W-:Y:S01]  /*09a0*/  IADD3 R29, PT, PT, R5, UR24, RZ ;  /* 0x00000018051d7c10 */ /* 0x000fe2000fffe0ff */
[----:B------:R-:W2:Y:S04]  /*09b0*/  LDG.E R22, desc[UR22][R8.64] ;  /* 0x0000001608167981 */ /* 0x000ea8000c1e1900 */
[----:B------:R-:W3:Y:S01]  /*09c0*/  LDG.E R4, desc[UR22][R20.64] ;  /* 0x0000001614047981 */ /* 0x000ee2000c1e1900 */
[----:B0-----:R-:W-:-:S04]  /*09d0*/  IMAD.WIDE.U32 R24, R29, 0x4, R6 ;  /* 0x000000041d187825 */ /* 0x001fc800078e0006 */
[----:B------:R-:W-:Y:S02]  /*09e0*/  IMAD.WIDE.U32 R26, R5, 0x4, R6 ;  /* 0x00000004051a7825 */ /* 0x000fe400078e0006 */
[----:B------:R-:W2:Y:S04]  /*09f0*/  LDG.E R25, desc[UR22][R24.64] ;  /* 0x0000001618197981 */ /* 0x000ea8000c1e1900 */
[----:B------:R-:W3:Y:S01]  /*0a00*/  LDG.E R27, desc[UR22][R26.64] ;  /* 0x000000161a1b7981 */ /* 0x000ee2000c1e1900 */
[----:B------:R-:W-:-:S03]  /*0a10*/  IADD3 R29, PT, PT, R29, UR24, RZ ;  /* 0x000000181d1d7c10 */ /* 0x000fc6000fffe0ff */
[----:B------:R-:W4:Y:S01]  /*0a20*/  LDG.E R24, desc[UR22][R12.64] ;  /* 0x000000160c187981 */ /* 0x000f22000c1e1900 */
[----:B--2---:R-:W-:Y:S01]  /*0a30*/  FADD R28, R22, -R25 ;  /* 0x80000019161c7221 */ /* 0x004fe20000000000 */
[C---:B------:R-:W-:Y:S01]  /*0a40*/  IMAD.WIDE.U32 R22, R29.reuse, 0x4, R6 ;  /* 0x000000041d167825 */ /* 0x040fe200078e0006 */
[----:B------:R-:W-:Y:S01]  /*0a50*/  IADD3 R29, PT, PT, R29, UR24, RZ ;  /* 0x000000181d1d7c10 */ /* 0x000fe2000fffe0ff */
[----:B------:R-:W2:Y:S02]  /*0a60*/  LDG.E R25, desc[UR22][R10.64] ;  /* 0x000000160a197981 */ /* 0x000ea4000c1e1900 */
[----:B---3--:R-:W-:Y:S02]  /*0a70*/  FADD R4, R4, -R27 ;  /* 0x8000001b04047221 */ /* 0x008fe40000000000 */
[C---:B------:R-:W-:Y:S01]  /*0a80*/  IMAD.WIDE.U32 R26, R29.reuse, 0x4, R6 ;  /* 0x000000041d1a7825 */ /* 0x040fe200078e0006 */
[----:B------:R0:W2:Y:S05]  /*0a90*/  LDG.E R22, desc[UR22][R22.64] ;  /* 0x0000001616167981 */ /* 0x0000aa000c1e1900 */
[----:B------:R-:W4:Y:S01]  /*0aa0*/  LDG.E R27, desc[UR22][R26.64] ;  /* 0x000000161a1b7981 */ /* 0x000f22000c1e1900 */
[----:B------:R-:W-:Y:S01]  /*0ab0*/  FFMA R4, R4, R4, RZ ;  /* 0x0000000404047223 */ /* 0x000fe200000000ff */
[----:B0-----:R-:W-:-:S03]  /*0ac0*/  IADD3 R23, PT, PT, R29, UR24, RZ ;  /* 0x000000181d177c10 */ /* 0x001fc6000fffe0ff */
[----:B------:R-:W-:Y:S01]  /*0ad0*/  FFMA R4, R28, R28, R4 ;  /* 0x0000001c1c047223 */ /* 0x000fe20000000004 */
[----:B------:R-:W-:Y:S01]  /*0ae0*/  IADD3 R28, PT, PT, R23, UR24, RZ ;  /* 0x00000018171c7c10 */ /* 0x000fe2000fffe0ff */
[----:B------:R-:W3:Y:S01]  /*0af0*/  LDG.E R26, desc[UR22][R16.64] ;  /* 0x00000016101a7981 */ /* 0x000ee2000c1e1900 */
[----:B--2---:R-:W-:-:S04]  /*0b00*/  FADD R25, R25, -R22 ;  /* 0x8000001619197221 */ /* 0x004fc80000000000 */
[----:B------:R-:W-:Y:S01]  /*0b10*/  FFMA R4, R25, R25, R4 ;  /* 0x0000001919047223 */ /* 0x000fe20000000004 */
[----:B----4-:R-:W-:Y:S01]  /*0b20*/  FADD R29, R24, -R27 ;  /* 0x8000001b181d7221 */ /* 0x010fe20000000000 */
[----:B------:R-:W-:Y:S01]  /*0b30*/  IMAD.WIDE.U32 R24, R23, 0x4, R6 ;  /* 0x0000000417187825 */ /* 0x000fe200078e0006 */
[----:B------:R-:W-:-:S03]  /*0b40*/  IADD3 R27, PT, PT, R28, UR24, RZ ;  /* 0x000000181c1b7c10 */ /* 0x000fc6000fffe0ff */
[--C-:B------:R-:W-:Y:S02]  /*0b50*/  IMAD.WIDE.U32 R22, R28, 0x4, R6.reuse ;  /* 0x000000041c167825 */ /* 0x100fe400078e0006 */
[----:B------:R-:W2:Y:S02]  /*0b60*/  LDG.E R24, desc[UR22][R24.64] ;  /* 0x0000001618187981 */ /* 0x000ea4000c1e1900 */
[----:B------:R-:W-:Y:S02]  /*0b70*/  IMAD.WIDE.U32 R6, R27, 0x4, R6 ;  /* 0x000000041b067825 */ /* 0x000fe400078e0006 */
[----:B------:R-:W2:Y:S04]  /*0b80*/  LDG.E R27, desc[UR22][R14.64] ;  /* 0x000000160e1b7981 */ /* 0x000ea8000c1e1900 */
[----:B------:R-:W3:Y:S04]  /*0b90*/  LDG.E R23, desc[UR22][R22.64] ;  /* 0x0000001616177981 */ /* 0x000ee8000c1e1900 */
[----:B------:R-:W4:Y:S04]  /*0ba0*/  LDG.E R7, desc[UR22][R6.64] ;  /* 0x0000001606077981 */ /* 0x000f28000c1e1900 */
[----:B------:R-:W4:Y:S01]  /*0bb0*/  LDG.E R28, desc[UR22][R18.64] ;  /* 0x00000016121c7981 */ /* 0x000f22000c1e1900 */
[----:B------:R-:W-:Y:S01]  /*0bc0*/  FFMA R4, R29, R29, R4 ;  /* 0x0000001d1d047223 */ /* 0x000fe20000000004 */
[----:B--2---:R-:W-:-:S04]  /*0bd0*/  FADD R27, R27, -R24 ;  /* 0x800000181b1b7221 */ /* 0x004fc80000000000 */
[----:B------:R-:W-:Y:S01]  /*0be0*/  FFMA R4, R27, R27, R4 ;  /* 0x0000001b1b047223 */ /* 0x000fe20000000004 */
[----:B---3--:R-:W-:-:S04]  /*0bf0*/  FADD R25, R26, -R23 ;  /* 0x800000171a197221 */ /* 0x008fc80000000000 */
[----:B------:R-:W-:Y:S01]  /*0c00*/  FFMA R4, R25, R25, R4 ;  /* 0x0000001919047223 */ /* 0x000fe20000000004 */
[----:B----4-:R-:W-:-:S04]  /*0c10*/  FADD R27, R28, -R7 ;  /* 0x800000071c1b7221 */ /* 0x010fc80000000000 */
[----:B------:R-:W-:-:S05]  /*0c20*/  FFMA R4, R27, R27, R4 ;  /* 0x0000001b1b047223 */ /* 0x000fca0000000004 */
[----:B------:R-:W-:-:S04]  /*0c30*/  FSETP.GEU.AND P0, PT, R4, R3, PT ;  /* 0x000000030400720b */ /* 0x000fc80003f0e000 */
[----:B------:R-:W-:-:S09]  /*0c40*/  SEL R2, R5, R2, !P0 ;  /* 0x0000000205027207 */ /* 0x000fd20004000000 */
.L_x_843:
        /* <DEDUP_REMOVED lines=11> */
[----:B------:R-:W-:Y:S04]  /*0d00*/  @P0 STG.E desc[UR22][R6.64], R2 ;  /* 0x0000000206000986 */ /* 0x000fe8000c101916 */
[----:B------:R1:W-:Y:S04]  /*0d10*/  @P0 STG.E desc[UR22][R4.64], R3 ;  /* 0x0000000304000986 */ /* 0x0003e8000c101916 */
[----:B------:R2:W-:Y:S04]  /*0d20*/  REDG.E.ADD.STRONG.GPU desc[UR22][R22.64], R3 ;  /* 0x000000031600798e */ /* 0x0005e8000c12e116 */
[----:B------:R-:W3:Y:S01]  /*0d30*/  LDG.E R21, desc[UR22][R20.64] ;  /* 0x0000001614157981 */ /* 0x000ee2000c1e1900 */
[----:B0-----:R-:W-:Y:S01]  /*0d40*/  IMAD.WIDE R24, R2, 0x4, R24 ;  /* 0x0000000402187825 */ /* 0x001fe200078e0218 */
[----:B------:R-:W-:-:S04]  /*0d50*/  MOV R27, UR24 ;  /* 0x00000018001b7c02 */ /* 0x000fc80008000f00 */
[----:B---3--:R-:W-:Y:S04]  /*0d60*/  REDG.E.ADD.F32.FTZ.RN.STRONG.GPU desc[UR22][R24.64], R21 ;  /* 0x00000015180079a6 */ /* 0x008fe8000c12f316 */
[----:B------:R-:W3:Y:S01]  /*0d70*/  LDG.E R9, desc[UR22][R8.64] ;  /* 0x0000001608097981 */ /* 0x000ee2000c1e1900 */
[----:B------:R-:W-:Y:S01]  /*0d80*/  IMAD.WIDE R26, R27, 0x4, R24 ;  /* 0x000000041b1a7825 */ /* 0x000fe200078e0218 */
[----:B-1----:R-:W-:-:S04]  /*0d90*/  MOV R5, UR24 ;  /* 0x0000001800057c02 */ /* 0x002fc80008000f00 */
[----:B---3--:R0:W-:Y:S04]  /*0da0*/  REDG.E.ADD.F32.FTZ.RN.STRONG.GPU desc[UR22][R26.64], R9 ;  /* 0x000000091a0079a6 */ /* 0x0081e8000c12f316 */
[----:B------:R-:W3:Y:S01]  /*0db0*/  LDG.E R11, desc[UR22][R10.64] ;  /* 0x000000160a0b7981 */ /* 0x000ee2000c1e1900 */
[----:B--2---:R-:W-:-:S05]  /*0dc0*/  IMAD.WIDE R2, R5, 0x4, R26 ;  /* 0x0000000405027825 */ /* 0x004fca00078e021a */
[----:B---3--:R1:W-:Y:S04]  /*0dd0*/  REDG.E.ADD.F32.FTZ.RN.STRONG.GPU desc[UR22][R2.64], R11 ;  /* 0x0000000b020079a6 */ /* 0x0083e8000c12f316 */
[----:B------:R-:W2:Y:S01]  /*0de0*/  LDG.E R13, desc[UR22][R12.64] ;  /* 0x000000160c0d7981 */ /* 0x000ea2000c1e1900 */
[----:B------:R-:W-:Y:S01]  /*0df0*/  IMAD.WIDE R4, R5, 0x4, R2 ;  /* 0x0000000405047825 */ /* 0x000fe200078e0202 */
[----:B------:R-:W-:-:S04]  /*0e00*/  MOV R7, UR24 ;  /* 0x0000001800077c02 */ /* 0x000fc80008000f00 */
[----:B--2---:R2:W-:Y:S04]  /*0e10*/  REDG.E.ADD.F32.FTZ.RN.STRONG.GPU desc[UR22][R4.64], R13 ;  /* 0x0000000d040079a6 */ /* 0x0045e8000c12f316 */
[----:B------:R-:W3:Y:S01]  /*0e20*/  LDG.E R15, desc[UR22][R14.64] ;  /* 0x000000160e0f7981 */ /* 0x000ee2000c1e1900 */
[----:B------:R-:W-:Y:S01]  /*0e30*/  IMAD.WIDE R6, R7, 0x4, R4 ;  /* 0x0000000407067825 */ /* 0x000fe200078e0204 */
[----:B0-----:R-:W-:-:S04]  /*0e40*/  MOV R9, UR24 ;  /* 0x0000001800097c02 */ /* 0x001fc80008000f00 */
        /* <DEDUP_REMOVED lines=8> */
.L_x_846:
        /* <DEDUP_REMOVED lines=11> */
.L_x_977:


//--------------------- .text._Z21calculateBestDistanceILi6EEvPfS0_S0_PiS1_S1_ii --------------------------
	.section	.text._Z21calculateBestDistanceILi6EEvPfS0_S0_PiS1_S1_ii,"ax",@progbits
	.align	128
        .global         _Z21calculateBestDistanceILi6EEvPfS0_S0_PiS1_S1_ii
        .type           _Z21calculateBestDistanceILi6EEvPfS0_S0_PiS1_S1_ii,@function
        .size           _Z21calculateBestDistanceILi6EEvPfS0_S0_PiS1_S1_ii,(.L_x_978 - _Z21calculateBestDistanceILi6EEvPfS0_S0_PiS1_S1_ii)
        .other          _Z21calculateBestDistanceILi6EEvPfS0_S0_PiS1_S1_ii,@"STO_CUDA_ENTRY STV_DEFAULT"
_Z21calculateBestDistanceILi6EEvPfS0_S0_PiS1_S1_ii:
.text._Z21calculateBestDistanceILi6EEvPfS0_S0_PiS1_S1_ii:
        /* <DEDUP_REMOVED lines=9> */
[----:B------:R-:W1:Y:S01]  /*0090*/  LDC.64 R8, c[0x0][0x380] ;  /* 0x0000e000ff087b82 */ /* 0x000e620000000a00 */
[----:B------:R-:W-:Y:S02]  /*00a0*/  IADD3 R19, PT, PT, R0, UR5, RZ ;  /* 0x0000000500137c10 */ /* 0x000fe4000fffe0ff */
[----:B------:R-:W-:Y:S01]  /*00b0*/  MOV R3, 0xffffffff ;  /* 0xffffffff00037802 */ /* 0x000fe20000000f00 */
[----:B------:R-:W2:Y:S01]  /*00c0*/  LDCU.64 UR24, c[0x0][0x358] ;  /* 0x00006b00ff1877ac */ /* 0x000ea20008000a00 */
        /* <DEDUP_REMOVED lines=10> */
[----:B------:R-:W-:Y:S01]  /*0170*/  IMAD.WIDE.U32 R8, R0, 0x4, R8 ;  /* 0x0000000400087825 */ /* 0x000fe200078e0008 */
[----:B--2---:R-:W-:Y:S06]  /*0180*/  BRA.U !UP0, `(.L_x_847) ;  /* 0x0000000908807547 */ /* 0x004fec000b800000 */
[----:B------:R-:W-:Y:S01]  /*0190*/  UISETP.NE.AND UP1, UPT, UR26, 0x1, UPT ;  /* 0x000000011a00788c */ /* 0x000fe2000bf25270 */
[----:B------:R-:W-:Y:S01]  /*01a0*/  MOV R2, 0x7f7fffff ;  /* 0x7f7fffff00027802 */ /* 0x000fe20000000f00 */
[----:B------:R-:W-:Y:S01]  /*01b0*/  ULOP3.LUT UR4, UR26, 0x1, URZ, 0xc0, !UPT ;  /* 0x000000011a047892 */ /* 0x000fe2000f8ec0ff */
[----:B------:R-:W-:-:S03]  /*01c0*/  MOV R3, 0xffffffff ;  /* 0xffffffff00037802 */ /* 0x000fc60000000f00 */
[----:B------:R-:W-:-:S03]  /*01d0*/  UISETP.NE.U32.AND UP0, UPT, UR4, 0x1, UPT ;  /* 0x000000010400788c */ /* 0x000fc6000bf05070 */
[----:B------:R-:W-:Y:S01]  /*01e0*/  UMOV UR4, URZ ;  /* 0x000000ff00047c82 */ /* 0x000fe20008000000 */
[----:B------:R-:W-:Y:S07]  /*01f0*/  BRA.U !UP1, `(.L_x_848) ;  /* 0x0000000509987547 */ /* 0x000fee000b800000 */
[----:B------:R0:W5:Y:S04]  /*0200*/  LDG.E R4, desc[UR24][R8.64] ;  /* 0x0000001808047981 */ /* 0x000168000c1e1900 */
[----:B------:R0:W5:Y:S04]  /*0210*/  LDG.E R5, desc[UR24][R18.64] ;  /* 0x0000001812057981 */ /* 0x000168000c1e1900 */
[----:B------:R0:W5:Y:S04]  /*0220*/  LDG.E R6, desc[UR24][R16.64] ;  /* 0x0000001810067981 */ /* 0x000168000c1e1900 */
[----:B------:R0:W5:Y:S04]  /*0230*/  LDG.E R7, desc[UR24][R14.64] ;  /* 0x000000180e077981 */ /* 0x000168000c1e1900 */
[----:B------:R0:W5:Y:S04]  /*0240*/  LDG.E R26, desc[UR24][R12.64] ;  /* 0x000000180c1a7981 */ /* 0x000168000c1e1900 */
[----:B------:R0:W5:Y:S01]  /*0250*/  LDG.E R27, desc[UR24][R10.64] ;  /* 0x000000180a1b7981 */ /* 0x000162000c1e1900 */
[----:B------:R-:W-:Y:S01]  /*0260*/  UIMAD UR10, UR26, 0x5, URZ ;  /* 0x000000051a0a78a4 */ /* 0x000fe2000f8e02ff */
[----:B------:R-:W-:Y:S01]  /*0270*/  MOV R2, 0x7f7fffff ;  /* 0x7f7fffff00027802 */ /* 0x000fe20000000f00 */
[----:B------:R-:W-:Y:S01]  /*0280*/  IMAD.MOV.U32 R3, RZ, RZ, -0x1 ;  /* 0xffffffffff037424 */ /* 0x000fe200078e00ff */
[----:B------:R-:W-:Y:S01]  /*0290*/  UMOV UR6, 0x4 ;  /* 0x0000000400067882 */ /* 0x000fe20000000000 */
[----:B------:R-:W-:Y:S01]  /*02a0*/  UMOV UR7, 0x0 ;  /* 0x0000000000077882 */ /* 0x000fe20000000000 */
[----:B------:R-:W-:Y:S01]  /*02b0*/  ULOP3.LUT UR4, UR26, 0x7ffffffe, URZ, 0xc0, !UPT ;  /* 0x7ffffffe1a047892 */ /* 0x000fe2000f8ec0ff */
[----:B------:R-:W1:Y:S01]  /*02c0*/  LDCU.64 UR28, c[0x0][0x388] ;  /* 0x00007100ff1c77ac */ /* 0x000e620008000a00 */
[----:B------:R-:W2:Y:S01]  /*02d0*/  LDCU.64 UR8, c[0x0][0x388] ;  /* 0x00007100ff0877ac */ /* 0x000ea20008000a00 */
[----:B------:R-:W-:-:S02]  /*02e0*/  USHF.L.U32 UR11, UR26, 0x1, URZ ;  /* 0x000000011a0b7899 */ /* 0x000fc400080006ff */
[----:B------:R-:W-:Y:S02]  /*02f0*/  UIMAD UR12, UR26, 0x3, URZ ;  /* 0x000000031a0c78a4 */ /* 0x000fe4000f8e02ff */
[----:B------:R-:W-:Y:S02]  /*0300*/  USHF.L.U32 UR13, UR26, 0x2, URZ ;  /* 0x000000021a0d7899 */ /* 0x000fe400080006ff */
[----:B------:R-:W-:Y:S01]  /*0310*/  UIMAD.WIDE.U32 UR6, UR10, 0x4, UR6 ;  /* 0x000000040a0678a5 */ /* 0x000fe2000f8e0006 */
[----:B0-----:R-:W-:-:S11]  /*0320*/  UMOV UR5, URZ ;  /* 0x000000ff00057c82 */ /* 0x001fd60008000000 */
.L_x_849:
[----:B--2---:R-:W-:Y:S02]  /*0330*/  UIMAD.WIDE.U32 UR14, UR26, 0x4, UR8 ;  /* 0x000000041a0e78a5 */ /* 0x004fe4000f8e0008 */
[----:B------:R-:W-:Y:S02]  /*0340*/  MOV R23, UR9 ;  /* 0x0000000900177c02 */ /* 0x000fe40008000f00 */
[----:B------:R-:W-:Y:S02]  /*0350*/  MOV R22, UR8 ;  /* 0x0000000800167c02 */ /* 0x000fe40008000f00 */
[----:B------:R-:W-:Y:S02]  /*0360*/  MOV R24, UR14 ;  /* 0x0000000e00187c02 */ /* 0x000fe40008000f00 */
[----:B------:R-:W-:Y:S01]  /*0370*/  MOV R25, UR15 ;  /* 0x0000000f00197c02 */ /* 0x000fe20008000f00 */
[----:B------:R0:W2:Y:S04]  /*0380*/  LDG.E R23, desc[UR24][R22.64] ;  /* 0x0000001816177981 */ /* 0x0000a8000c1e1900 */
[----:B------:R3:W4:Y:S01]  /*0390*/  LDG.E R24, desc[UR24][R24.64] ;  /* 0x0000001818187981 */ /* 0x000722000c1e1900 */
[----:B-1----:R-:W-:-:S02]  /*03a0*/  UIMAD.WIDE.U32 UR16, UR11, 0x4, UR28 ;  /* 0x000000040b1078a5 */ /* 0x002fc4000f8e001c */
[----:B------:R-:W-:Y:S02]  /*03b0*/  UIMAD.WIDE.U32 UR18, UR12, 0x4, UR28 ;  /* 0x000000040c1278a5 */ /* 0x000fe4000f8e001c */
[----:B------:R-:W-:Y:S02]  /*03c0*/  UIMAD.WIDE.U32 UR20, UR13, 0x4, UR28 ;  /* 0x000000040d1478a5 */ /* 0x000fe4000f8e001c */
[----:B------:R-:W-:Y:S02]  /*03d0*/  MOV R21, UR17 ;  /* 0x0000001100157c02 */ /* 0x000fe40008000f00 */
[----:B------:R-:W-:Y:S02]  /*03e0*/  MOV R20, UR16 ;  /* 0x0000001000147c02 */ /* 0x000fe40008000f00 */
[----:B0-----:R-:W-:-:S03]  /*03f0*/  MOV R22, UR18 ;  /* 0x0000001200167c02 */ /* 0x001fc60008000f00 */
[----:B------:R-:W4:Y:S01]  /*0400*/  LDG.E R21, desc[UR24][R20.64] ;  /* 0x0000001814157981 */ /* 0x000f22000c1e1900 */
[----:B---3--:R-:W-:Y:S01]  /*0410*/  MOV R25, UR21 ;  /* 0x0000001500197c02 */ /* 0x008fe20008000f00 */
[----:B--2--5:R-:W-:Y:S01]  /*0420*/  FADD R28, R4, -R23 ;  /* 0x80000017041c7221 */ /* 0x024fe20000000000 */
[----:B------:R-:W-:Y:S01]  /*0430*/  MOV R23, UR19 ;  /* 0x0000001300177c02 */ /* 0x000fe20008000f00 */
[----:B----4-:R-:W-:Y:S01]  /*0440*/  FADD R29, R5, -R24 ;  /* 0x80000018051d7221 */ /* 0x010fe20000000000 */
[----:B------:R-:W-:-:S03]  /*0450*/  IMAD.U32 R24, RZ, RZ, UR20 ;  /* 0x00000014ff187e24 */ /* 0x000fc6000f8e00ff */
[----:B------:R0:W2:Y:S04]  /*0460*/  LDG.E R22, desc[UR24][R22.64] ;  /* 0x0000001816167981 */ /* 0x0000a8000c1e1900 */
[----:B------:R-:W3:Y:S01]  /*0470*/  LDG.E R25, desc[UR24][R24.64] ;  /* 0x0000001818197981 */ /* 0x000ee2000c1e1900 */
[----:B------:R-:W-:-:S04]  /*0480*/  FFMA R28, R28, R28, RZ ;  /* 0x0000001c1c1c7223 */ /* 0x000fc800000000ff */
[----:B------:R-:W-:Y:S01]  /*0490*/  FFMA R28, R29, R29, R28 ;  /* 0x0000001d1d1c7223 */ /* 0x000fe2000000001c */
[----:B------:R-:W-:Y:S01]  /*04a0*/  FADD R29, R6, -R21 ;  /* 0x80000015061d7221 */ /* 0x000fe20000000000 */
[----:B------:R-:W-:-:S03]  /*04b0*/  UIMAD.WIDE.U32 UR22, UR10, 0x4, UR28 ;  /* 0x000000040a1678a5 */ /* 0x000fc6000f8e001c */
[----:B------:R-:W-:Y:S01]  /*04c0*/  FFMA R28, R29, R29, R28 ;  /* 0x0000001d1d1c7223 */ /* 0x000fe2000000001c */
[----:B0-----:R-:W-:Y:S02]  /*04d0*/  MOV R23, UR9 ;  /* 0x0000000900177c02 */ /* 0x001fe40008000f00 */
[----:B------:R-:W-:Y:S01]  /*04e0*/  MOV R20, UR22 ;  /* 0x0000001600147c02 */ /* 0x000fe20008000f00 */
[----:B--2---:R-:W-:Y:S01]  /*04f0*/  FADD R21, R7, -R22 ;  /* 0x8000001607157221 */ /* 0x004fe20000000000 */
[----:B------:R-:W-:Y:S01]  /*0500*/  MOV R22, UR8 ;  /* 0x0000000800167c02 */ /* 0x000fe20008000f00 */
[----:B---3--:R-:W-:Y:S02]  /*0510*/  FADD R29, R26, -R25 ;  /* 0x800000191a1d7221 */ /* 0x008fe40000000000 */
[----:B------:R-:W-:Y:S01]  /*0520*/  FFMA R28, R21, R21, R28 ;  /* 0x00000015151c7223 */ /* 0x000fe2000000001c */
[----:B------:R-:W-:Y:S01]  /*0530*/  MOV R21, UR23 ;  /* 0x0000001700157c02 */ /* 0x000fe20008000f00 */
[----:B------:R-:W2:Y:S02]  /*0540*/  LDG.E R23, desc[UR24][R22.64+0x4] ;  /* 0x0000041816177981 */ /* 0x000ea4000c1e1900 */
[----:B------:R-:W-:-:S02]  /*0550*/  FFMA R28, R29, R29, R28 ;  /* 0x0000001d1d1c7223 */ /* 0x000fc4000000001c */
[----:B------:R0:W3:Y:S02]  /*0560*/  LDG.E R29, desc[UR24][R20.64] ;  /* 0x00000018141d7981 */ /* 0x0000e4000c1e1900 */
[----:B0-----:R-:W-:Y:S02]  /*0570*/  MOV R20, UR14 ;  /* 0x0000000e00147c02 */ /* 0x001fe40008000f00 */
[----:B------:R-:W-:-:S05]  /*0580*/  MOV R21, UR15 ;  /* 0x0000000f00157c02 */ /* 0x000fca0008000f00 */
[----:B------:R-:W4:Y:S01]  /*0590*/  LDG.E R25, desc[UR24][R20.64+0x4] ;  /* 0x0000041814197981 */ /* 0x000f22000c1e1900 */
[----:B--2---:R-:W-:-:S04]  /*05a0*/  FADD R24, R4, -R23 ;  /* 0x8000001704187221 */ /* 0x004fc80000000000 */
[----:B------:R-:W-:Y:S01]  /*05b0*/  FFMA R24, R24, R24, RZ ;  /* 0x0000001818187223 */ /* 0x000fe200000000ff */
[----:B----4-:R-:W-:-:S04]  /*05c0*/  FADD R25, R5, -R25 ;  /* 0x8000001905197221 */ /* 0x010fc80000000000 */
[----:B------:R-:W-:Y:S01]  /*05d0*/  FFMA R20, R25, R25, R24 ;  /* 0x0000001919147223 */ /* 0x000fe20000000018 */
[----:B------:R-:W-:Y:S01]  /*05e0*/  IMAD.U32 R25, RZ, RZ, UR17 ;  /* 0x00000011ff197e24 */ /* 0x000fe2000f8e00ff */
[----:B------:R-:W-:-:S05]  /*05f0*/  MOV R24, UR16 ;  /* 0x0000001000187c02 */ /* 0x000fca0008000f00 */
[----:B------:R0:W2:Y:S01]  /*0600*/  LDG.E R25, desc[UR24][R24.64+0x4] ;  /* 0x0000041818197981 */ /* 0x0000a2000c1e1900 */
[----:B---3--:R-:W-:Y:S01]  /*0610*/  FADD R29, R27, -R29 ;  /* 0x8000001d1b1d7221 */ /* 0x008fe20000000000 */
[----:B------:R-:W-:Y:S01]  /*0620*/  MOV R22, UR18 ;  /* 0x0000001200167c02 */ /* 0x000fe20008000f00 */
[----:B------:R-:W-:Y:S01]  /*0630*/  UIADD3 UR14, UP1, UPT, UR6, UR8, URZ ;  /* 0x00000008060e7290 */ /* 0x000fe2000ff3e0ff */
[----:B------:R-:W-:Y:S01]  /*0640*/  MOV R23, UR19 ;  /* 0x0000001300177c02 */ /* 0x000fe20008000f00 */
[----:B------:R-:W-:Y:S02]  /*0650*/  FFMA R29, R29, R29, R28 ;  /* 0x0000001d1d1d7223 */ /* 0x000fe4000000001c */
[----:B------:R-:W-:Y:S02]  /*0660*/  UIADD3.X UR15, UPT, UPT, UR7, UR9, URZ, UP1, !UPT ;  /* 0x00000009070f7290 */ /* 0x000fe40008ffe4ff */
[----:B------:R-:W3:Y:S01]  /*0670*/  LDG.E R22, desc[UR24][R22.64+0x4] ;  /* 0x0000041816167981 */ /* 0x000ee2000c1e1900 */
[----:B0-----:R-:W-:Y:S01]  /*0680*/  MOV R24, UR14 ;  /* 0x0000000e00187c02 */ /* 0x001fe20008000f00 */
[----:B--2---:R-:W-:-:S04]  /*0690*/  FADD R21, R6, -R25 ;  /* 0x8000001906157221 */ /* 0x004fc80000000000 */
[----:B------:R-:W-:Y:S01]  /*06a0*/  FFMA R28, R21, R21, R20 ;  /* 0x00000015151c7223 */ /* 0x000fe20000000014 */
[----:B------:R-:W-:Y:S02]  /*06b0*/  MOV R21, UR21 ;  /* 0x0000001500157c02 */ /* 0x000fe40008000f00 */
[----:B------:R-:W-:Y:S02]  /*06c0*/  MOV R20, UR20 ;  /* 0x0000001400147c02 */ /* 0x000fe40008000f00 */
[----:B------:R-:W-:-:S03]  /*06d0*/  MOV R25, UR15 ;  /* 0x0000000f00197c02 */ /* 0x000fc60008000f00 */
[----:B------:R0:W2:Y:S04]  /*06e0*/  LDG.E R21, desc[UR24][R20.64+0x4] ;  /* 0x0000041814157981 */ /* 0x0000a8000c1e1900 */
[----:B------:R-:W4:Y:S01]  /*06f0*/  LDG.E R24, desc[UR24][R24.64] ;  /* 0x0000001818187981 */ /* 0x000f22000c1e1900 */
[----:B---3--:R-:W-:-:S04]  /*0700*/  FADD R23, R7, -R22 ;  /* 0x8000001607177221 */ /* 0x008fc80000000000 */
[----:B------:R-:W-:Y:S01]  /*0710*/  FFMA R28, R23, R23, R28 ;  /* 0x00000017171c7223 */ /* 0x000fe2000000001c */
[CC--:B------:R-:W-:Y:S01]  /*0720*/  FSETP.GEU.AND P0, PT, R29.reuse, R2.reuse, PT ;  /* 0x000000021d00720b */ /* 0x0c0fe20003f0e000 */
[----:B------:R-:W-:Y:S01]  /*0730*/  UIADD3 UR8, UP1, UPT, UR8, 0x8, URZ ;  /* 0x0000000808087890 */ /* 0x000fe2000ff3e0ff */
[----:B0-----:R-:W-:Y:S02]  /*0740*/  MOV R20, UR5 ;  /* 0x0000000500147c02 */ /* 0x001fe40008000f00 */
[----:B------:R-:W-:Y:S02]  /*0750*/  FSEL R2, R29, R2, !P0 ;  /* 0x000000021d027208 */ /* 0x000fe40004000000 */
[----:B------:R-:W-:Y:S01]  /*0760*/  SEL R3, R3, UR5, P0 ;  /* 0x0000000503037c07 */ /* 0x000fe20008000000 */
[----:B------:R-:W-:Y:S02]  /*0770*/  UIADD3 UR5, UPT, UPT, UR5, 0x2, URZ ;  /* 0x0000000205057890 */ /* 0x000fe4000fffe0ff */
[----:B------:R-:W-:-:S02]  /*0780*/  UIADD3.X UR9, UPT, UPT, URZ, UR9, URZ, UP1, !UPT ;  /* 0x00000009ff097290 */ /* 0x000fc40008ffe4ff */
[----:B------:R-:W-:Y:S02]  /*0790*/  UISETP.NE.AND UP1, UPT, UR5, UR4, UPT ;  /* 0x000000040500728c */ /* 0x000fe4000bf25270 */
[----:B------:R-:W-:Y:S02]  /*07a0*/  UIADD3 UR11, UPT, UPT, UR11, 0x2, URZ ;  /* 0x000000020b0b7890 */ /* 0x000fe4000fffe0ff */
[----:B------:R-:W-:Y:S02]  /*07b0*/  UIADD3 UR12, UPT, UPT, UR12, 0x2, URZ ;  /* 0x000000020c0c7890 */ /* 0x000fe4000fffe0ff */
[----:B------:R-:W-:Y:S02]  /*07c0*/  UIADD3 UR13, UPT, UPT, UR13, 0x2, URZ ;  /* 0x000000020d0d7890 */ /* 0x000fe4000fffe0ff */
[----:B------:R-:W-:Y:S01]  /*07d0*/  UIADD3 UR10, UPT, UPT, UR10, 0x2, URZ ;  /* 0x000000020a0a7890 */ /* 0x000fe2000fffe0ff */
[----:B--2---:R-:W-:-:S04]  /*07e0*/  FADD R23, R26, -R21 ;  /* 0x800000151a177221 */ /* 0x004fc80000000000 */
[----:B------:R-:W-:Y:S01]  /*07f0*/  FFMA R28, R23, R23, R28 ;  /* 0x00000017171c7223 */ /* 0x000fe2000000001c */
[----:B----4-:R-:W-:-:S04]  /*0800*/  FADD R23, R27, -R24 ;  /* 0x800000181b177221 */ /* 0x010fc80000000000 */
[----:B------:R-:W-:-:S05]  /*0810*/  FFMA R23, R23, R23, R28 ;  /* 0x0000001717177223 */ /* 0x000fca000000001c */
[----:B------:R-:W-:-:S04]  /*0820*/  FSETP.GEU.AND P1, PT, R23, R2, PT ;  /* 0x000000021700720b */ /* 0x000fc80003f2e000 */
[----:B------:R-:W-:-:S09]  /*0830*/  FSEL R2, R23, R2, !P1 ;  /* 0x0000000217027208 */ /* 0x000fd20004800000 */
[----:B------:R-:W-:Y:S01]  /*0840*/  @!P1 IADD3 R3, PT, PT, R20, 0x1, RZ ;  /* 0x0000000114039810 */ /* 0x000fe20007ffe0ff */
[----:B------:R-:W-:Y:S06]  /*0850*/  BRA.U UP1, `(.L_x_849) ;  /* 0xfffffff901b47547 */ /* 0x000fec000b83ffff */
.L_x_848:
[----:B------:R-:W-:Y:S05]  /*0860*/  BRA.U UP0, `(.L_x_847) ;  /* 0x0000000100c87547 */ /* 0x000fea000b800000 */
[----:B------:R-:W0:Y:S01]  /*0870*/  LDCU.64 UR10, c[0x0][0x388] ;  /* 0x00007100ff0a77ac */ /* 0x000e220008000a00 */
[----:B------:R-:W2:Y:S04]  /*0880*/  LDG.E R27, desc[UR24][R8.64] ;  /* 0x00000018081b7981 */ /* 0x000ea8000c1e1900 */
[----:B------:R-:W3:Y:S04]  /*0890*/  LDG.E R26, desc[UR24][R18.64] ;  /* 0x00000018121a7981 */ /* 0x000ee8000c1e1900 */
[----:B------:R-:W4:Y:S04]  /*08a0*/  LDG.E R29, desc[UR24][R16.64] ;  /* 0x00000018101d7981 */ /* 0x000f28000c1e1900 */
[----:B------:R-:W5:Y:S01]  /*08b0*/  LDG.E R28, desc[UR24][R14.64] ;  /* 0x000000180e1c7981 */ /* 0x000f62000c1e1900 */
[----:B0-----:R-:W-:-:S06]  /*08c0*/  UIMAD.WIDE.U32 UR6, UR4, 0x4, UR10 ;  /* 0x00000004040678a5 */ /* 0x001fcc000f8e000a */
[----:B------:R-:W-:Y:S01]  /*08d0*/  IMAD.U32 R6, RZ, RZ, UR6 ;  /* 0x00000006ff067e24 */ /* 0x000fe2000f8e00ff */
[----:B------:R-:W-:-:S05]  /*08e0*/  MOV R7, UR7 ;  /* 0x0000000700077c02 */ /* 0x000fca0008000f00 */
[----:B------:R0:W2:Y:S01]  /*08f0*/  LDG.E R4, desc[UR24][R6.64] ;  /* 0x0000001806047981 */ /* 0x0000a2000c1e1900 */
[----:B------:R-:W-:-:S04]  /*0900*/  UIADD3 UR6, UPT, UPT, UR4, UR26, URZ ;  /* 0x0000001a04067290 */ /* 0x000fc8000fffe0ff */
[----:B------:R-:W-:Y:S02]  /*0910*/  UIADD3 UR5, UPT, UPT, UR6, UR26, URZ ;  /* 0x0000001a06057290 */ /* 0x000fe4000fffe0ff */
[----:B------:R-:W-:Y:S02]  /*0920*/  UIMAD.WIDE.U32 UR6, UR6, 0x4, UR10 ;  /* 0x00000004060678a5 */ /* 0x000fe4000f8e000a */
[----:B------:R-:W-:-:S04]  /*0930*/  UIADD3 UR8, UPT, UPT, UR5, UR26, URZ ;  /* 0x0000001a05087290 */ /* 0x000fc8000fffe0ff */
[----:B------:R-:W-:Y:S02]  /*0940*/  MOV R24, UR6 ;  /* 0x0000000600187c02 */ /* 0x000fe40008000f00 */
[----:B------:R-:W-:Y:S01]  /*0950*/  MOV R25, UR7 ;  /* 0x0000000700197c02 */ /* 0x000fe20008000f00 */
[----:B------:R-:W-:Y:S02]  /*0960*/  UIMAD.WIDE.U32 UR6, UR5, 0x4, UR10 ;  /* 0x00000004050678a5 */ /* 0x000fe4000f8e000a */
[----:B------:R-:W-:Y:S02]  /*0970*/  UIADD3 UR12, UPT, UPT, UR8, UR26, URZ ;  /* 0x0000001a080c7290 */ /* 0x000fe4000fffe0ff */
[----:B------:R-:W-:Y:S01]  /*0980*/  UIMAD.WIDE.U32 UR8, UR8, 0x4, UR10 ;  /* 0x00000004080878a5 */ /* 0x000fe2000f8e000a */
[----:B------:R1:W3:Y:S01]  /*0990*/  LDG.E R5, desc[UR24][R24.64] ;  /* 0x0000001818057981 */ /* 0x0002e2000c1e1900 */
[----:B0-----:R-:W-:Y:S01]  /*09a0*/  MOV R6, UR6 ;  /* 0x0000000600067c02 */ /* 0x001fe20008000f00 */
[----:B------:R-:W-:Y:S01]  /*09b0*/  UIMAD.WIDE.U32 UR14, UR12, 0x4, UR10 ;  /* 0x000000040c0e78a5 */ /* 0x000fe2000f8e000a */
[----:B------:R-:W-:Y:S01]  /*09c0*/  MOV R7, UR7 ;  /* 0x0000000700077c02 */ /* 0x000fe20008000f00 */
[----:B------:R-:W-:Y:S01]  /*09d0*/  UIADD3 UR12, UPT, UPT, UR12, UR26, URZ ;  /* 0x0000001a0c0c7290 */ /* 0x000fe2000fffe0ff */
[----:B------:R-:W-:-:S02]  /*09e0*/  MOV R20, UR8 ;  /* 0x0000000800147c02 */ /* 0x000fc40008000f00 */
[----:B------:R-:W-:Y:S01]  /*09f0*/  MOV R21, UR9 ;  /* 0x0000000900157c02 */ /* 0x000fe20008000f00 */
[----:B------:R-:W-:Y:S01]  /*0a00*/  UIMAD.WIDE.U32 UR6, UR12, 0x4, UR10 ;  /* 0x000000040c0678a5 */ /* 0x000fe2000f8e000a */
[----:B------:R-:W4:Y:S01]  /*0a10*/  LDG.E R6, desc[UR24][R6.64] ;  /* 0x0000001806067981 */ /* 0x000f22000c1e1900 */
[----:B------:R-:W-:Y:S01]  /*0a20*/  MOV R22, UR14 ;  /* 0x0000000e00167c02 */ /* 0x000fe20008000f00 */
[----:B------:R-:W-:Y:S02]  /*0a30*/  IMAD.U32 R23, RZ, RZ, UR15 ;  /* 0x0000000fff177e24 */ /* 0x000fe4000f8e00ff */
[----:B------:R-:W5:Y:S01]  /*0a40*/  LDG.E R20, desc[UR24][R20.64] ;  /* 0x0000001814147981 */ /* 0x000f62000c1e1900 */
[----:B-1----:R-:W-:Y:S02]  /*0a50*/  MOV R24, UR6 ;  /* 0x0000000600187c02 */ /* 0x002fe40008000f00 */
[----:B------:R-:W-:Y:S01]  /*0a60*/  MOV R25, UR7 ;  /* 0x0000000700197c02 */ /* 0x000fe20008000f00 */
[----:B------:R-:W5:Y:S04]  /*0a70*/  LDG.E R22, desc[UR24][R22.64] ;  /* 0x0000001816167981 */ /* 0x000f68000c1e1900 */
[----:B------:R-:W5:Y:S04]  /*0a80*/  LDG.E R7, desc[UR24][R12.64] ;  /* 0x000000180c077981 */ /* 0x000f68000c1e1900 */
[----:B------:R-:W5:Y:S01]  /*0a90*/  LDG.E R24, desc[UR24][R24.64] ;  /* 0x0000001818187981 */ /* 0x000f62000c1e1900 */
[----:B--2---:R-:W-:-:S03]  /*0aa0*/  FADD R4, R27, -R4 ;  /* 0x800000041b047221 */ /* 0x004fc60000000000 */
[----:B------:R-:W2:Y:S01]  /*0ab0*/  LDG.E R27, desc[UR24][R10.64] ;  /* 0x000000180a1b7981 */ /* 0x000ea2000c1e1900 */
[----:B------:R-:W-:Y:S01]  /*0ac0*/  FFMA R4, R4, R4, RZ ;  /* 0x0000000404047223 */ /* 0x000fe200000000ff */
[----:B---3--:R-:W-:-:S04]  /*0ad0*/  FADD R5, R26, -R5 ;  /* 0x800000051a057221 */ /* 0x008fc80000000000 */
[----:B------:R-:W-:Y:S01]  /*0ae0*/  FFMA R4, R5, R5, R4 ;  /* 0x0000000505047223 */ /* 0x000fe20000000004 */
[----:B----4-:R-:W-:-:S04]  /*0af0*/  FADD R29, R29, -R6 ;  /* 0x800000061d1d7221 */ /* 0x010fc80000000000 */
[----:B------:R-:W-:Y:S01]  /*0b00*/  FFMA R4, R29, R29, R4 ;  /* 0x0000001d1d047223 */ /* 0x000fe20000000004 */
[----:B-----5:R-:W-:-:S04]  /*0b10*/  FADD R5, R28, -R20 ;  /* 0x800000141c057221 */ /* 0x020fc80000000000 */
[----:B------:R-:W-:Y:S01]  /*0b20*/  FFMA R4, R5, R5, R4 ;  /* 0x0000000505047223 */ /* 0x000fe20000000004 */
[----:B------:R-:W-:-:S04]  /*0b30*/  FADD R7, R7, -R22 ;  /* 0x8000001607077221 */ /* 0x000fc80000000000 */
[----:B------:R-:W-:Y:S01]  /*0b40*/  FFMA R4, R7, R7, R4 ;  /* 0x0000000707047223 */ /* 0x000fe20000000004 */
[----:B--2---:R-:W-:-:S04]  /*0b50*/  FADD R27, R27, -R24 ;  /* 0x800000181b1b7221 */ /* 0x004fc80000000000 */
[----:B------:R-:W-:-:S05]  /*0b60*/  FFMA R27, R27, R27, R4 ;  /* 0x0000001b1b1b7223 */ /* 0x000fca0000000004 */
[----:B------:R-:W-:-:S04]  /*0b70*/  FSETP.GEU.AND P0, PT, R27, R2, PT ;  /* 0x000000021b00720b */ /* 0x000fc80003f0e000 */
[----:B------:R-:W-:-:S09]  /*0b80*/  SEL R3, R3, UR4, P0 ;  /* 0x0000000403037c07 */ /* 0x000fd20008000000 */
.L_x_847:
        /* <DEDUP_REMOVED lines=11> */
[----:B------:R1:W-:Y:S04]  /*0c40*/  @P0 STG.E desc[UR24][R6.64], R3 ;  /* 0x0000000306000986 */ /* 0x0003e8000c101918 */
[----:B------:R2:W-:Y:S04]  /*0c50*/  @P0 STG.E desc[UR24][R4.64], R27 ;  /* 0x0000001b04000986 */ /* 0x0005e8000c101918 */
[----:B------:R-:W-:Y:S04]  /*0c60*/  REDG.E.ADD.STRONG.GPU desc[UR24][R20.64], R27 ;  /* 0x0000001b1400798e */ /* 0x000fe8000c12e118 */
        /* <DEDUP_REMOVED lines=10> */
[----:B--2---:R-:W-:-:S04]  /*0d10*/  MOV R5, UR26 ;  /* 0x0000001a00057c02 */ /* 0x004fc80008000f00 */
[----:B---3--:R1:W-:Y:S04]  /*0d20*/  REDG.E.ADD.F32.FTZ.RN.STRONG.GPU desc[UR24][R2.64], R17 ;  /* 0x00000011020079a6 */ /* 0x0083e8000c12f318 */
[----:B------:R-:W2:Y:S01]  /*0d30*/  LDG.E R15, desc[UR24][R14.64] ;  /* 0x000000180e0f7981 */ /* 0x000ea2000c1e1900 */
[----:B------:R-:W-:Y:S01]  /*0d40*/  IMAD.WIDE R4, R5, 0x4, R2 ;  /* 0x0000000405047825 */ /* 0x000fe200078e0202 */
[----:B------:R-:W-:-:S04]  /*0d50*/  MOV R7, UR26 ;  /* 0x0000001a00077c02 */ /* 0x000fc80008000f00 */
[----:B--2---:R-:W-:Y:S04]  /*0d60*/  REDG.E.ADD.F32.FTZ.RN.STRONG.GPU desc[UR24][R4.64], R15 ;  /* 0x0000000f040079a6 */ /* 0x004fe8000c12f318 */
[----:B------:R-:W2:Y:S01]  /*0d70*/  LDG.E R13, desc[UR24][R12.64] ;  /* 0x000000180c0d7981 */ /* 0x000ea2000c1e1900 */
[----:B------:R-:W-:Y:S01]  /*0d80*/  IMAD.WIDE R6, R7, 0x4, R4 ;  /* 0x0000000407067825 */ /* 0x000fe200078e0204 */
[----:B0-----:R-:W-:-:S04]  /*0d90*/  MOV R9, UR26 ;  /* 0x0000001a00097c02 */ /* 0x001fc80008000f00 */
[----:B--2---:R-:W-:Y:S04]  /*0da0*/  REDG.E.ADD.F32.FTZ.RN.STRONG.GPU desc[UR24][R6.64], R13 ;  /* 0x0000000d060079a6 */ /* 0x004fe8000c12f318 */
[----:B------:R-:W2:Y:S01]  /*0db0*/  LDG.E R11, desc[UR24][R10.64] ;  /* 0x000000180a0b7981 */ /* 0x000ea2000c1e1900 */
[----:B-1----:R-:W-:-:S05]  /*0dc0*/  IMAD.WIDE R2, R9, 0x4, R6 ;  /* 0x0000000409027825 */ /* 0x002fca00078e0206 */
[----:B--2---:R-:W-:Y:S01]  /*0dd0*/  REDG.E.ADD.F32.FTZ.RN.STRONG.GPU desc[UR24][R2.64], R11 ;  /* 0x0000000b020079a6 */ /* 0x004fe2000c12f318 */
[----:B------:R-:W-:Y:S05]  /*0de0*/  EXIT ;  /* 0x000000000000794d */ /* 0x000fea0003800000 */
.L_x_850:
        /* <DEDUP_REMOVED lines=9> */
.L_x_978:


//--------------------- .text._Z21calculateBestDistanceILi5EEvPfS0_S0_PiS1_S1_ii --------------------------
	.section	.text._Z21calculateBestDistanceILi5EEvPfS0_S0_PiS1_S1_ii,"ax",@progbits
	.align	128
        .global         _Z21calculateBestDistanceILi5EEvPfS0_S0_PiS1_S1_ii
        .type           _Z21calculateBestDistanceILi5EEvPfS0_S0_PiS1_S1_ii,@function
        .size           _Z21calculateBestDistanceILi5EEvPfS0_S0_PiS1_S1_ii,(.L_x_979 - _Z21calculateBestDistanceILi5EEvPfS0_S0_PiS1_S1_ii)
        .other          _Z21calculateBestDistanceILi5EEvPfS0_S0_PiS1_S1_ii,@"STO_CUDA_ENTRY STV_DEFAULT"
_Z21calculateBestDistanceILi5EEvPfS0_S0_PiS1_S1_ii:
.text._Z21calculateBestDistanceILi5EEvPfS0_S0_PiS1_S1_ii:
        /* <DEDUP_REMOVED lines=16> */
[----:B0-----:R-:W-:Y:S01]  /*0100*/  UISETP.GE.AND UP0, UPT, UR22, 0x1, UPT ;  /* 0x000000011600788c */ /* 0x001fe2000bf06270 */
[----:B-1----:R-:W-:-:S04]  /*0110*/  IMAD.WIDE.U32 R10, R11, 0x4, R2 ;  /* 0x000000040b0a7825 */ /* 0x002fc800078e0002 */
        /* <DEDUP_REMOVED lines=16> */
[----:B------:R0:W5:Y:S01]  /*0220*/  LDG.E R27, desc[UR20][R4.64] ;  /* 0x00000014041b7981 */ /* 0x000162000c1e1900 */
[----:B------:R-:W-:Y:S01]  /*0230*/  MOV R21, 0x7f7fffff ;  /* 0x7f7fffff00157802 */ /* 0x000fe20000000f00 */
[----:B------:R-:W1:Y:S01]  /*0240*/  LDCU.64 UR24, c[0x0][0x388] ;  /* 0x00007100ff1877ac */ /* 0x000e620008000a00 */
[----:B------:R-:W-:Y:S01]  /*0250*/  MOV R22, 0xffffffff ;  /* 0xffffffff00167802 */ /* 0x000fe20000000f00 */
[----:B------:R-:W2:Y:S01]  /*0260*/  LDCU.64 UR6, c[0x0][0x388] ;  /* 0x00007100ff0677ac */ /* 0x000ea20008000a00 */
[----:B------:R-:W-:-:S02]  /*0270*/  ULOP3.LUT UR4, UR22, 0x7ffffffe, URZ, 0xc0, !UPT ;  /* 0x7ffffffe16047892 */ /* 0x000fc4000f8ec0ff */
[----:B------:R-:W-:Y:S02]  /*0280*/  USHF.L.U32 UR8, UR22, 0x1, URZ ;  /* 0x0000000116087899 */ /* 0x000fe400080006ff */
[----:B------:R-:W-:Y:S02]  /*0290*/  UIMAD UR9, UR22, 0x3, URZ ;  /* 0x00000003160978a4 */ /* 0x000fe4000f8e02ff */
[----:B------:R-:W-:Y:S01]  /*02a0*/  USHF.L.U32 UR10, UR22, 0x2, URZ ;  /* 0x00000002160a7899 */ /* 0x000fe200080006ff */
[----:B0-----:R-:W-:-:S11]  /*02b0*/  UMOV UR5, URZ ;  /* 0x000000ff00057c82 */ /* 0x001fd60008000000 */
.L_x_853:
[----:B--2---:R-:W-:Y:S02]  /*02c0*/  UIMAD.WIDE.U32 UR12, UR22, 0x4, UR6 ;  /* 0x00000004160c78a5 */ /* 0x004fe4000f8e0006 */
[----:B------:R-:W-:Y:S01]  /*02d0*/  IMAD.U32 R14, RZ, RZ, UR6 ;  /* 0x00000006ff0e7e24 */ /* 0x000fe2000f8e00ff */
[----:B------:R-:W-:Y:S01]  /*02e0*/  MOV R15, UR7 ;  /* 0x00000007000f7c02 */ /* 0x000fe20008000f00 */
[----:B-1----:R-:W-:Y:S02]  /*02f0*/  UIMAD.WIDE.U32 UR14, UR8, 0x4, UR24 ;  /* 0x00000004080e78a5 */ /* 0x002fe4000f8e0018 */
[----:B------:R-:W-:Y:S02]  /*0300*/  MOV R13, UR13 ;  /* 0x0000000d000d7c02 */ /* 0x000fe40008000f00 */
[----:B------:R-:W2:Y:S01]  /*0310*/  LDG.E R0, desc[UR20][R14.64] ;  /* 0x000000140e007981 */ /* 0x000ea2000c1e1900 */
[----:B------:R-:W-:Y:S02]  /*0320*/  MOV R12, UR12 ;  /* 0x0000000c000c7c02 */ /* 0x000fe40008000f00 */
[----:B------:R-:W-:-:S03]  /*0330*/  MOV R18, UR14 ;  /* 0x0000000e00127c02 */ /* 0x000fc60008000f00 */
[----:B------:R0:W3:Y:S01]  /*0340*/  LDG.E R13, desc[UR20][R12.64] ;  /* 0x000000140c0d7981 */ /* 0x0000e2000c1e1900 */
[----:B------:R-:W-:Y:S01]  /*0350*/  MOV R19, UR15 ;  /* 0x0000000f00137c02 */ /* 0x000fe20008000f00 */
[----:B------:R-:W-:-:S04]  /*0360*/  UIMAD.WIDE.U32 UR16, UR9, 0x4, UR24 ;  /* 0x00000004091078a5 */ /* 0x000fc8000f8e0018 */
[----:B------:R-:W4:Y:S02]  /*0370*/  LDG.E R18, desc[UR20][R18.64] ;  /* 0x0000001412127981 */ /* 0x000f24000c1e1900 */
[----:B------:R-:W-:Y:S02]  /*0380*/  MOV R16, UR16 ;  /* 0x0000001000107c02 */ /* 0x000fe40008000f00 */
[----:B------:R-:W-:-:S05]  /*0390*/  MOV R17, UR17 ;  /* 0x0000001100117c02 */ /* 0x000fca0008000f00 */
[----:B------:R1:W4:Y:S01]  /*03a0*/  LDG.E R29, desc[UR20][R16.64] ;  /* 0x00000014101d7981 */ /* 0x000322000c1e1900 */
[----:B------:R-:W-:-:S06]  /*03b0*/  UIMAD.WIDE.U32 UR18, UR10, 0x4, UR24 ;  /* 0x000000040a1278a5 */ /* 0x000fcc000f8e0018 */
[----:B0-----:R-:W-:Y:S01]  /*03c0*/  IMAD.U32 R12, RZ, RZ, UR18 ;  /* 0x00000012ff0c7e24 */ /* 0x001fe2000f8e00ff */
[----:B-1----:R-:W-:Y:S02]  /*03d0*/  MOV R17, UR13 ;  /* 0x0000000d00117c02 */ /* 0x002fe40008000f00 */
[----:B------:R-:W-:-:S05]  /*03e0*/  MOV R16, UR12 ;  /* 0x0000000c00107c02 */ /* 0x000fca0008000f00 */
[----:B------:R-:W4:Y:S01]  /*03f0*/  LDG.E R17, desc[UR20][R16.64+0x4] ;  /* 0x0000041410117981 */ /* 0x000f22000c1e1900 */
[----:B--2--5:R-:W-:-:S04]  /*0400*/  FADD R0, R23, -R0 ;  /* 0x8000000017007221 */ /* 0x024fc80000000000 */
[----:B------:R-:W-:Y:S01]  /*0410*/  FFMA R0, R0, R0, RZ ;  /* 0x0000000000007223 */ /* 0x000fe200000000ff */
[----:B---3--:R-:W-:Y:S01]  /*0420*/  FADD R15, R24, -R13 ;  /* 0x8000000d180f7221 */ /* 0x008fe20000000000 */
[----:B------:R-:W-:-:S03]  /*0430*/  MOV R13, UR19 ;  /* 0x00000013000d7c02 */ /* 0x000fc60008000f00 */
[----:B------:R-:W-:Y:S01]  /*0440*/  FFMA R28, R15, R15, R0 ;  /* 0x0000000f0f1c7223 */ /* 0x000fe20000000000 */
[----:B------:R-:W-:Y:S01]  /*0450*/  MOV R15, UR7 ;  /* 0x00000007000f7c02 */ /* 0x000fe20008000f00 */
[----:B----4-:R-:W-:Y:S01]  /*0460*/  FADD R19, R25, -R18 ;  /* 0x8000001219137221 */ /* 0x010fe20000000000 */
[----:B------:R0:W2:Y:S01]  /*0470*/  LDG.E R0, desc[UR20][R12.64] ;  /* 0x000000140c007981 */ /* 0x0000a2000c1e1900 */
[----:B------:R-:W-:-:S03]  /*0480*/  MOV R18, UR14 ;  /* 0x0000000e00127c02 */ /* 0x000fc60008000f00 */
[----:B------:R1:W3:Y:S01]  /*0490*/  LDG.E R14, desc[UR20][R14.64+0x4] ;  /* 0x000004140e0e7981 */ /* 0x0002e2000c1e1900 */
[----:B0-----:R-:W-:Y:S01]  /*04a0*/  FFMA R12, R19, R19, R28 ;  /* 0x00000013130c7223 */ /* 0x001fe2000000001c */
[----:B------:R-:W-:Y:S01]  /*04b0*/  MOV R19, UR15 ;  /* 0x0000000f00137c02 */ /* 0x000fe20008000f00 */
[----:B-1----:R-:W-:Y:S01]  /*04c0*/  FADD R15, R26, -R29 ;  /* 0x8000001d1a0f7221 */ /* 0x002fe20000000000 */
[----:B------:R-:W-:Y:S01]  /*04d0*/  IMAD.U32 R29, RZ, RZ, UR17 ;  /* 0x00000011ff1d7e24 */ /* 0x000fe2000f8e00ff */
[----:B------:R-:W-:Y:S02]  /*04e0*/  MOV R28, UR16 ;  /* 0x00000010001c7c02 */ /* 0x000fe40008000f00 */
[----:B------:R-:W4:Y:S01]  /*04f0*/  LDG.E R18, desc[UR20][R18.64+0x4] ;  /* 0x0000041412127981 */ /* 0x000f22000c1e1900 */
[----:B------:R-:W-:Y:S01]  /*0500*/  FFMA R15, R15, R15, R12 ;  /* 0x0000000f0f0f7223 */ /* 0x000fe2000000000c */
[----:B------:R-:W-:Y:S02]  /*0510*/  MOV R12, UR18 ;  /* 0x00000012000c7c02 */ /* 0x000fe40008000f00 */
[----:B------:R-:W4:Y:S04]  /*0520*/  LDG.E R29, desc[UR20][R28.64+0x4] ;  /* 0x000004141c1d7981 */ /* 0x000f28000c1e1900 */
[----:B------:R-:W4:Y:S01]  /*0530*/  LDG.E R12, desc[UR20][R12.64+0x4] ;  /* 0x000004140c0c7981 */ /* 0x000f22000c1e1900 */
[----:B------:R-:W-:Y:S01]  /*0540*/  FADD R17, R24, -R17 ;  /* 0x8000001118117221 */ /* 0x000fe20000000000 */
[----:B------:R-:W-:-:S04]  /*0550*/  UIADD3 UR6, UP1, UPT, UR6, 0x8, URZ ;  /* 0x0000000806067890 */ /* 0x000fc8000ff3e0ff */
[----:B------:R-:W-:Y:S02]  /*0560*/  UIADD3.X UR7, UPT, UPT, URZ, UR7, URZ, UP1, !UPT ;  /* 0x00000007ff077290 */ /* 0x000fe40008ffe4ff */
[----:B------:R-:W-:Y:S02]  /*0570*/  UIADD3 UR8, UPT, UPT, UR8, 0x2, URZ ;  /* 0x0000000208087890 */ /* 0x000fe4000fffe0ff */
[----:B------:R-:W-:Y:S02]  /*0580*/  UIADD3 UR9, UPT, UPT, UR9, 0x2, URZ ;  /* 0x0000000209097890 */ /* 0x000fe4000fffe0ff */
[----:B------:R-:W-:Y:S01]  /*0590*/  UIADD3 UR10, UPT, UPT, UR10, 0x2, URZ ;  /* 0x000000020a0a7890 */ /* 0x000fe2000fffe0ff */
[----:B---3--:R-:W-:-:S04]  /*05a0*/  FADD R14, R23, -R14 ;  /* 0x8000000e170e7221 */ /* 0x008fc80000000000 */
[----:B------:R-:W-:Y:S01]  /*05b0*/  FFMA R14, R14, R14, RZ ;  /* 0x0000000e0e0e7223 */ /* 0x000fe200000000ff */
[----:B--2---:R-:W-:-:S03]  /*05c0*/  FADD R0, R27, -R0 ;  /* 0x800000001b007221 */ /* 0x004fc60000000000 */
[----:B------:R-:W-:Y:S01]  /*05d0*/  FFMA R14, R17, R17, R14 ;  /* 0x00000011110e7223 */ /* 0x000fe2000000000e */
[----:B------:R-:W-:Y:S01]  /*05e0*/  FFMA R0, R0, R0, R15 ;  /* 0x0000000000007223 */ /* 0x000fe2000000000f */
[----:B----4-:R-:W-:-:S04]  /*05f0*/  FADD R17, R25, -R18 ;  /* 0x8000001219117221 */ /* 0x010fc80000000000 */
[----:B------:R-:W-:Y:S01]  /*0600*/  FFMA R14, R17, R17, R14 ;  /* 0x00000011110e7223 */ /* 0x000fe2000000000e */
[----:B------:R-:W-:Y:S01]  /*0610*/  FADD R29, R26, -R29 ;  /* 0x8000001d1a1d7221 */ /* 0x000fe20000000000 */
[C---:B------:R-:W-:Y:S01]  /*0620*/  FSETP.GEU.AND P0, PT, R0.reuse, R21, PT ;  /* 0x000000150000720b */ /* 0x040fe20003f0e000 */
[----:B------:R-:W-:Y:S02]  /*0630*/  FADD R15, R27, -R12 ;  /* 0x8000000c1b0f7221 */ /* 0x000fe40000000000 */
[----:B------:R-:W-:Y:S01]  /*0640*/  FFMA R14, R29, R29, R14 ;  /* 0x0000001d1d0e7223 */ /* 0x000fe2000000000e */
[----:B------:R-:W-:-:S03]  /*0650*/  FSEL R21, R0, R21, !P0 ;  /* 0x0000001500157208 */ /* 0x000fc60004000000 */
[----:B------:R-:W-:Y:S01]  /*0660*/  FFMA R14, R15, R15, R14 ;  /* 0x0000000f0f0e7223 */ /* 0x000fe2000000000e */
[----:B------:R-:W-:Y:S02]  /*0670*/  MOV R0, UR5 ;  /* 0x0000000500007c02 */ /* 0x000fe40008000f00 */
[----:B------:R-:W-:Y:S01]  /*0680*/  SEL R22, R22, UR5, P0 ;  /* 0x0000000516167c07 */ /* 0x000fe20008000000 */
[----:B------:R-:W-:Y:S01]  /*0690*/  UIADD3 UR5, UPT, UPT, UR5, 0x2, URZ ;  /* 0x0000000205057890 */ /* 0x000fe2000fffe0ff */
[----:B------:R-:W-:-:S03]  /*06a0*/  FSETP.GEU.AND P1, PT, R14, R21, PT ;  /* 0x000000150e00720b */ /* 0x000fc60003f2e000 */
[----:B------:R-:W-:Y:S01]  /*06b0*/  UISETP.NE.AND UP1, UPT, UR5, UR4, UPT ;  /* 0x000000040500728c */ /* 0x000fe2000bf25270 */
[----:B------:R-:W-:-:S09]  /*06c0*/  FSEL R21, R14, R21, !P1 ;  /* 0x000000150e157208 */ /* 0x000fd20004800000 */
[----:B------:R-:W-:Y:S01]  /*06d0*/  @!P1 IADD3 R22, PT, PT, R0, 0x1, RZ ;  /* 0x0000000100169810 */ /* 0x000fe20007ffe0ff */
[----:B------:R-:W-:Y:S06]  /*06e0*/  BRA.U UP1, `(.L_x_853) ;  /* 0xfffffff901f47547 */ /* 0x000fec000b83ffff */
.L_x_852:
[----:B------:R-:W-:Y:S05]  /*06f0*/  BRA.U UP0, `(.L_x_851) ;  /* 0x0000000100a87547 */ /* 0x000fea000b800000 */
[----:B------:R-:W0:Y:S01]  /*0700*/  LDCU.64 UR8, c[0x0][0x388] ;  /* 0x00007100ff0877ac */ /* 0x000e220008000a00 */
[----:B------:R-:W2:Y:S01]  /*0710*/  LDG.E R29, desc[UR20][R2.64] ;  /* 0x00000014021d7981 */ /* 0x000ea2000c1e1900 */
[----:B------:R-:W-:-:S03]  /*0720*/  UIADD3 UR5, UPT, UPT, UR4, UR22, URZ ;  /* 0x0000001604057290 */ /* 0x000fc6000fffe0ff */
[----:B------:R-:W3:Y:S04]  /*0730*/  LDG.E R17, desc[UR20][R10.64] ;  /* 0x000000140a117981 */ /* 0x000ee8000c1e1900 */
[----:B------:R-:W4:Y:S04]  /*0740*/  LDG.E R19, desc[UR20][R8.64] ;  /* 0x0000001408137981 */ /* 0x000f28000c1e1900 */
[----:B------:R-:W5:Y:S01]  /*0750*/  LDG.E R23, desc[UR20][R6.64] ;  /* 0x0000001406177981 */ /* 0x000f62000c1e1900 */
[----:B0-----:R-:W-:Y:S02]  /*0760*/  UIMAD.WIDE.U32 UR10, UR5, 0x4, UR8 ;  /* 0x00000004050a78a5 */ /* 0x001fe4000f8e0008 */
[----:B------:R-:W-:-:S02]  /*0770*/  UIMAD.WIDE.U32 UR6, UR4, 0x4, UR8 ;  /* 0x00000004040678a5 */ /* 0x000fc4000f8e0008 */
[----:B------:R-:W-:Y:S02]  /*0780*/  UIADD3 UR5, UPT, UPT, UR5, UR22, URZ ;  /* 0x0000001605057290 */ /* 0x000fe4000fffe0ff */
[----:B------:R-:W-:Y:S02]  /*0790*/  MOV R24, UR10 ;  /* 0x0000000a00187c02 */ /* 0x000fe40008000f00 */
[----:B------:R-:W-:Y:S01]  /*07a0*/  MOV R14, UR6 ;  /* 0x00000006000e7c02 */ /* 0x000fe20008000f00 */
[----:B------:R-:W-:Y:S01]  /*07b0*/  UIADD3 UR10, UPT, UPT, UR5, UR22, URZ ;  /* 0x00000016050a7290 */ /* 0x000fe2000fffe0ff */
[----:B------:R-:W-:Y:S01]  /*07c0*/  MOV R15, UR7 ;  /* 0x00000007000f7c02 */ /* 0x000fe20008000f00 */
[----:B------:R-:W-:Y:S01]  /*07d0*/  UIMAD.WIDE.U32 UR6, UR5, 0x4, UR8 ;  /* 0x00000004050678a5 */ /* 0x000fe2000f8e0008 */
[----:B------:R-:W-:Y:S01]  /*07e0*/  MOV R25, UR11 ;  /* 0x0000000b00197c02 */ /* 0x000fe20008000f00 */
[----:B------:R-:W-:Y:S02]  /*07f0*/  UIMAD.WIDE.U32 UR12, UR10, 0x4, UR8 ;  /* 0x000000040a0c78a5 */ /* 0x000fe4000f8e0008 */
[----:B------:R0:W2:Y:S01]  /*0800*/  LDG.E R0, desc[UR20][R14.64] ;  /* 0x000000140e007981 */ /* 0x0000a2000c1e1900 */
[----:B------:R-:W-:Y:S01]  /*0810*/  UIADD3 UR10, UPT, UPT, UR10, UR22, URZ ;  /* 0x000000160a0a7290 */ /* 0x000fe2000fffe0ff */
[----:B------:R-:W-:Y:S01]  /*0820*/  MOV R26, UR6 ;  /* 0x00000006001a7c02 */ /* 0x000fe20008000f00 */
[----:B------:R-:W-:Y:S01]  /*0830*/  IMAD.U32 R27, RZ, RZ, UR7 ;  /* 0x00000007ff1b7e24 */ /* 0x000fe2000f8e00ff */
[----:B------:R-:W3:Y:S01]  /*0840*/  LDG.E R16, desc[UR20][R24.64] ;  /* 0x0000001418107981 */ /* 0x000ee2000c1e1900 */
[----:B------:R-:W-:Y:S01]  /*0850*/  UIMAD.WIDE.U32 UR6, UR10, 0x4, UR8 ;  /* 0x000000040a0678a5 */ /* 0x000fe2000f8e0008 */
[----:B------:R-:W-:-:S02]  /*0860*/  MOV R12, UR12 ;  /* 0x0000000c000c7c02 */ /* 0x000fc40008000f00 */
[----:B------:R-:W-:Y:S01]  /*0870*/  MOV R13, UR13 ;  /* 0x0000000d000d7c02 */ /* 0x000fe20008000f00 */
[----:B------:R-:W4:Y:S02]  /*0880*/  LDG.E R18, desc[UR20][R26.64] ;  /* 0x000000141a127981 */ /* 0x000f24000c1e1900 */
[----:B0-----:R-:W-:Y:S02]  /*0890*/  MOV R15, UR7 ;  /* 0x00000007000f7c02 */ /* 0x001fe40008000f00 */
[----:B------:R-:W-:Y:S01]  /*08a0*/  MOV R14, UR6 ;  /* 0x00000006000e7c02 */ /* 0x000fe20008000f00 */
[----:B------:R-:W5:Y:S04]  /*08b0*/  LDG.E R12, desc[UR20][R12.64] ;  /* 0x000000140c0c7981 */ /* 0x000f68000c1e1900 */
[----:B------:R-:W5:Y:S04]  /*08c0*/  LDG.E R15, desc[UR20][R14.64] ;  /* 0x000000140e0f7981 */ /* 0x000f68000c1e1900 */
[----:B------:R-:W5:Y:S01]  /*08d0*/  LDG.E R24, desc[UR20][R4.64] ;  /* 0x0000001404187981 */ /* 0x000f62000c1e1900 */
[----:B--2---:R-:W-:Y:S01]  /*08e0*/  FADD R0, R29, -R0 ;  /* 0x800000001d007221 */ /* 0x004fe20000000000 */
[----:B---3--:R-:W-:-:S03]  /*08f0*/  FADD R17, R17, -R16 ;  /* 0x8000001011117221 */ /* 0x008fc60000000000 */
[----:B------:R-:W-:-:S04]  /*0900*/  FFMA R0, R0, R0, RZ ;  /* 0x0000000000007223 */ /* 0x000fc800000000ff */
[----:B------:R-:W-:Y:S01]  /*0910*/  FFMA R0, R17, R17, R0 ;  /* 0x0000001111007223 */ /* 0x000fe20000000000 */
[----:B----4-:R-:W-:-:S04]  /*0920*/  FADD R19, R19, -R18 ;  /* 0x8000001213137221 */ /* 0x010fc80000000000 */
[----:B------:R-:W-:Y:S01]  /*0930*/  FFMA R0, R19, R19, R0 ;  /* 0x0000001313007223 */ /* 0x000fe20000000000 */
[----:B-----5:R-:W-:-:S04]  /*0940*/  FADD R23, R23, -R12 ;  /* 0x8000000c17177221 */ /* 0x020fc80000000000 */
[----:B------:R-:W-:Y:S01]  /*0950*/  FFMA R0, R23, R23, R0 ;  /* 0x0000001717007223 */ /* 0x000fe20000000000 */
[----:B------:R-:W-:-:S04]  /*0960*/  FADD R13, R24, -R15 ;  /* 0x8000000f180d7221 */ /* 0x000fc80000000000 */
[----:B------:R-:W-:-:S05]  /*0970*/  FFMA R0, R13, R13, R0 ;  /* 0x0000000d0d007223 */ /* 0x000fca0000000000 */
[----:B------:R-:W-:-:S04]  /*0980*/  FSETP.GEU.AND P0, PT, R0, R21, PT ;  /* 0x000000150000720b */ /* 0x000fc80003f0e000 */
[----:B------:R-:W-:-:S09]  /*0990*/  SEL R22, R22, UR4, P0 ;  /* 0x0000000416167c07 */ /* 0x000fd20008000000 */
.L_x_851:
[----:B------:R-:W0:Y:S08]  /*09a0*/  LDC.64 R12, c[0x0][0x3a8] ;  /* 0x0000ea00ff0c7b82 */ /* 0x000e300000000a00 */
[----:B------:R-:W1:Y:S01]  /*09b0*/  LDC.64 R14, c[0x0][0x398] ;  /* 0x0000e600ff0e7b82 */ /* 0x000e620000000a00 */
[----:B0-----:R-:W-:-:S05]  /*09c0*/  IMAD.WIDE.U32 R12, R20, 0x4, R12 ;  /* 0x00000004140c7825 */ /* 0x001fca00078e000c */
[----:B------:R-:W-:Y:S01]  /*09d0*/  STG.E desc[UR20][R12.64], RZ ;  /* 0x000000ff0c007986 */ /* 0x000fe2000c101914 */
[----:B-1----:R-:W-:Y:S02]  /*09e0*/  IMAD.WIDE.U32 R20, R20, 0x4, R14 ;  /* 0x0000000414147825 */ /* 0x002fe400078e000e */
[----:B------:R-:W0:Y:S03]  /*09f0*/  LDC.64 R14, c[0x0][0x3a0] ;  /* 0x0000e800ff0e7b82 */ /* 0x000e260000000a00 */
[----:B------:R-:W2:Y:S01]  /*0a00*/  LDG.E R17, desc[UR20][R20.64] ;  /* 0x0000001414117981 */ /* 0x000ea2000c1e1900 */
[----:B------:R-:W-:Y:S02]  /*0a10*/  HFMA2 R23, -RZ, RZ, 0, 5.9604644775390625e-08 ;  /* 0x00000001ff177431 */ /* 0x000fe400000001ff */
[----:B0-----:R-:W-:Y:S01]  /*0a20*/  IMAD.WIDE R14, R22, 0x4, R14 ;  /* 0x00000004160e7825 */ /* 0x001fe200078e020e */
[----:B--2---:R-:W-:-:S02]  /*0a30*/  ISETP.NE.AND P0, PT, R17, R22, PT ;  /* 0x000000161100720c */ /* 0x004fc40003f05270 */
        /* <DEDUP_REMOVED lines=11> */
[----:B---3--:R1:W-:Y:S04]  /*0af0*/  REDG.E.ADD.F32.FTZ.RN.STRONG.GPU desc[UR20][R18.64], R11 ;  /* 0x0000000b120079a6 */ /* 0x0083e8000c12f314 */
[----:B------:R-:W3:Y:S01]  /*0b00*/  LDG.E R9, desc[UR20][R8.64] ;  /* 0x0000001408097981 */ /* 0x000ee2000c1e1900 */
[----:B------:R-:W-:Y:S01]  /*0b10*/  IMAD.WIDE R12, R13, 0x4, R18 ;  /* 0x000000040d0c7825 */ /* 0x000fe200078e0212 */
[----:B--2---:R-:W-:-:S04]  /*0b20*/  MOV R15, UR22 ;  /* 0x00000016000f7c02 */ /* 0x004fc80008000f00 */
        /* <DEDUP_REMOVED lines=8> */
.L_x_854:
        /* <DEDUP_REMOVED lines=13> */
.L_x_979:


//--------------------- .text._Z21calculateBestDistanceILi4EEvPfS0_S0_PiS1_S1_ii --------------------------
	.section	.text._Z21calculateBestDistanceILi4EEvPfS0_S0_PiS1_S1_ii,"ax",@progbits
	.align	128
        .global         _Z21calculateBestDistanceILi4EEvPfS0_S0_PiS1_S1_ii
        .type           _Z21calculateBestDistanceILi4EEvPfS0_S0_PiS1_S1_ii,@function
        .size           _Z21calculateBestDistanceILi4EEvPfS0_S0_PiS1_S1_ii,(.L_x_980 - _Z21calculateBestDistanceILi4EEvPfS0_S0_PiS1_S1_ii)
        .other          _Z21calculateBestDistanceILi4EEvPfS0_S0_PiS1_S1_ii,@"STO_CUDA_ENTRY STV_DEFAULT"
_Z21calculateBestDistanceILi4EEvPfS0_S0_PiS1_S1_ii:
.text._Z21calculateBestDistanceILi4EEvPfS0_S0_PiS1_S1_ii:
        /* <DEDUP_REMOVED lines=9> */
[----:B------:R-:W-:Y:S01]  /*0090*/  HFMA2 R17, -RZ, RZ, 0, 2.384185791015625e-07 ;  /* 0x00000004ff117431 */ /* 0x000fe200000001ff */
[----:B------:R-:W-:Y:S01]  /*00a0*/  MOV R2, 0xffffffff ;  /* 0xffffffff00027802 */ /* 0x000fe20000000f00 */
[----:B------:R-:W1:Y:S01]  /*00b0*/  LDCU.64 UR18, c[0x0][0x380] ;  /* 0x00007000ff1277ac */ /* 0x000e620008000a00 */
[----:B------:R-:W2:Y:S01]  /*00c0*/  LDCU.64 UR14, c[0x0][0x358] ;  /* 0x00006b00ff0e77ac */ /* 0x000ea20008000a00 */
[----:B0-----:R-:W-:Y:S01]  /*00d0*/  UISETP.GE.AND UP0, UPT, UR17, 0x1, UPT ;  /* 0x000000011100788c */ /* 0x001fe2000bf06270 */
[----:B-1----:R-:W-:-:S08]  /*00e0*/  IMAD.WIDE.U32 R16, R0, R17, UR18 ;  /* 0x0000001200107e25 */ /* 0x002fd0000f8e0011 */
[----:B--2---:R-:W-:Y:S05]  /*00f0*/  BRA.U !UP0, `(.L_x_855) ;  /* 0x0000000d08687547 */ /* 0x004fea000b800000 */
[----:B------:R-:W-:Y:S01]  /*0100*/  IADD3 R10, PT, PT, R0, UR16, RZ ;  /* 0x00000010000a7c10 */ /* 0x000fe2000fffe0ff */
[----:B------:R-:W-:Y:S01]  /*0110*/  UISETP.GE.U32.AND UP1, UPT, UR17, 0x4, UPT ;  /* 0x000000041100788c */ /* 0x000fe2000bf26070 */
[----:B------:R-:W-:Y:S01]  /*0120*/  MOV R11, 0x4 ;  /* 0x00000004000b7802 */ /* 0x000fe20000000f00 */
[----:B------:R-:W-:Y:S01]  /*0130*/  ULOP3.LUT UR22, UR17, 0x3, URZ, 0xc0, !UPT ;  /* 0x0000000311167892 */ /* 0x000fe2000f8ec0ff */
[C---:B------:R-:W-:Y:S01]  /*0140*/  IADD3 R12, PT, PT, R10.reuse, UR16, RZ ;  /* 0x000000100a0c7c10 */ /* 0x040fe2000fffe0ff */
[----:B------:R-:W-:Y:S01]  /*0150*/  USHF.L.U32 UR4, UR17, 0x1, URZ ;  /* 0x0000000111047899 */ /* 0x000fe200080006ff */
[----:B------:R-:W-:Y:S01]  /*0160*/  MOV R13, 0x4 ;  /* 0x00000004000d7802 */ /* 0x000fe20000000f00 */
[----:B------:R-:W-:Y:S01]  /*0170*/  IMAD.WIDE.U32 R10, R10, R11, UR18 ;  /* 0x000000120a0a7e25 */ /* 0x000fe2000f8e000b */
[----:B------:R-:W-:Y:S01]  /*0180*/  MOV R15, 0x4 ;  /* 0x00000004000f7802 */ /* 0x000fe20000000f00 */
[----:B------:R-:W-:Y:S01]  /*0190*/  UIMAD UR5, UR17, 0x3, URZ ;  /* 0x00000003110578a4 */ /* 0x000fe2000f8e02ff */
[C---:B------:R-:W-:Y:S01]  /*01a0*/  IADD3 R14, PT, PT, R12.reuse, UR16, RZ ;  /* 0x000000100c0e7c10 */ /* 0x040fe2000fffe0ff */
[----:B------:R-:W-:Y:S01]  /*01b0*/  IMAD.WIDE.U32 R12, R12, R13, UR18 ;  /* 0x000000120c0c7e25 */ /* 0x000fe2000f8e000d */
[----:B------:R-:W-:Y:S01]  /*01c0*/  MOV R22, 0x7f7fffff ;  /* 0x7f7fffff00167802 */ /* 0x000fe20000000f00 */
[----:B------:R-:W-:Y:S01]  /*01d0*/  UISETP.NE.AND UP0, UPT, UR22, URZ, UPT ;  /* 0x000000ff1600728c */ /* 0x000fe2000bf05270 */
[----:B------:R-:W-:Y:S01]  /*01e0*/  MOV R2, 0xffffffff ;  /* 0xffffffff00027802 */ /* 0x000fe20000000f00 */
[----:B------:R-:W-:Y:S01]  /*01f0*/  IMAD.WIDE.U32 R14, R14, R15, UR18 ;  /* 0x000000120e0e7e25 */ /* 0x000fe2000f8e000f */
[----:B------:R-:W-:Y:S01]  /*0200*/  MOV R5, RZ ;  /* 0x000000ff00057202 */ /* 0x000fe20000000f00 */
[----:B------:R-:W-:Y:S07]  /*0210*/  BRA.U !UP1, `(.L_x_856) ;  /* 0x0000000509cc7547 */ /* 0x000fee000b800000 */
[----:B------:R0:W5:Y:S04]  /*0220*/  LDG.E R4, desc[UR14][R16.64] ;  /* 0x0000000e10047981 */ /* 0x000168000c1e1900 */
[----:B------:R0:W5:Y:S04]  /*0230*/  LDG.E R6, desc[UR14][R10.64] ;  /* 0x0000000e0a067981 */ /* 0x000168000c1e1900 */
[----:B------:R0:W5:Y:S04]  /*0240*/  LDG.E R7, desc[UR14][R12.64] ;  /* 0x0000000e0c077981 */ /* 0x000168000c1e1900 */
[----:B------:R0:W5:Y:S01]  /*0250*/  LDG.E R8, desc[UR14][R14.64] ;  /* 0x0000000e0e087981 */ /* 0x000162000c1e1900 */
[----:B------:R-:W-:Y:S01]  /*0260*/  ULOP3.LUT UR6, UR17, 0x7ffffffc, URZ, 0xc0, !UPT ;  /* 0x7ffffffc11067892 */ /* 0x000fe2000f8ec0ff */
[----:B------:R-:W-:Y:S01]  /*0270*/  HFMA2 R3, -RZ, RZ, 0, 0 ;  /* 0x00000000ff037431 */ /* 0x000fe200000001ff */
[----:B------:R-:W-:Y:S01]  /*0280*/  MOV R22, 0x7f7fffff ;  /* 0x7f7fffff00167802 */ /* 0x000fe20000000f00 */
[----:B------:R-:W1:Y:S01]  /*0290*/  LDCU.64 UR20, c[0x0][0x388] ;  /* 0x00007100ff1477ac */ /* 0x000e620008000a00 */
[----:B------:R-:W-:-:S02]  /*02a0*/  MOV R2, 0xffffffff ;  /* 0xffffffff00027802 */ /* 0x000fc40000000f00 */
[----:B------:R-:W-:Y:S01]  /*02b0*/  MOV R5, UR6 ;  /* 0x0000000600057c02 */ /* 0x000fe20008000f00 */
[----:B------:R-:W2:Y:S01]  /*02c0*/  LDCU.64 UR8, c[0x0][0x388] ;  /* 0x00007100ff0877ac */ /* 0x000ea20008000a00 */
[----:B------:R-:W-:Y:S01]  /*02d0*/  UMOV UR6, UR4 ;  /* 0x0000000400067c82 */ /* 0x000fe20008000000 */
[----:B0-----:R-:W-:-:S05]  /*02e0*/  UMOV UR7, UR5 ;  /* 0x0000000500077c82 */ /* 0x001fca0008000000 */
.L_x_857:
[----:B--2---:R-:W-:Y:S01]  /*02f0*/  UMOV UR4, UR8 ;  /* 0x0000000800047c82 */ /* 0x004fe20008000000 */
[----:B------:R-:W-:Y:S01]  /*0300*/  UMOV UR5, UR9 ;  /* 0x0000000900057c82 */ /* 0x000fe20008000000 */
[----:B------:R-:W-:Y:S01]  /*0310*/  MOV R24, UR4 ;  /* 0x0000000400187c02 */ /* 0x000fe20008000f00 */
[----:B------:R-:W-:Y:S02]  /*0320*/  UIMAD.WIDE.U32 UR8, UR17, 0x4, UR4 ;  /* 0x00000004110878a5 */ /* 0x000fe4000f8e0004 */
[----:B------:R-:W-:Y:S01]  /*0330*/  MOV R25, UR5 ;  /* 0x0000000500197c02 */ /* 0x000fe20008000f00 */
[----:B-1----:R-:W-:-:S03]  /*0340*/  UIMAD.WIDE.U32 UR10, UR6, 0x4, UR20 ;  /* 0x00000004060a78a5 */ /* 0x002fc6000f8e0014 */
[----:B------:R-:W-:Y:S02]  /*0350*/  MOV R21, UR9 ;  /* 0x0000000900157c02 */ /* 0x000fe40008000f00 */
[----:B------:R-:W2:Y:S01]  /*0360*/  LDG.E R25, desc[UR14][R24.64] ;  /* 0x0000000e18197981 */ /* 0x000ea2000c1e1900 */
[----:B------:R-:W-:Y:S01]  /*0370*/  MOV R20, UR8 ;  /* 0x0000000800147c02 */ /* 0x000fe20008000f00 */
[----:B------:R-:W-:Y:S01]  /*0380*/  UIMAD.WIDE.U32 UR12, UR7, 0x4, UR20 ;  /* 0x00000004070c78a5 */ /* 0x000fe2000f8e0014 */
[----:B------:R-:W-:Y:S02]  /*0390*/  MOV R18, UR10 ;  /* 0x0000000a00127c02 */ /* 0x000fe40008000f00 */
[----:B------:R-:W-:Y:S01]  /*03a0*/  MOV R19, UR11 ;  /* 0x0000000b00137c02 */ /* 0x000fe20008000f00 */
[----:B------:R-:W3:Y:S02]  /*03b0*/  LDG.E R21, desc[UR14][R20.64] ;  /* 0x0000000e14157981 */ /* 0x000ee4000c1e1900 */
[----:B------:R-:W-:-:S02]  /*03c0*/  MOV R16, UR12 ;  /* 0x0000000c00107c02 */ /* 0x000fc40008000f00 */
[----:B------:R-:W-:-:S05]  /*03d0*/  MOV R17, UR13 ;  /* 0x0000000d00117c02 */ /* 0x000fca0008000f00 */
[----:B------:R0:W4:Y:S04]  /*03e0*/  LDG.E R9, desc[UR14][R16.64] ;  /* 0x0000000e10097981 */ /* 0x000128000c1e1900 */
[----:B------:R1:W4:Y:S01]  /*03f0*/  LDG.E R20, desc[UR14][R18.64] ;  /* 0x0000000e12147981 */ /* 0x000322000c1e1900 */
[----:B0-----:R-:W-:Y:S01]  /*0400*/  IMAD.U32 R16, RZ, RZ, UR4 ;  /* 0x00000004ff107e24 */ /* 0x001fe2000f8e00ff */
[----:B------:R-:W-:Y:S02]  /*0410*/  MOV R17, UR5 ;  /* 0x0000000500117c02 */ /* 0x000fe40008000f00 */
[----:B-1----:R-:W-:Y:S02]  /*0420*/  MOV R18, UR8 ;  /* 0x0000000800127c02 */ /* 0x002fe40008000f00 */
[----:B------:R-:W-:Y:S01]  /*0430*/  MOV R19, UR9 ;  /* 0x0000000900137c02 */ /* 0x000fe20008000f00 */
[----:B------:R0:W4:Y:S01]  /*0440*/  LDG.E R27, desc[UR14][R16.64+0x4] ;  /* 0x0000040e101b7981 */ /* 0x000122000c1e1900 */
[----:B------:R-:W-:-:S03]  /*0450*/  MOV R28, UR10 ;  /* 0x0000000a001c7c02 */ /* 0x000fc60008000f00 */
[----:B------:R1:W4:Y:S01]  /*0460*/  LDG.E R23, desc[UR14][R18.64+0x4] ;  /* 0x0000040e12177981 */ /* 0x000322000c1e1900 */
[----:B------:R-:W-:-:S05]  /*0470*/  MOV R29, UR11 ;  /* 0x0000000b001d7c02 */ /* 0x000fca0008000f00 */
[----:B------:R-:W4:Y:S01]  /*0480*/  LDG.E R28, desc[UR14][R28.64+0x4] ;  /* 0x0000040e1c1c7981 */ /* 0x000f22000c1e1900 */
[----:B0-----:R-:W-:Y:S02]  /*0490*/  MOV R16, UR12 ;  /* 0x0000000c00107c02 */ /* 0x001fe40008000f00 */
[----:B-1----:R-:W-:Y:S02]  /*04a0*/  MOV R18, UR4 ;  /* 0x0000000400127c02 */ /* 0x002fe40008000f00 */
[----:B------:R-:W-:Y:S02]  /*04b0*/  MOV R17, UR13 ;  /* 0x0000000d00117c02 */ /* 0x000fe40008000f00 */
[----:B------:R-:W-:Y:S01]  /*04c0*/  MOV R26, UR8 ;  /* 0x00000008001a7c02 */ /* 0x000fe20008000f00 */
[----:B--2--5:R-:W-:-:S04]  /*04d0*/  FADD R25, R4, -R25 ;  /* 0x8000001904197221 */ /* 0x024fc80000000000 */
[----:B------:R-:W-:Y:S01]  /*04e0*/  FFMA R25, R25, R25, RZ ;  /* 0x0000001919197223 */ /* 0x000fe200000000ff */
[----:B---3--:R-:W-:-:S04]  /*04f0*/  FADD R24, R6, -R21 ;  /* 0x8000001506187221 */ /* 0x008fc80000000000 */
[----:B------:R-:W-:Y:S01]  /*0500*/  FFMA R25, R24, R24, R25 ;  /* 0x0000001818197223 */ /* 0x000fe20000000019 */
[----:B------:R-:W-:Y:S01]  /*0510*/  MOV R21, UR5 ;  /* 0x0000000500157c02 */ /* 0x000fe20008000f00 */
[----:B----4-:R-:W-:Y:S01]  /*0520*/  FADD R20, R7, -R20 ;  /* 0x8000001407147221 */ /* 0x010fe20000000000 */
[----:B------:R-:W-:-:S03]  /*0530*/  FADD R19, R8, -R9 ;  /* 0x8000000908137221 */ /* 0x000fc60000000000 */
[----:B------:R-:W-:Y:S01]  /*0540*/  FFMA R24, R20, R20, R25 ;  /* 0x0000001414187223 */ /* 0x000fe20000000019 */
[----:B------:R-:W-:Y:S01]  /*0550*/  MOV R20, UR4 ;  /* 0x0000000400147c02 */ /* 0x000fe20008000f00 */
[----:B------:R-:W2:Y:S04]  /*0560*/  LDG.E R25, desc[UR14][R16.64+0x4] ;  /* 0x0000040e10197981 */ /* 0x000ea8000c1e1900 */
[----:B------:R0:W3:Y:S02]  /*0570*/  LDG.E R9, desc[UR14][R20.64+0x8] ;  /* 0x0000080e14097981 */ /* 0x0000e4000c1e1900 */
[----:B0-----:R-:W-:Y:S01]  /*0580*/  FFMA R21, R19, R19, R24 ;  /* 0x0000001313157223 */ /* 0x001fe20000000018 */
[----:B------:R-:W-:Y:S01]  /*0590*/  MOV R19, UR5 ;  /* 0x0000000500137c02 */ /* 0x000fe20008000f00 */
[----:B------:R-:W-:Y:S01]  /*05a0*/  FADD R20, R4, -R27 ;  /* 0x8000001b04147221 */ /* 0x000fe20000000000 */
[----:B------:R-:W-:Y:S01]  /*05b0*/  MOV R27, UR9 ;  /* 0x00000009001b7c02 */ /* 0x000fe20008000f00 */
[----:B------:R-:W-:-:S02]  /*05c0*/  FADD R23, R6, -R23 ;  /* 0x8000001706177221 */ /* 0x000fc40000000000 */
[----:B------:R0:W4:Y:S01]  /*05d0*/  LDG.E R29, desc[UR14][R18.64+0xc] ;  /* 0x00000c0e121d7981 */ /* 0x000122000c1e1900 */
[----:B------:R-:W-:Y:S02]  /*05e0*/  FSETP.GEU.AND P1, PT, R21, R22, PT ;  /* 0x000000161500720b */ /* 0x000fe40003f2e000 */
[----:B------:R-:W-:Y:S01]  /*05f0*/  MOV R16, UR10 ;  /* 0x0000000a00107c02 */ /* 0x000fe20008000f00 */
[----:B------:R1:W4:Y:S01]  /*0600*/  LDG.E R27, desc[UR14][R26.64+0x8] ;  /* 0x0000080e1a1b7981 */ /* 0x000322000c1e1900 */
[----:B------:R-:W-:Y:S01]  /*0610*/  MOV R17, UR11 ;  /* 0x0000000b00117c02 */ /* 0x000fe20008000f00 */
[----:B0-----:R-:W-:Y:S01]  /*0620*/  FFMA R18, R20, R20, RZ ;  /* 0x0000001414127223 */ /* 0x001fe200000000ff */
[----:B------:R-:W-:-:S03]  /*0630*/  IMAD.U32 R20, RZ, RZ, UR12 ;  /* 0x0000000cff147e24 */ /* 0x000fc6000f8e00ff */
[----:B------:R-:W4:Y:S01]  /*0640*/  LDG.E R24, desc[UR14][R16.64+0x8] ;  /* 0x0000080e10187981 */ /* 0x000f22000c1e1900 */
[----:B------:R-:W-:Y:S01]  /*0650*/  FFMA R18, R23, R23, R18 ;  /* 0x0000001717127223 */ /* 0x000fe20000000012 */
[----:B-1----:R-:W-:Y:S02]  /*0660*/  FSEL R26, R21, R22, !P1 ;  /* 0x00000016151a7208 */ /* 0x002fe40004800000 */
[----:B------:R-:W-:Y:S02]  /*0670*/  MOV R23, UR9 ;  /* 0x0000000900177c02 */ /* 0x000fe40008000f00 */
[----:B------:R-:W-:Y:S02]  /*0680*/  MOV R21, UR13 ;  /* 0x0000000d00157c02 */ /* 0x000fe40008000f00 */
[----:B------:R-:W-:Y:S01]  /*0690*/  MOV R22, UR8 ;  /* 0x0000000800167c02 */ /* 0x000fe20008000f00 */
[----:B------:R-:W-:Y:S01]  /*06a0*/  FADD R19, R7, -R28 ;  /* 0x8000001c07137221 */ /* 0x000fe20000000000 */
[----:B------:R-:W4:Y:S04]  /*06b0*/  LDG.E R16, desc[UR14][R16.64+0xc] ;  /* 0x00000c0e10107981 */ /* 0x000f28000c1e1900 */
[----:B------:R-:W4:Y:S01]  /*06c0*/  LDG.E R23, desc[UR14][R22.64+0xc] ;  /* 0x00000c0e16177981 */ /* 0x000f22000c1e1900 */
[----:B------:R-:W-:Y:S01]  /*06d0*/  FFMA R28, R19, R19, R18 ;  /* 0x00000013131c7223 */ /* 0x000fe20000000012 */
[----:B------:R-:W-:-:S02]  /*06e0*/  MOV R19, UR13 ;  /* 0x0000000d00137c02 */ /* 0x000fc40008000f00 */
[----:B------:R0:W4:Y:S01]  /*06f0*/  LDG.E R21, desc[UR14][R20.64+0x8] ;  /* 0x0000080e14157981 */ /* 0x000122000c1e1900 */
[----:B------:R-:W-:-:S05]  /*0700*/  MOV R18, UR12 ;  /* 0x0000000c00127c02 */ /* 0x000fca0008000f00 */
[----:B------:R1:W4:Y:S01]  /*0710*/  LDG.E R19, desc[UR14][R18.64+0xc] ;  /* 0x00000c0e12137981 */ /* 0x000322000c1e1900 */
[----:B------:R-:W-:Y:S01]  /*0720*/  SEL R2, R3, R2, !P1 ;  /* 0x0000000203027207 */ /* 0x000fe20004800000 */
[----:B------:R-:W-:Y:S02]  /*0730*/  UIADD3 UR8, UP1, UPT, UR4, 0x10, URZ ;  /* 0x0000001004087890 */ /* 0x000fe4000ff3e0ff */
[----:B------:R-:W-:Y:S02]  /*0740*/  UIADD3 UR6, UPT, UPT, UR6, 0x4, URZ ;  /* 0x0000000406067890 */ /* 0x000fe4000fffe0ff */
[----:B------:R-:W-:Y:S02]  /*0750*/  UIADD3 UR7, UPT, UPT, UR7, 0x4, URZ ;  /* 0x0000000407077890 */ /* 0x000fe4000fffe0ff */
[----:B------:R-:W-:Y:S01]  /*0760*/  UIADD3.X UR9, UPT, UPT, URZ, UR5, URZ, UP1, !UPT ;  /* 0x00000005ff097290 */ /* 0x000fe20008ffe4ff */
[----:B--2---:R-:W-:Y:S01]  /*0770*/  FADD R25, R8, -R25 ;  /* 0x8000001908197221 */ /* 0x004fe20000000000 */
[----:B---3--:R-:W-:-:S04]  /*0780*/  FADD R9, R4, -R9 ;  /* 0x8000000904097221 */ /* 0x008fc80000000000 */
[----:B------:R-:W-:Y:S01]  /*0790*/  FFMA R9, R9, R9, RZ ;  /* 0x0000000909097223 */ /* 0x000fe200000000ff */
[----:B------:R-:W-:-:S05]  /*07a0*/  FFMA R25, R25, R25, R28 ;  /* 0x0000001919197223 */ /* 0x000fca000000001c */
[----:B------:R-:W-:Y:S01]  /*07b0*/  FSETP.GEU.AND P2, PT, R25, R26, PT ;  /* 0x0000001a1900720b */ /* 0x000fe20003f4e000 */
[----:B----4-:R-:W-:Y:S01]  /*07c0*/  FADD R29, R4, -R29 ;  /* 0x8000001d041d7221 */ /* 0x010fe20000000000 */
[----:B------:R-:W-:-:S03]  /*07d0*/  FADD R27, R6, -R27 ;  /* 0x8000001b061b7221 */ /* 0x000fc60000000000 */
[----:B------:R-:W-:Y:S01]  /*07e0*/  FFMA R29, R29, R29, RZ ;  /* 0x0000001d1d1d7223 */ /* 0x000fe200000000ff */
[----:B------:R-:W-:Y:S01]  /*07f0*/  FFMA R9, R27, R27, R9 ;  /* 0x0000001b1b097223 */ /* 0x000fe20000000009 */
[----:B------:R-:W-:-:S04]  /*0800*/  FADD R24, R7, -R24 ;  /* 0x8000001807187221 */ /* 0x000fc80000000000 */
[----:B------:R-:W-:Y:S01]  /*0810*/  FFMA R9, R24, R24, R9 ;  /* 0x0000001818097223 */ /* 0x000fe20000000009 */
[----:B------:R-:W-:Y:S01]  /*0820*/  FSEL R25, R25, R26, !P2 ;  /* 0x0000001a19197208 */ /* 0x000fe20005000000 */
[----:B------:R-:W-:Y:S01]  /*0830*/  FADD R16, R7, -R16 ;  /* 0x8000001007107221 */ /* 0x000fe20000000000 */
[----:B0-----:R-:W-:Y:S01]  /*0840*/  FADD R20, R6, -R23 ;  /* 0x8000001706147221 */ /* 0x001fe20000000000 */
[----:B-1----:R-:W-:-:S03]  /*0850*/  FADD R18, R8, -R21 ;  /* 0x8000001508127221 */ /* 0x002fc60000000000 */
[----:B------:R-:W-:Y:S01]  /*0860*/  FFMA R29, R20, R20, R29 ;  /* 0x00000014141d7223 */ /* 0x000fe2000000001d */
[----:B------:R-:W-:-:S03]  /*0870*/  FFMA R18, R18, R18, R9 ;  /* 0x0000001212127223 */ /* 0x000fc60000000009 */
[----:B------:R-:W-:Y:S01]  /*0880*/  FFMA R29, R16, R16, R29 ;  /* 0x00000010101d7223 */ /* 0x000fe2000000001d */
[----:B------:R-:W-:Y:S01]  /*0890*/  FADD R16, R8, -R19 ;  /* 0x8000001308107221 */ /* 0x000fe20000000000 */
[----:B------:R-:W-:-:S03]  /*08a0*/  FSETP.GEU.AND P3, PT, R18, R25, PT ;  /* 0x000000191200720b */ /* 0x000fc60003f6e000 */
[----:B------:R-:W-:Y:S01]  /*08b0*/  FFMA R29, R16, R16, R29 ;  /* 0x00000010101d7223 */ /* 0x000fe2000000001d */
[----:B------:R-:W-:-:S04]  /*08c0*/  FSEL R18, R18, R25, !P3 ;  /* 0x0000001912127208 */ /* 0x000fc80005800000 */
[----:B------:R-:W-:Y:S02]  /*08d0*/  FSETP.GEU.AND P0, PT, R29, R18, PT ;  /* 0x000000121d00720b */ /* 0x000fe40003f0e000 */
[----:B------:R-:W-:-:S03]  /*08e0*/  @!P2 IADD3 R2, PT, PT, R3, 0x1, RZ ;  /* 0x000000010302a810 */ /* 0x000fc60007ffe0ff */
[----:B------:R-:W-:-:S08]  /*08f0*/  @!P3 IADD3 R2, PT, PT, R3, 0x2, RZ ;  /* 0x000000020302b810 */ /* 0x000fd00007ffe0ff */
[C---:B------:R-:W-:Y:S02]  /*0900*/  @!P0 IADD3 R2, PT, PT, R3.reuse, 0x3, RZ ;  /* 0x0000000303028810 */ /* 0x040fe40007ffe0ff */
[----:B------:R-:W-:-:S04]  /*0910*/  IADD3 R3, PT, PT, R3, 0x4, RZ ;  /* 0x0000000403037810 */ /* 0x000fc80007ffe0ff */
[----:B------:R-:W-:Y:S02]  /*0920*/  ISETP.NE.AND P1, PT, R3, R5, PT ;  /* 0x000000050300720c */ /* 0x000fe40003f25270 */
[----:B------:R-:W-:-:S11]  /*0930*/  FSEL R22, R29, R18, !P0 ;  /* 0x000000121d167208 */ /* 0x000fd60004000000 */
[----:B------:R-:W-:Y:S05]  /*0940*/  @P1 BRA `(.L_x_857) ;  /* 0xfffffff800681947 */ /* 0x000fea000383ffff */
.L_x_856:
[----:B------:R-:W-:Y:S05]  /*0950*/  BRA.U !UP0, `(.L_x_855) ;  /* 0x0000000508507547 */ /* 0x000fea000b800000 */
[----:B------:R-:W-:Y:S01]  /*0960*/  UISETP.NE.AND UP0, UPT, UR22, 0x1, UPT ;  /* 0x000000011600788c */ /* 0x000fe2000bf05270 */
[----:B------:R-:W-:Y:S01]  /*0970*/  HFMA2 R7, -RZ, RZ, 0, 2.384185791015625e-07 ;  /* 0x00000004ff077431 */ /* 0x000fe200000001ff */
[----:B------:R-:W-:-:S04]  /*0980*/  ULOP3.LUT UR4, UR17, 0x1, URZ, 0xc0, !UPT ;  /* 0x0000000111047892 */ /* 0x000fc8000f8ec0ff */
[----:B------:R-:W-:Y:S01]  /*0990*/  UISETP.NE.U32.AND UP1, UPT, UR4, 0x1, UPT ;  /* 0x000000010400788c */ /* 0x000fe2000bf25070 */
[----:B------:R-:W-:Y:S02]  /*09a0*/  IMAD.WIDE.U32 R6, R0, R7, UR18 ;  /* 0x0000001200067e25 */ /* 0x000fe4000f8e0007 */
[----:B------:R-:W-:Y:S08]  /*09b0*/  BRA.U !UP0, `(.L_x_858) ;  /* 0x0000000108cc7547 */ /* 0x000ff0000b800000 */
[----:B------:R-:W0:Y:S01]  /*09c0*/  LDC.64 R18, c[0x0][0x388] ;  /* 0x0000e200ff127b82 */ /* 0x000e220000000a00 */
[----:B------:R-:W-:Y:S01]  /*09d0*/  IADD3 R21, PT, PT, R5, UR17, RZ ;  /* 0x0000001105157c10 */ /* 0x000fe2000fffe0ff */
[----:B------:R-:W-:Y:S01]  /*09e0*/  USHF.L.U32 UR4, UR17, 0x1, URZ ;  /* 0x0000000111047899 */ /* 0x000fe200080006ff */
[----:B------:R-:W2:Y:S02]  /*09f0*/  LDG.E R23, desc[UR14][R6.64] ;  /* 0x0000000e06177981 */ /* 0x000ea4000c1e1900 */
[----:B------:R-:W-:Y:S02]  /*0a00*/  IADD3 R17, PT, PT, R21, UR17, RZ ;  /* 0x0000001115117c10 */ /* 0x000fe4000fffe0ff */
[----:B------:R-:W3:Y:S02]  /*0a10*/  LDG.E R4, desc[UR14][R10.64] ;  /* 0x0000000e0a047981 */ /* 0x000ee4000c1e1900 */
[----:B------:R-:W-:Y:S02]  /*0a20*/  IADD3 R3, PT, PT, R17, UR17, RZ ;  /* 0x0000001111037c10 */ /* 0x000fe4000fffe0ff */
[----:B------:R-:W-:Y:S01]  /*0a30*/  MOV R25, UR4 ;  /* 0x0000000400197c02 */ /* 0x000fe20008000f00 */
[----:B------:R-:W-:Y:S01]  /*0a40*/  UIMAD UR4, UR17, 0x3, URZ ;  /* 0x00000003110478a4 */ /* 0x000fe2000f8e02ff */
[----:B------:R-:W4:Y:S01]  /*0a50*/  LDG.E R29, desc[UR14][R12.64] ;  /* 0x0000000e0c1d7981 */ /* 0x000f22000c1e1900 */
[----:B0-----:R-:W-:-:S04]  /*0a60*/  IMAD.WIDE.U32 R20, R21, 0x4, R18 ;  /* 0x0000000415147825 */ /* 0x001fc800078e0012 */
[--C-:B------:R-:W-:Y:S01]  /*0a70*/  IMAD.WIDE.U32 R8, R5, 0x4, R18.reuse ;  /* 0x0000000405087825 */ /* 0x100fe200078e0012 */
[----:B------:R0:W3:Y:S03]  /*0a80*/  LDG.E R27, desc[UR14][R20.64] ;  /* 0x0000000e141b7981 */ /* 0x0000e6000c1e1900 */
[--C-:B------:R-:W-:Y:S01]  /*0a90*/  IMAD.WIDE.U32 R16, R17, 0x4, R18.reuse ;  /* 0x0000000411107825 */ /* 0x100fe200078e0012 */
[----:B------:R-:W2:Y:S03]  /*0aa0*/  LDG.E R26, desc[UR14][R8.64] ;  /* 0x0000000e081a7981 */ /* 0x000ea6000c1e1900 */
[----:B------:R-:W-:Y:S01]  /*0ab0*/  IMAD.WIDE.U32 R18, R3, 0x4, R18 ;  /* 0x0000000403127825 */ /* 0x000fe200078e0012 */
[----:B------:R-:W-:Y:S01]  /*0ac0*/  MOV R3, UR17 ;  /* 0x0000001100037c02 */ /* 0x000fe20008000f00 */
[----:B------:R1:W4:Y:S04]  /*0ad0*/  LDG.E R28, desc[UR14][R16.64] ;  /* 0x0000000e101c7981 */ /* 0x000328000c1e1900 */
[--C-:B0-----:R-:W-:Y:S01]  /*0ae0*/  IMAD.WIDE.U32 R20, R3, 0x4, R8.reuse ;  /* 0x0000000403147825 */ /* 0x101fe200078e0008 */
[----:B------:R-:W5:Y:S05]  /*0af0*/  LDG.E R18, desc[UR14][R18.64] ;  /* 0x0000000e12127981 */ /* 0x000f6a000c1e1900 */
[----:B------:R-:W5:Y:S01]  /*0b00*/  LDG.E R21, desc[UR14][R20.64+0x4] ;  /* 0x0000040e14157981 */ /* 0x000f62000c1e1900 */
[----:B------:R-:W-:-:S04]  /*0b10*/  IMAD.WIDE.U32 R24, R25, 0x4, R8 ;  /* 0x0000000419187825 */ /* 0x000fc800078e0008 */
[----:B------:R-:W-:Y:S01]  /*0b20*/  IMAD.U32 R3, RZ, RZ, UR4 ;  /* 0x00000004ff037e24 */ /* 0x000fe2000f8e00ff */
[----:B------:R-:W5:Y:S04]  /*0b30*/  LDG.E R19, desc[UR14][R14.64] ;  /* 0x0000000e0e137981 */ /* 0x000f68000c1e1900 */
[----:B------:R0:W5:Y:S01]  /*0b40*/  LDG.E R20, desc[UR14][R8.64+0x4] ;  /* 0x0000040e08147981 */ /* 0x000162000c1e1900 */
[----:B-1----:R-:W-:-:S03]  /*0b50*/  IMAD.WIDE.U32 R16, R3, 0x4, R8 ;  /* 0x0000000403107825 */ /* 0x002fc600078e0008 */
[----:B------:R-:W5:Y:S04]  /*0b60*/  LDG.E R24, desc[UR14][R24.64+0x4] ;  /* 0x0000040e18187981 */ /* 0x000f68000c1e1900 */
[----:B------:R-:W5:Y:S01]  /*0b70*/  LDG.E R16, desc[UR14][R16.64+0x4] ;  /* 0x0000040e10107981 */ /* 0x000f62000c1e1900 */
[----:B--2---:R-:W-:Y:S01]  /*0b80*/  FADD R3, R23, -R26 ;  /* 0x8000001a17037221 */ /* 0x004fe20000000000 */
[----:B---3--:R-:W-:-:S03]  /*0b90*/  FADD R26, R4, -R27 ;  /* 0x8000001b041a7221 */ /* 0x008fc60000000000 */
[----:B------:R-:W-:Y:S01]  /*0ba0*/  FFMA R3, R3, R3, RZ ;  /* 0x0000000303037223 */ /* 0x000fe200000000ff */
[----:B----4-:R-:W-:-:S03]  /*0bb0*/  FADD R27, R29, -R28 ;  /* 0x8000001c1d1b7221 */ /* 0x010fc60000000000 */
[----:B------:R-:W-:-:S04]  /*0bc0*/  FFMA R26, R26, R26, R3 ;  /* 0x0000001a1a1a7223 */ /* 0x000fc80000000003 */
[----:B------:R-:W-:Y:S01]  /*0bd0*/  FFMA R26, R27, R27, R26 ;  /* 0x0000001b1b1a7223 */ /* 0x000fe2000000001a */
[----:B-----5:R-:W-:Y:S01]  /*0be0*/  FADD R4, R4, -R21 ;  /* 0x8000001504047221 */ /* 0x020fe20000000000 */
[----:B0-----:R-:W-:Y:S01]  /*0bf0*/  FADD R9, R19, -R18 ;  /* 0x8000001213097221 */ /* 0x001fe20000000000 */
[----:B------:R-:W-:-:S04]  /*0c00*/  FADD R3, R23, -R20 ;  /* 0x8000001417037221 */ /* 0x000fc80000000000 */
[----:B------:R-:W-:Y:S01]  /*0c10*/  FFMA R3, R3, R3, RZ ;  /* 0x0000000303037223 */ /* 0x000fe200000000ff */
[----:B------:R-:W-:Y:S01]  /*0c20*/  FFMA R9, R9, R9, R26 ;  /* 0x0000000909097223 */ /* 0x000fe2000000001a */
[----:B------:R-:W-:Y:S02]  /*0c30*/  FADD R24, R29, -R24 ;  /* 0x800000181d187221 */ /* 0x000fe40000000000 */
[----:B------:R-:W-:Y:S01]  /*0c40*/  FFMA R3, R4, R4, R3 ;  /* 0x0000000404037223 */ /* 0x000fe20000000003 */
[----:B------:R-:W-:Y:S01]  /*0c50*/  FADD R16, R19, -R16 ;  /* 0x8000001013107221 */ /* 0x000fe20000000000 */
[C---:B------:R-:W-:Y:S02]  /*0c60*/  FSETP.GEU.AND P0, PT, R9.reuse, R22, PT ;  /* 0x000000160900720b */ /* 0x040fe40003f0e000 */
[----:B------:R-:W-:Y:S02]  /*0c70*/  FFMA R3, R24, R24, R3 ;  /* 0x0000001818037223 */ /* 0x000fe40000000003 */
[----:B------:R-:W-:-:S02]  /*0c80*/  FSEL R22, R9, R22, !P0 ;  /* 0x0000001609167208 */ /* 0x000fc40004000000 */
[----:B------:R-:W-:-:S05]  /*0c90*/  FFMA R3, R16, R16, R3 ;  /* 0x0000001010037223 */ /* 0x000fca0000000003 */
[----:B------:R-:W-:Y:S02]  /*0ca0*/  FSETP.GEU.AND P1, PT, R3, R22, PT ;  /* 0x000000160300720b */ /* 0x000fe40003f2e000 */
[----:B------:R-:W-:Y:S02]  /*0cb0*/  SEL R2, R5, R2, !P0 ;  /* 0x0000000205027207 */ /* 0x000fe40004000000 */
[----:B------:R-:W-:-:S09]  /*0cc0*/  FSEL R22, R3, R22, !P1 ;  /* 0x0000001603167208 */ /* 0x000fd20004800000 */
[C---:B------:R-:W-:Y:S02]  /*0cd0*/  @!P1 IADD3 R2, PT, PT, R5.reuse, 0x1, RZ ;  /* 0x0000000105029810 */ /* 0x040fe40007ffe0ff */
[----:B------:R-:W-:-:S07]  /*0ce0*/  IADD3 R5, PT, PT, R5, 0x2, RZ ;  /* 0x0000000205057810 */ /* 0x000fce0007ffe0ff */
.L_x_858:
[----:B------:R-:W-:Y:S05]  /*0cf0*/  BRA.U UP1, `(.L_x_855) ;  /* 0x0000000101687547 */ /* 0x000fea000b800000 */
[----:B------:R-:W0:Y:S01]  /*0d00*/  LDC.64 R8, c[0x0][0x388] ;  /* 0x0000e200ff087b82 */ /* 0x000e220000000a00 */
[----:B------:R-:W-:Y:S01]  /*0d10*/  IADD3 R17, PT, PT, R5, UR17, RZ ;  /* 0x0000001105117c10 */ /* 0x000fe2000fffe0ff */
[----:B------:R-:W2:Y:S03]  /*0d20*/  LDG.E R3, desc[UR14][R6.64] ;  /* 0x0000000e06037981 */ /* 0x000ea6000c1e1900 */
[----:B------:R-:W-:Y:S01]  /*0d30*/  IADD3 R19, PT, PT, R17, UR17, RZ ;  /* 0x0000001111137c10 */ /* 0x000fe2000fffe0ff */
[----:B------:R-:W3:Y:S03]  /*0d40*/  LDG.E R11, desc[UR14][R10.64] ;  /* 0x0000000e0a0b7981 */ /* 0x000ee6000c1e1900 */
[----:B------:R-:W-:Y:S01]  /*0d50*/  IADD3 R23, PT, PT, R19, UR17, RZ ;  /* 0x0000001113177c10 */ /* 0x000fe2000fffe0ff */
[----:B------:R-:W4:Y:S04]  /*0d60*/  LDG.E R13, desc[UR14][R12.64] ;  /* 0x0000000e0c0d7981 */ /* 0x000f28000c1e1900 */
[----:B------:R-:W5:Y:S01]  /*0d70*/  LDG.E R15, desc[UR14][R14.64] ;  /* 0x0000000e0e0f7981 */ /* 0x000f62000c1e1900 */
[----:B0-----:R-:W-:-:S04]  /*0d80*/  IMAD.WIDE.U32 R20, R5, 0x4, R8 ;  /* 0x0000000405147825 */ /* 0x001fc800078e0008 */
[--C-:B------:R-:W-:Y:S02]  /*0d90*/  IMAD.WIDE.U32 R16, R17, 0x4, R8.reuse ;  /* 0x0000000411107825 */ /* 0x100fe400078e0008 */
[----:B------:R-:W2:Y:S02]  /*0da0*/  LDG.E R20, desc[UR14][R20.64] ;  /* 0x0000000e14147981 */ /* 0x000ea4000c1e1900 */
[--C-:B------:R-:W-:Y:S02]  /*0db0*/  IMAD.WIDE.U32 R18, R19, 0x4, R8.reuse ;  /* 0x0000000413127825 */ /* 0x100fe400078e0008 */
[----:B------:R-:W3:Y:S02]  /*0dc0*/  LDG.E R16, desc[UR14][R16.64] ;  /* 0x0000000e10107981 */ /* 0x000ee4000c1e1900 */
[----:B------:R-:W-:Y:S02]  /*0dd0*/  IMAD.WIDE.U32 R8, R23, 0x4, R8 ;  /* 0x0000000417087825 */ /* 0x000fe400078e0008 */
[----:B------:R-:W4:Y:S04]  /*0de0*/  LDG.E R18, desc[UR14][R18.64] ;  /* 0x0000000e12127981 */ /* 0x000f28000c1e1900 */
[----:B------:R-:W5:Y:S01]  /*0df0*/  LDG.E R8, desc[UR14][R8.64] ;  /* 0x0000000e08087981 */ /* 0x000f62000c1e1900 */
[----:B--2---:R-:W-:Y:S01]  /*0e00*/  FADD R3, R3, -R20 ;  /* 0x8000001403037221 */ /* 0x004fe20000000000 */
[----:B---3--:R-:W-:-:S03]  /*0e10*/  FADD R4, R11, -R16 ;  /* 0x800000100b047221 */ /* 0x008fc60000000000 */
[----:B------:R-:W-:-:S04]  /*0e20*/  FFMA R3, R3, R3, RZ ;  /* 0x0000000303037223 */ /* 0x000fc800000000ff */
[----:B------:R-:W-:Y:S01]  /*0e30*/  FFMA R3, R4, R4, R3 ;  /* 0x0000000404037223 */ /* 0x000fe20000000003 */
[----:B----4-:R-:W-:Y:S01]  /*0e40*/  FADD R4, R13, -R18 ;  /* 0x800000120d047221 */ /* 0x010fe20000000000 */
[----:B-----5:R-:W-:-:S03]  /*0e50*/  FADD R6, R15, -R8 ;  /* 0x800000080f067221 */ /* 0x020fc60000000000 */
[----:B------:R-:W-:-:S04]  /*0e60*/  FFMA R3, R4, R4, R3 ;  /* 0x0000000404037223 */ /* 0x000fc80000000003 */
[----:B------:R-:W-:-:S05]  /*0e70*/  FFMA R3, R6, R6, R3 ;  /* 0x0000000606037223 */ /* 0x000fca0000000003 */
[----:B------:R-:W-:-:S04]  /*0e80*/  FSETP.GEU.AND P0, PT, R3, R22, PT ;  /* 0x000000160300720b */ /* 0x000fc80003f0e000 */
[----:B------:R-:W-:-:S09]  /*0e90*/  SEL R2, R5, R2, !P0 ;  /* 0x0000000205027207 */ /* 0x000fd20004000000 */
.L_x_855:
[----:B------:R-:W0:Y:S08]  /*0ea0*/  LDC.64 R4, c[0x0][0x3a8] ;  /* 0x0000ea00ff047b82 */ /* 0x000e300000000a00 */
[----:B------:R-:W1:Y:S08]  /*0eb0*/  LDC.64 R6, c[0x0][0x398] ;  /* 0x0000e600ff067b82 */ /* 0x000e700000000a00 */
[----:B------:R-:W2:Y:S01]  /*0ec0*/  LDC.64 R8, c[0x0][0x3a0] ;  /* 0x0000e800ff087b82 */ /* 0x000ea20000000a00 */
[----:B0-----:R-:W-:Y:S01]  /*0ed0*/  IMAD.WIDE.U32 R4, R0, 0x4, R4 ;  /* 0x0000000400047825 */ /* 0x001fe200078e0004 */
[----:B------:R-:W-:-:S06]  /*0ee0*/  MOV R15, 0x4 ;  /* 0x00000004000f7802 */ /* 0x000fcc0000000f00 */
[----:B------:R-:W0:Y:S01]  /*0ef0*/  LDC.64 R10, c[0x0][0x390] ;  /* 0x0000e400ff0a7b82 */ /* 0x000e220000000a00 */
[----:B------:R-:W-:Y:S01]  /*0f00*/  STG.E desc[UR14][R4.64], RZ ;  /* 0x000000ff04007986 */ /* 0x000fe2000c10190e */
[----:B-1----:R-:W-:-:S05]  /*0f10*/  IMAD.WIDE.U32 R6, R0, 0x4, R6 ;  /* 0x0000000400067825 */ /* 0x002fca00078e0006 */
[----:B------:R-:W3:Y:S01]  /*0f20*/  LDG.E R3, desc[UR14][R6.64] ;  /* 0x0000000e06037981 */ /* 0x000ee2000c1e1900 */
[----:B------:R-:W-:-:S04]  /*0f30*/  IMAD.WIDE.U32 R14, R0, R15, UR18 ;  /* 0x00000012000e7e25 */ /* 0x000fc8000f8e000f */
[----:B--2---:R-:W-:Y:S01]  /*0f40*/  IMAD.WIDE R8, R2, 0x4, R8 ;  /* 0x0000000402087825 */ /* 0x004fe200078e0208 */
[----:B---3--:R-:W-:Y:S02]  /*0f50*/  ISETP.NE.AND P0, PT, R3, R2, PT ;  /* 0x000000020300720c */ /* 0x008fe40003f05270 */
[----:B------:R-:W-:-:S11]  /*0f60*/  MOV R3, 0x1 ;  /* 0x0000000100037802 */ /* 0x000fd60000000f00 */
[----:B------:R1:W-:Y:S04]  /*0f70*/  @P0 STG.E desc[UR14][R6.64], R2 ;  /* 0x0000000206000986 */ /* 0x0003e8000c10190e */
[----:B------:R2:W-:Y:S04]  /*0f80*/  @P0 STG.E desc[UR14][R4.64], R3 ;  /* 0x0000000304000986 */ /* 0x0005e8000c10190e */
[----:B------:R3:W-:Y:S04]  /*0f90*/  REDG.E.ADD.STRONG.GPU desc[UR14][R8.64], R3 ;  /* 0x000000030800798e */ /* 0x0007e8000c12e10e */
[----:B------:R-:W4:Y:S01]  /*0fa0*/  LDG.E R15, desc[UR14][R14.64] ;  /* 0x0000000e0e0f7981 */ /* 0x000f22000c1e1900 */
[----:B------:R-:W-:Y:S01]  /*0fb0*/  IADD3 R0, PT, PT, R0, UR16, RZ ;  /* 0x0000001000007c10 */ /* 0x000fe2000fffe0ff */
[----:B0-----:R-:W-:Y:S01]  /*0fc0*/  IMAD.WIDE R10, R2, 0x4, R10 ;  /* 0x00000004020a7825 */ /* 0x001fe200078e020a */
[----:B------:R-:W-:-:S05]  /*0fd0*/  MOV R13, 0x4 ;  /* 0x00000004000d7802 */ /* 0x000fca0000000f00 */
[C---:B------:R-:W-:Y:S01]  /*0fe0*/  IMAD.WIDE.U32 R12, R0.reuse, R13, UR18 ;  /* 0x00000012000c7e25 */ /* 0x040fe2000f8e000d */
[----:B-1----:R-:W-:Y:S01]  /*0ff0*/  MOV R7, UR17 ;  /* 0x0000001100077c02 */ /* 0x002fe20008000f00 */
[----:B----4-:R0:W-:Y:S04]  /*1000*/  REDG.E.ADD.F32.FTZ.RN.STRONG.GPU desc[UR14][R10.64], R15 ;  /* 0x0000000f0a0079a6 */ /* 0x0101e8000c12f30e */
[----:B------:R-:W4:Y:S01]  /*1010*/  LDG.E R13, desc[UR14][R12.64] ;  /* 0x0000000e0c0d7981 */ /* 0x000f22000c1e1900 */
[----:B--2---:R-:W-:Y:S01]  /*1020*/  MOV R5, 0x4 ;  /* 0x0000000400057802 */ /* 0x004fe20000000f00 */
[----:B---3--:R-:W-:Y:S01]  /*1030*/  IMAD.WIDE R2, R7, 0x4, R10 ;  /* 0x0000000407027825 */ /* 0x008fe200078e020a */
[----:B------:R-:W-:-:S05]  /*1040*/  IADD3 R0, PT, PT, R0, UR16, RZ ;  /* 0x0000001000007c10 */ /* 0x000fca000fffe0ff */
[C---:B------:R-:W-:Y:S01]  /*1050*/  IMAD.WIDE.U32 R8, R0.reuse, R5, UR18 ;  /* 0x0000001200087e25 */ /* 0x040fe2000f8e0005 */
[----:B------:R-:W-:Y:S01]  /*1060*/  MOV R5, UR17 ;  /* 0x0000001100057c02 */ /* 0x000fe20008000f00 */
[----:B----4-:R-:W-:Y:S04]  /*1070*/  REDG.E.ADD.F32.FTZ.RN.STRONG.GPU desc[UR14][R2.64], R13 ;  /* 0x0000000d020079a6 */ /* 0x010fe8000c12f30e */
[----:B------:R-:W2:Y:S01]  /*1080*/  LDG.E R9, desc[UR14][R8.64] ;  /* 0x0000000e08097981 */ /* 0x000ea2000c1e1900 */
[----:B------:R-:W-:Y:S01]  /*1090*/  MOV R7, 0x4 ;  /* 0x0000000400077802 */ /* 0x000fe20000000f00 */
[----:B------:R-:W-:Y:S01]  /*10a0*/  IMAD.WIDE R4, R5, 0x4, R2 ;  /* 0x0000000405047825 */ /* 0x000fe200078e0202 */
[----:B0-----:R-:W-:-:S05]  /*10b0*/  IADD3 R10, PT, PT, R0, UR16, RZ ;  /* 0x00000010000a7c10 */ /* 0x001fca000fffe0ff */
[----:B------:R-:W-:Y:S01]  /*10c0*/  IMAD.WIDE.U32 R10, R10, R7, UR18 ;  /* 0x000000120a0a7e25 */ /* 0x000fe2000f8e0007 */
[----:B------:R-:W-:Y:S01]  /*10d0*/  MOV R7, UR17 ;  /* 0x0000001100077c02 */ /* 0x000fe20008000f00 */
[----:B--2---:R-:W-:Y:S04]  /*10e0*/  REDG.E.ADD.F32.FTZ.RN.STRONG.GPU desc[UR14][R4.64], R9 ;  /* 0x00000009040079a6 */ /* 0x004fe8000c12f30e */
[----:B------:R-:W2:Y:S01]  /*10f0*/  LDG.E R11, desc[UR14][R10.64] ;  /* 0x0000000e0a0b7981 */ /* 0x000ea2000c1e1900 */
[----:B------:R-:W-:-:S05]  /*1100*/  IMAD.WIDE R6, R7, 0x4, R4 ;  /* 0x0000000407067825 */ /* 0x000fca00078e0204 */
[----:B--2---:R-:W-:Y:S01]  /*1110*/  REDG.E.ADD.F32.FTZ.RN.STRONG.GPU desc[UR14][R6.64], R11 ;  /* 0x0000000b060079a6 */ /* 0x004fe2000c12f30e */
[----:B------:R-:W-:Y:S05]  /*1120*/  EXIT ;  /* 0x000000000000794d */ /* 0x000fea0003800000 */
.L_x_859:
        /* <DEDUP_REMOVED lines=13> */
.L_x_980:


//--------------------- .text._Z21calculateBestDistanceILi3EEvPfS0_S0_PiS1_S1_ii --------------------------
	.section	.text._Z21calculateBestDistanceILi3EEvPfS0_S0_PiS1_S1_ii,"ax",@progbits
	.align	128
        .global         _Z21calculateBestDistanceILi3EEvPfS0_S0_PiS1_S1_ii
        .type           _Z21calculateBestDistanceILi3EEvPfS0_S0_PiS1_S1_ii,@function
        .size           _Z21calculateBestDistanceILi3EEvPfS0_S0_PiS1_S1_ii,(.L_x_981 - _Z21calculateBestDistanceILi3EEvPfS0_S0_PiS1_S1_ii)
        .other          _Z21calculateBestDistanceILi3EEvPfS0_S0_PiS1_S1_ii,@"STO_CUDA_ENTRY STV_DEFAULT"
_Z21calculateBestDistanceILi3EEvPfS0_S0_PiS1_S1_ii:
.text._Z21calculateBestDistanceILi3EEvPfS0_S0_PiS1_S1_ii:
        /* <DEDUP_REMOVED lines=8> */
[----:B------:R-:W0:Y:S01]  /*0080*/  LDC R19, c[0x0][0x3b4] ;  /* 0x0000ed00ff137b82 */ /* 0x000e220000000800 */
[----:B------:R-:W1:Y:S01]  /*0090*/  LDCU.64 UR4, c[0x0][0x358] ;  /* 0x00006b00ff0477ac */ /* 0x000e620008000a00 */
[----:B------:R-:W-:-:S06]  /*00a0*/  MOV R21, 0xffffffff ;  /* 0xffffffff00157802 */ /* 0x000fcc0000000f00 */
[----:B------:R-:W2:Y:S01]  /*00b0*/  LDC.64 R2, c[0x0][0x380] ;  /* 0x0000e000ff027b82 */ /* 0x000ea20000000a00 */
[----:B0-----:R-:W-:Y:S01]  /*00c0*/  ISETP.GE.AND P0, PT, R19, 0x1, PT ;  /* 0x000000011300780c */ /* 0x001fe20003f06270 */
[----:B--2---:R-:W-:-:S12]  /*00d0*/  IMAD.WIDE.U32 R4, R17, 0x4, R2 ;  /* 0x0000000411047825 */ /* 0x004fd800078e0002 */
[----:B-1----:R-:W-:Y:S05]  /*00e0*/  @!P0 BRA `(.L_x_860) ;  /* 0x0000000800348947 */ /* 0x002fea0003800000 */
[----:B------:R-:W-:Y:S01]  /*00f0*/  ISETP.GE.U32.AND P1, PT, R19, 0x4, PT ;  /* 0x000000041300780c */ /* 0x000fe20003f26070 */
[----:B------:R-:W-:Y:S01]  /*0100*/  HFMA2 R16, -RZ, RZ, 0, 0 ;  /* 0x00000000ff107431 */ /* 0x000fe200000001ff */
[----:B------:R-:W-:Y:S02]  /*0110*/  IADD3 R7, PT, PT, R17, UR6, RZ ;  /* 0x0000000611077c10 */ /* 0x000fe4000fffe0ff */
[----:B------:R-:W-:Y:S02]  /*0120*/  LOP3.LUT R32, R19, 0x3, RZ, 0xc0, !PT ;  /* 0x0000000313207812 */ /* 0x000fe400078ec0ff */
[C---:B------:R-:W-:Y:S01]  /*0130*/  IADD3 R9, PT, PT, R7.reuse, UR6, RZ ;  /* 0x0000000607097c10 */ /* 0x040fe2000fffe0ff */
[--C-:B------:R-:W-:Y:S01]  /*0140*/  IMAD.WIDE.U32 R6, R7, 0x4, R2.reuse ;  /* 0x0000000407067825 */ /* 0x100fe200078e0002 */
[----:B------:R-:W-:Y:S02]  /*0150*/  ISETP.NE.AND P0, PT, R32, RZ, PT ;  /* 0x000000ff2000720c */ /* 0x000fe40003f05270 */
[----:B------:R-:W-:Y:S01]  /*0160*/  MOV R18, 0x7f7fffff ;  /* 0x7f7fffff00127802 */ /* 0x000fe20000000f00 */
[----:B------:R-:W-:Y:S01]  /*0170*/  IMAD.WIDE.U32 R8, R9, 0x4, R2 ;  /* 0x0000000409087825 */ /* 0x000fe200078e0002 */
[----:B------:R-:W-:-:S02]  /*0180*/  MOV R21, 0xffffffff ;  /* 0xffffffff00157802 */ /* 0x000fc40000000f00 */
[----:B------:R-:W-:Y:S01]  /*0190*/  SHF.L.U32 R20, R19, 0x1, RZ ;  /* 0x0000000113147819 */ /* 0x000fe200000006ff */
[----:B------:R-:W-:Y:S06]  /*01a0*/  @!P1 BRA `(.L_x_861) ;  /* 0x00000004000c9947 */ /* 0x000fec0003800000 */
[----:B------:R0:W5:Y:S04]  /*01b0*/  LDG.E R22, desc[UR4][R4.64] ;  /* 0x0000000404167981 */ /* 0x000168000c1e1900 */
[----:B------:R0:W5:Y:S04]  /*01c0*/  LDG.E R24, desc[UR4][R6.64] ;  /* 0x0000000406187981 */ /* 0x000168000c1e1900 */
[----:B------:R0:W5:Y:S01]  /*01d0*/  LDG.E R25, desc[UR4][R8.64] ;  /* 0x0000000408197981 */ /* 0x000162000c1e1900 */
[----:B------:R-:W1:Y:S01]  /*01e0*/  LDC R10, c[0x0][0x388] ;  /* 0x0000e200ff0a7b82 */ /* 0x000e620000000800 */
[----:B------:R-:W-:-:S02]  /*01f0*/  LOP3.LUT R16, R19, 0x7ffffffc, RZ, 0xc0, !PT ;  /* 0x7ffffffc13107812 */ /* 0x000fc400078ec0ff */
[----:B------:R-:W-:Y:S02]  /*0200*/  MOV R23, R20 ;  /* 0x0000001400177202 */ /* 0x000fe40000000f00 */
[----:B------:R-:W-:Y:S02]  /*0210*/  MOV R18, 0x7f7fffff ;  /* 0x7f7fffff00127802 */ /* 0x000fe40000000f00 */
[----:B------:R-:W-:Y:S01]  /*0220*/  MOV R21, 0xffffffff ;  /* 0xffffffff00157802 */ /* 0x000fe20000000f00 */
[----:B------:R-:W2:Y:S01]  /*0230*/  LDC R11, c[0x0][0x38c] ;  /* 0x0000e300ff0b7b82 */ /* 0x000ea20000000800 */
[----:B0-----:R-:W-:-:S07]  /*0240*/  MOV R26, RZ ;  /* 0x000000ff001a7202 */ /* 0x001fce0000000f00 */
.L_x_862:
[----:B------:R-:W0:Y:S01]  /*0250*/  LDC.64 R14, c[0x0][0x388] ;  /* 0x0000e200ff0e7b82 */ /* 0x000e220000000a00 */
[----:B-12---:R-:W-:Y:S01]  /*0260*/  IMAD.WIDE.U32 R12, R19, 0x4, R10 ;  /* 0x00000004130c7825 */ /* 0x006fe200078e000a */
[----:B------:R-:W2:Y:S04]  /*0270*/  LDG.E R31, desc[UR4][R10.64] ;  /* 0x000000040a1f7981 */ /* 0x000ea8000c1e1900 */
[----:B------:R-:W3:Y:S04]  /*0280*/  LDG.E R27, desc[UR4][R12.64] ;  /* 0x000000040c1b7981 */ /* 0x000ee8000c1e1900 */
[----:B------:R-:W4:Y:S04]  /*0290*/  LDG.E R36, desc[UR4][R10.64+0x4] ;  /* 0x000004040a247981 */ /* 0x000f28000c1e1900 */
[----:B------:R-:W4:Y:S04]  /*02a0*/  LDG.E R33, desc[UR4][R12.64+0x4] ;  /* 0x000004040c217981 */ /* 0x000f28000c1e1900 */
[----:B------:R-:W4:Y:S04]  /*02b0*/  LDG.E R35, desc[UR4][R10.64+0x8] ;  /* 0x000008040a237981 */ /* 0x000f28000c1e1900 */
[----:B------:R-:W4:Y:S01]  /*02c0*/  LDG.E R29, desc[UR4][R12.64+0x8] ;  /* 0x000008040c1d7981 */ /* 0x000f22000c1e1900 */
[----:B0-----:R-:W-:-:S03]  /*02d0*/  IMAD.WIDE.U32 R14, R23, 0x4, R14 ;  /* 0x00000004170e7825 */ /* 0x001fc600078e000e */
[----:B------:R-:W4:Y:S04]  /*02e0*/  LDG.E R37, desc[UR4][R12.64+0xc] ;  /* 0x00000c040c257981 */ /* 0x000f28000c1e1900 */
[----:B------:R-:W4:Y:S04]  /*02f0*/  LDG.E R30, desc[UR4][R14.64] ;  /* 0x000000040e1e7981 */ /* 0x000f28000c1e1900 */
[----:B------:R-:W4:Y:S04]  /*0300*/  LDG.E R28, desc[UR4][R14.64+0x4] ;  /* 0x000004040e1c7981 */ /* 0x000f28000c1e1900 */
[----:B------:R-:W4:Y:S04]  /*0310*/  LDG.E R34, desc[UR4][R14.64+0x8] ;  /* 0x000008040e227981 */ /* 0x000f28000c1e1900 */
[----:B------:R-:W4:Y:S04]  /*0320*/  LDG.E R13, desc[UR4][R10.64+0xc] ;  /* 0x00000c040a0d7981 */ /* 0x000f28000c1e1900 */
[----:B------:R-:W4:Y:S01]  /*0330*/  LDG.E R14, desc[UR4][R14.64+0xc] ;  /* 0x00000c040e0e7981 */ /* 0x000f22000c1e1900 */
[----:B------:R-:W-:Y:S01]  /*0340*/  IADD3 R23, PT, PT, R23, 0x4, RZ ;  /* 0x0000000417177810 */ /* 0x000fe20007ffe0ff */
[----:B--2--5:R-:W-:-:S04]  /*0350*/  FADD R0, R22, -R31 ;  /* 0x8000001f16007221 */ /* 0x024fc80000000000 */
[----:B------:R-:W-:Y:S01]  /*0360*/  FFMA R0, R0, R0, RZ ;  /* 0x0000000000007223 */ /* 0x000fe200000000ff */
[----:B---3--:R-:W-:-:S04]  /*0370*/  FADD R27, R24, -R27 ;  /* 0x8000001b181b7221 */ /* 0x008fc80000000000 */
[----:B------:R-:W-:Y:S01]  /*0380*/  FFMA R27, R27, R27, R0 ;  /* 0x0000001b1b1b7223 */ /* 0x000fe20000000000 */
[----:B----4-:R-:W-:Y:S01]  /*0390*/  FADD R0, R22, -R36 ;  /* 0x8000002416007221 */ /* 0x010fe20000000000 */
[----:B------:R-:W-:-:S03]  /*03a0*/  FADD R33, R24, -R33 ;  /* 0x8000002118217221 */ /* 0x000fc60000000000 */
[----:B------:R-:W-:-:S04]  /*03b0*/  FFMA R0, R0, R0, RZ ;  /* 0x0000000000007223 */ /* 0x000fc800000000ff */
[----:B------:R-:W-:Y:S01]  /*03c0*/  FFMA R33, R33, R33, R0 ;  /* 0x0000002121217223 */ /* 0x000fe20000000000 */
[----:B------:R-:W-:Y:S01]  /*03d0*/  FADD R0, R22, -R35 ;  /* 0x8000002316007221 */ /* 0x000fe20000000000 */
[----:B------:R-:W-:-:S04]  /*03e0*/  FADD R30, R25, -R30 ;  /* 0x8000001e191e7221 */ /* 0x000fc80000000000 */
[----:B------:R-:W-:Y:S01]  /*03f0*/  FFMA R27, R30, R30, R27 ;  /* 0x0000001e1e1b7223 */ /* 0x000fe2000000001b */
[----:B------:R-:W-:Y:S01]  /*0400*/  FADD R28, R25, -R28 ;  /* 0x8000001c191c7221 */ /* 0x000fe20000000000 */
[----:B------:R-:W-:Y:S01]  /*0410*/  FADD R29, R24, -R29 ;  /* 0x8000001d181d7221 */ /* 0x000fe20000000000 */
[----:B------:R-:W-:Y:S02]  /*0420*/  FFMA R0, R0, R0, RZ ;  /* 0x0000000000007223 */ /* 0x000fe400000000ff */
[----:B------:R-:W-:Y:S01]  /*0430*/  FSETP.GEU.AND P2, PT, R27, R18, PT ;  /* 0x000000121b00720b */ /* 0x000fe20003f4e000 */
[----:B------:R-:W-:Y:S01]  /*0440*/  FFMA R33, R28, R28, R33 ;  /* 0x0000001c1c217223 */ /* 0x000fe20000000021 */
[----:B------:R-:W-:Y:S02]  /*0450*/  FFMA R29, R29, R29, R0 ;  /* 0x0000001d1d1d7223 */ /* 0x000fe40000000000 */
[----:B------:R-:W-:Y:S01]  /*0460*/  FSEL R18, R27, R18, !P2 ;  /* 0x000000121b127208 */ /* 0x000fe20005000000 */
[----:B------:R-:W-:Y:S01]  /*0470*/  FADD R0, R22, -R13 ;  /* 0x8000000d16007221 */ /* 0x000fe20000000000 */
[----:B------:R-:W-:-:S02]  /*0480*/  FADD R34, R25, -R34 ;  /* 0x8000002219227221 */ /* 0x000fc40000000000 */
[C---:B------:R-:W-:Y:S01]  /*0490*/  FSETP.GEU.AND P3, PT, R33.reuse, R18, PT ;  /* 0x000000122100720b */ /* 0x040fe20003f6e000 */
[----:B------:R-:W-:Y:S01]  /*04a0*/  FADD R37, R24, -R37 ;  /* 0x8000002518257221 */ /* 0x000fe20000000000 */
[----:B------:R-:W-:Y:S01]  /*04b0*/  FFMA R0, R0, R0, RZ ;  /* 0x0000000000007223 */ /* 0x000fe200000000ff */
[----:B------:R-:W-:Y:S01]  /*04c0*/  FFMA R29, R34, R34, R29 ;  /* 0x00000022221d7223 */ /* 0x000fe2000000001d */
[----:B------:R-:W-:Y:S01]  /*04d0*/  FSEL R18, R33, R18, !P3 ;  /* 0x0000001221127208 */ /* 0x000fe20005800000 */
[----:B------:R-:W-:Y:S01]  /*04e0*/  FADD R13, R25, -R14 ;  /* 0x8000000e190d7221 */ /* 0x000fe20000000000 */
[----:B------:R-:W-:Y:S02]  /*04f0*/  FFMA R0, R37, R37, R0 ;  /* 0x0000002525007223 */ /* 0x000fe40000000000 */
[----:B------:R-:W-:Y:S02]  /*0500*/  FSETP.GEU.AND P4, PT, R29, R18, PT ;  /* 0x000000121d00720b */ /* 0x000fe40003f8e000 */
[----:B------:R-:W-:-:S02]  /*0510*/  FFMA R13, R13, R13, R0 ;  /* 0x0000000d0d0d7223 */ /* 0x000fc40000000000 */
[----:B------:R-:W-:-:S04]  /*0520*/  FSEL R18, R29, R18, !P4 ;  /* 0x000000121d127208 */ /* 0x000fc80006000000 */
[----:B------:R-:W-:Y:S02]  /*0530*/  FSETP.GEU.AND P1, PT, R13, R18, PT ;  /* 0x000000120d00720b */ /* 0x000fe40003f2e000 */
[C---:B------:R-:W-:Y:S02]  /*0540*/  SEL R21, R26.reuse, R21, !P2 ;  /* 0x000000151a157207 */ /* 0x040fe40005000000 */
[C---:B------:R-:W-:Y:S02]  /*0550*/  @!P3 IADD3 R21, PT, PT, R26.reuse, 0x1, RZ ;  /* 0x000000011a15b810 */ /* 0x040fe40007ffe0ff */
[----:B------:R-:W-:-:S07]  /*0560*/  @!P4 IADD3 R21, PT, PT, R26, 0x2, RZ ;  /* 0x000000021a15c810 */ /* 0x000fce0007ffe0ff */
[C---:B------:R-:W-:Y:S02]  /*0570*/  @!P1 IADD3 R21, PT, PT, R26.reuse, 0x3, RZ ;  /* 0x000000031a159810 */ /* 0x040fe40007ffe0ff */
[----:B------:R-:W-:-:S04]  /*0580*/  IADD3 R26, PT, PT, R26, 0x4, RZ ;  /* 0x000000041a1a7810 */ /* 0x000fc80007ffe0ff */
[----:B------:R-:W-:Y:S02]  /*0590*/  ISETP.NE.AND P2, PT, R26, R16, PT ;  /* 0x000000101a00720c */ /* 0x000fe40003f45270 */
[----:B------:R-:W-:Y:S02]  /*05a0*/  IADD3 R10, P3, PT, R10, 0x10, RZ ;  /* 0x000000100a0a7810 */ /* 0x000fe40007f7e0ff */
[----:B------:R-:W-:Y:S02]  /*05b0*/  FSEL R18, R13, R18, !P1 ;  /* 0x000000120d127208 */ /* 0x000fe40004800000 */
[----:B------:R-:W-:-:S07]  /*05c0*/  IADD3.X R11, PT, PT, RZ, R11, RZ, P3, !PT ;  /* 0x0000000bff0b7210 */ /* 0x000fce0001ffe4ff */
[----:B------:R-:W-:Y:S05]  /*05d0*/  @P2 BRA `(.L_x_862) ;  /* 0xfffffffc001c2947 */ /* 0x000fea000383ffff */
.L_x_861:
[----:B------:R-:W-:Y:S05]  /*05e0*/  @!P0 BRA `(.L_x_860) ;  /* 0x0000000000f48947 */ /* 0x000fea0003800000 */
[----:B------:R-:W-:Y:S02]  /*05f0*/  ISETP.NE.AND P0, PT, R32, 0x1, PT ;  /* 0x000000012000780c */ /* 0x000fe40003f05270 */
[----:B------:R-:W-:-:S04]  /*0600*/  LOP3.LUT R0, R19, 0x1, RZ, 0xc0, !PT ;  /* 0x0000000113007812 */ /* 0x000fc800078ec0ff */
[----:B------:R-:W-:-:S07]  /*0610*/  ISETP.NE.U32.AND P2, PT, R0, 0x1, PT ;  /* 0x000000010000780c */ /* 0x000fce0003f45070 */
[----:B------:R-:W-:Y:S06]  /*0620*/  @!P0 BRA `(.L_x_863) ;  /* 0x0000000000908947 */ /* 0x000fec0003800000 */
[----:B------:R-:W0:Y:S01]  /*0630*/  LDC.64 R28, c[0x0][0x388] ;  /* 0x0000e200ff1c7b82 */ /* 0x000e220000000a00 */
[-C--:B------:R-:W-:Y:S01]  /*0640*/  IADD3 R0, PT, PT, R16, R19.reuse, RZ ;  /* 0x0000001310007210 */ /* 0x080fe20007ffe0ff */
[----:B------:R-:W2:Y:S03]  /*0650*/  LDG.E R14, desc[UR4][R4.64] ;  /* 0x00000004040e7981 */ /* 0x000ea6000c1e1900 */
[----:B------:R-:W-:Y:S01]  /*0660*/  IADD3 R13, PT, PT, R0, R19, RZ ;  /* 0x00000013000d7210 */ /* 0x000fe20007ffe0ff */
[----:B------:R-:W3:Y:S04]  /*0670*/  LDG.E R24, desc[UR4][R6.64] ;  /* 0x0000000406187981 */ /* 0x000ee8000c1e1900 */
[----:B------:R-:W4:Y:S01]  /*0680*/  LDG.E R15, desc[UR4][R8.64] ;  /* 0x00000004080f7981 */ /* 0x000f22000c1e1900 */
[----:B0-----:R-:W-:-:S04]  /*0690*/  IMAD.WIDE.U32 R10, R16, 0x4, R28 ;  /* 0x00000004100a7825 */ /* 0x001fc800078e001c */
[--C-:B------:R-:W-:Y:S01]  /*06a0*/  IMAD.WIDE.U32 R26, R0, 0x4, R28.reuse ;  /* 0x00000004001a7825 */ /* 0x100fe200078e001c */
[----:B------:R-:W2:Y:S03]  /*06b0*/  LDG.E R25, desc[UR4][R10.64] ;  /* 0x000000040a197981 */ /* 0x000ea6000c1e1900 */
[----:B------:R-:W-:Y:S01]  /*06c0*/  IMAD.WIDE.U32 R28, R13, 0x4, R28 ;  /* 0x000000040d1c7825 */ /* 0x000fe200078e001c */
[----:B------:R-:W5:Y:S04]  /*06d0*/  LDG.E R31, desc[UR4][R10.64+0x4] ;  /* 0x000004040a1f7981 */ /* 0x000f68000c1e1900 */
[----:B------:R-:W3:Y:S01]  /*06e0*/  LDG.E R27, desc[UR4][R26.64] ;  /* 0x000000041a1b7981 */ /* 0x000ee2000c1e1900 */
[----:B------:R-:W-:-:S03]  /*06f0*/  IMAD.WIDE.U32 R12, R19, 0x4, R10 ;  /* 0x00000004130c7825 */ /* 0x000fc600078e000a */
[----:B------:R-:W4:Y:S01]  /*0700*/  LDG.E R28, desc[UR4][R28.64] ;  /* 0x000000041c1c7981 */ /* 0x000f22000c1e1900 */
[----:B------:R-:W-:-:S03]  /*0710*/  IMAD.WIDE.U32 R22, R20, 0x4, R10 ;  /* 0x0000000414167825 */ /* 0x000fc600078e000a */
[----:B------:R-:W5:Y:S04]  /*0720*/  LDG.E R13, desc[UR4][R12.64+0x4] ;  /* 0x000004040c0d7981 */ /* 0x000f68000c1e1900 */
[----:B------:R-:W5:Y:S01]  /*0730*/  LDG.E R22, desc[UR4][R22.64+0x4] ;  /* 0x0000040416167981 */ /* 0x000f62000c1e1900 */
[----:B--2---:R-:W-:-:S04]  /*0740*/  FADD R0, R14, -R25 ;  /* 0x800000190e007221 */ /* 0x004fc80000000000 */
[----:B------:R-:W-:Y:S01]  /*0750*/  FFMA R0, R0, R0, RZ ;  /* 0x0000000000007223 */ /* 0x000fe200000000ff */
[----:B---3--:R-:W-:-:S04]  /*0760*/  FADD R27, R24, -R27 ;  /* 0x8000001b181b7221 */ /* 0x008fc80000000000 */
[----:B------:R-:W-:Y:S01]  /*0770*/  FFMA R27, R27, R27, R0 ;  /* 0x0000001b1b1b7223 */ /* 0x000fe20000000000 */
[C---:B----4-:R-:W-:Y:S01]  /*0780*/  FADD R28, R15.reuse, -R28 ;  /* 0x8000001c0f1c7221 */ /* 0x050fe20000000000 */
[----:B-----5:R-:W-:Y:S01]  /*0790*/  FADD R0, R14, -R31 ;  /* 0x8000001f0e007221 */ /* 0x020fe20000000000 */
[----:B------:R-:W-:Y:S02]  /*07a0*/  FADD R11, R24, -R13 ;  /* 0x8000000d180b7221 */ /* 0x000fe40000000000 */
[----:B------:R-:W-:Y:S01]  /*07b0*/  FFMA R27, R28, R28, R27 ;  /* 0x0000001c1c1b7223 */ /* 0x000fe2000000001b */
[----:B------:R-:W-:Y:S01]  /*07c0*/  FFMA R0, R0, R0, RZ ;  /* 0x0000000000007223 */ /* 0x000fe200000000ff */
[----:B------:R-:W-:-:S03]  /*07d0*/  FADD R15, R15, -R22 ;  /* 0x800000160f0f7221 */ /* 0x000fc60000000000 */
[----:B------:R-:W-:Y:S01]  /*07e0*/  FFMA R0, R11, R11, R0 ;  /* 0x0000000b0b007223 */ /* 0x000fe20000000000 */
[----:B------:R-:W-:-:S03]  /*07f0*/  FSETP.GEU.AND P0, PT, R27, R18, PT ;  /* 0x000000121b00720b */ /* 0x000fc60003f0e000 */
[----:B------:R-:W-:Y:S01]  /*0800*/  FFMA R15, R15, R15, R0 ;  /* 0x0000000f0f0f7223 */ /* 0x000fe20000000000 */
[----:B------:R-:W-:-:S04]  /*0810*/  FSEL R18, R27, R18, !P0 ;  /* 0x000000121b127208 */ /* 0x000fc80004000000 */
[CC--:B------:R-:W-:Y:S02]  /*0820*/  FSETP.GEU.AND P1, PT, R15.reuse, R18.reuse, PT ;  /* 0x000000120f00720b */ /* 0x0c0fe40003f2e000 */
[----:B------:R-:W-:Y:S02]  /*0830*/  SEL R21, R16, R21, !P0 ;  /* 0x0000001510157207 */ /* 0x000fe40004000000 */
[----:B------:R-:W-:-:S09]  /*0840*/  FSEL R18, R15, R18, !P1 ;  /* 0x000000120f127208 */ /* 0x000fd20004800000 */
[C---:B------:R-:W-:Y:S02]  /*0850*/  @!P1 IADD3 R21, PT, PT, R16.reuse, 0x1, RZ ;  /* 0x0000000110159810 */ /* 0x040fe40007ffe0ff */
[----:B------:R-:W-:-:S07]  /*0860*/  IADD3 R16, PT, PT, R16, 0x2, RZ ;  /* 0x0000000210107810 */ /* 0x000fce0007ffe0ff */
.L_x_863:
[----:B------:R-:W-:Y:S05]  /*0870*/  @P2 BRA `(.L_x_860) ;  /* 0x0000000000502947 */ /* 0x000fea0003800000 */
        /* <DEDUP_REMOVED lines=9> */
[----:B------:R-:W-:Y:S02]  /*0910*/  IMAD.WIDE.U32 R14, R23, 0x4, R14 ;  /* 0x00000004170e7825 */ /* 0x000fe400078e000e */
[----:B------:R-:W3:Y:S04]  /*0920*/  LDG.E R12, desc[UR4][R12.64] ;  /* 0x000000040c0c7981 */ /* 0x000ee8000c1e1900 */
[----:B------:R-:W4:Y:S01]  /*0930*/  LDG.E R14, desc[UR4][R14.64] ;  /* 0x000000040e0e7981 */ /* 0x000f22000c1e1900 */
[----:B--2---:R-:W-:-:S04]  /*0940*/  FADD R0, R25, -R0 ;  /* 0x8000000019007221 */ /* 0x004fc80000000000 */
[----:B------:R-:W-:Y:S01]  /*0950*/  FFMA R0, R0, R0, RZ ;  /* 0x0000000000007223 */ /* 0x000fe200000000ff */
[----:B---3--:R-:W-:Y:S01]  /*0960*/  FADD R23, R7, -R12 ;  /* 0x8000000c07177221 */ /* 0x008fe20000000000 */
[----:B----4-:R-:W-:-:S03]  /*0970*/  FADD R25, R9, -R14 ;  /* 0x8000000e09197221 */ /* 0x010fc60000000000 */
[----:B------:R-:W-:-:S04]  /*0980*/  FFMA R0, R23, R23, R0 ;  /* 0x0000001717007223 */ /* 0x000fc80000000000 */
[----:B------:R-:W-:-:S05]  /*0990*/  FFMA R25, R25, R25, R0 ;  /* 0x0000001919197223 */ /* 0x000fca0000000000 */
[----:B------:R-:W-:-:S04]  /*09a0*/  FSETP.GEU.AND P0, PT, R25, R18, PT ;  /* 0x000000121900720b */ /* 0x000fc80003f0e000 */
[----:B------:R-:W-:-:S09]  /*09b0*/  SEL R21, R16, R21, !P0 ;  /* 0x0000001510157207 */ /* 0x000fd20004000000 */
.L_x_860:
        /* <DEDUP_REMOVED lines=15> */
[----:B------:R-:W-:Y:S01]  /*0ab0*/  IADD3 R17, PT, PT, R17, UR6, RZ ;  /* 0x0000000611117c10 */ /* 0x000fe2000fffe0ff */
[----:B0-----:R-:W-:-:S04]  /*0ac0*/  IMAD.WIDE R12, R21, 0x4, R12 ;  /* 0x00000004150c7825 */ /* 0x001fc800078e020c */
[C---:B------:R-:W-:Y:S01]  /*0ad0*/  IMAD.WIDE.U32 R14, R17.reuse, 0x4, R2 ;  /* 0x00000004110e7825 */ /* 0x040fe200078e0002 */
[----:B------:R-:W-:Y:S01]  /*0ae0*/  IADD3 R17, PT, PT, R17, UR6, RZ ;  /* 0x0000000611117c10 */ /* 0x000fe2000fffe0ff */
[----:B---3--:R-:W-:Y:S04]  /*0af0*/  REDG.E.ADD.F32.FTZ.RN.STRONG.GPU desc[UR4][R12.64], R5 ;  /* 0x000000050c0079a6 */ /* 0x008fe8000c12f304 */
[----:B------:R-:W3:Y:S01]  /*0b00*/  LDG.E R15, desc[UR4][R14.64] ;  /* 0x000000040e0f7981 */ /* 0x000ee2000c1e1900 */
[----:B-1----:R-:W-:-:S04]  /*0b10*/  IMAD.WIDE R8, R19, 0x4, R12 ;  /* 0x0000000413087825 */ /* 0x002fc800078e020c */
[----:B--2---:R-:W-:Y:S01]  /*0b20*/  IMAD.WIDE.U32 R6, R17, 0x4, R2 ;  /* 0x0000000411067825 */ /* 0x004fe200078e0002 */
[----:B---3--:R-:W-:Y:S05]  /*0b30*/  REDG.E.ADD.F32.FTZ.RN.STRONG.GPU desc[UR4][R8.64], R15 ;  /* 0x0000000f080079a6 */ /* 0x008fea000c12f304 */
[----:B------:R-:W2:Y:S01]  /*0b40*/  LDG.E R7, desc[UR4][R6.64] ;  /* 0x0000000406077981 */ /* 0x000ea2000c1e1900 */
[----:B------:R-:W-:-:S05]  /*0b50*/  IMAD.WIDE R2, R19, 0x4, R8 ;  /* 0x0000000413027825 */ /* 0x000fca00078e0208 */
[----:B--2---:R-:W-:Y:S01]  /*0b60*/  REDG.E.ADD.F32.FTZ.RN.STRONG.GPU desc[UR4][R2.64], R7 ;  /* 0x00000007020079a6 */ /* 0x004fe2000c12f304 */
[----:B------:R-:W-:Y:S05]  /*0b70*/  EXIT ;  /* 0x000000000000794d */ /* 0x000fea0003800000 */
.L_x_864:
        /* <DEDUP_REMOVED lines=16> */
.L_x_981:


//--------------------- .text._Z21calculateBestDistanceILi2EEvPfS0_S0_PiS1_S1_ii --------------------------
	.section	.text._Z21calculateBestDistanceILi2EEvPfS0_S0_PiS1_S1_ii,"ax",@progbits
	.align	128
        .global         _Z21calculateBestDistanceILi2EEvPfS0_S0_PiS1_S1_ii
        .type           _Z21calculateBestDistanceILi2EEvPfS0_S0_PiS1_S1_ii,@function
        .size           _Z21calculateBestDistanceILi2EEvPfS0_S0_PiS1_S1_ii,(.L_x_982 - _Z21calculateBestDistanceILi2EEvPfS0_S0_PiS1_S1_ii)
        .other          _Z21calculateBestDistanceILi2EEvPfS0_S0_PiS1_S1_ii,@"STO_CUDA_ENTRY STV_DEFAULT"
_Z21calculateBestDistanceILi2EEvPfS0_S0_PiS1_S1_ii:
.text._Z21calculateBestDistanceILi2EEvPfS0_S0_PiS1_S1_ii:
        /* <DEDUP_REMOVED lines=9> */
[----:B------:R-:W-:Y:S01]  /*0090*/  IADD3 R5, PT, PT, R8, UR6, RZ ;  /* 0x0000000608057c10 */ /* 0x000fe2000fffe0ff */
[----:B------:R-:W1:Y:S01]  /*00a0*/  LDCU.64 UR4, c[0x0][0x358] ;  /* 0x00006b00ff0477ac */ /* 0x000e620008000a00 */
[----:B------:R-:W-:-:S05]  /*00b0*/  MOV R11, 0xffffffff ;  /* 0xffffffff000b7802 */ /* 0x000fca0000000f00 */
[----:B------:R-:W2:Y:S01]  /*00c0*/  LDC.64 R2, c[0x0][0x380] ;  /* 0x0000e000ff027b82 */ /* 0x000ea20000000a00 */
[----:B0-----:R-:W-:Y:S01]  /*00d0*/  ISETP.GE.AND P0, PT, R9, 0x1, PT ;  /* 0x000000010900780c */ /* 0x001fe20003f06270 */
[----:B--2---:R-:W-:-:S04]  /*00e0*/  IMAD.WIDE.U32 R4, R5, 0x4, R2 ;  /* 0x0000000405047825 */ /* 0x004fc800078e0002 */
[----:B------:R-:W-:-:S08]  /*00f0*/  IMAD.WIDE.U32 R2, R8, 0x4, R2 ;  /* 0x0000000408027825 */ /* 0x000fd000078e0002 */
[----:B-1----:R-:W-:Y:S05]  /*0100*/  @!P0 BRA `(.L_x_865) ;  /* 0x0000000800f48947 */ /* 0x002fea0003800000 */
[C---:B------:R-:W-:Y:S01]  /*0110*/  ISETP.GE.U32.AND P1, PT, R9.reuse, 0x8, PT ;  /* 0x000000080900780c */ /* 0x040fe20003f26070 */
[----:B------:R-:W-:Y:S01]  /*0120*/  HFMA2 R10, -RZ, RZ, 0, 0 ;  /* 0x00000000ff0a7431 */ /* 0x000fe200000001ff */
[----:B------:R-:W-:Y:S02]  /*0130*/  LOP3.LUT R17, R9, 0x7, RZ, 0xc0, !PT ;  /* 0x0000000709117812 */ /* 0x000fe400078ec0ff */
[----:B------:R-:W-:Y:S02]  /*0140*/  MOV R18, 0x7f7fffff ;  /* 0x7f7fffff00127802 */ /* 0x000fe40000000f00 */
[----:B------:R-:W-:Y:S02]  /*0150*/  ISETP.NE.AND P0, PT, R17, RZ, PT ;  /* 0x000000ff1100720c */ /* 0x000fe40003f05270 */
[----:B------:R-:W-:-:S05]  /*0160*/  MOV R11, 0xffffffff ;  /* 0xffffffff000b7802 */ /* 0x000fca0000000f00 */
[----:B------:R-:W-:Y:S06]  /*0170*/  @!P1 BRA `(.L_x_866) ;  /* 0x00000004005c9947 */ /* 0x000fec0003800000 */
[----:B------:R0:W5:Y:S01]  /*0180*/  LDG.E R14, desc[UR4][R2.64] ;  /* 0x00000004020e7981 */ /* 0x000162000c1e1900 */
[----:B------:R-:W1:Y:S03]  /*0190*/  LDC.64 R6, c[0x0][0x388] ;  /* 0x0000e200ff067b82 */ /* 0x000e660000000a00 */
[----:B------:R0:W5:Y:S01]  /*01a0*/  LDG.E R15, desc[UR4][R4.64] ;  /* 0x00000004040f7981 */ /* 0x000162000c1e1900 */
[----:B------:R-:W-:Y:S02]  /*01b0*/  LOP3.LUT R10, R9, 0x7ffffff8, RZ, 0xc0, !PT ;  /* 0x7ffffff8090a7812 */ /* 0x000fe400078ec0ff */
[----:B------:R-:W-:Y:S02]  /*01c0*/  MOV R18, 0x7f7fffff ;  /* 0x7f7fffff00127802 */ /* 0x000fe40000000f00 */
[----:B------:R-:W-:Y:S02]  /*01d0*/  MOV R11, 0xffffffff ;  /* 0xffffffff000b7802 */ /* 0x000fe40000000f00 */
[----:B------:R-:W-:-:S02]  /*01e0*/  MOV R16, RZ ;  /* 0x000000ff00107202 */ /* 0x000fc40000000f00 */
[----:B-1----:R-:W-:-:S04]  /*01f0*/  IADD3 R6, P1, PT, R6, 0x10, RZ ;  /* 0x0000001006067810 */ /* 0x002fc80007f3e0ff */
[----:B0-----:R-:W-:-:S09]  /*0200*/  IADD3.X R7, PT, PT, RZ, R7, RZ, P1, !PT ;  /* 0x00000007ff077210 */ /* 0x001fd20000ffe4ff */
.L_x_867:
[----:B------:R-:W-:Y:S01]  /*0210*/  IMAD.WIDE.U32 R12, R9, 0x4, R6 ;  /* 0x00000004090c7825 */ /* 0x000fe200078e0006 */
[----:B------:R-:W2:Y:S04]  /*0220*/  LDG.E R19, desc[UR4][R6.64+-0x10] ;  /* 0xfffff00406137981 */ /* 0x000ea8000c1e1900 */
[----:B------:R-:W3:Y:S04]  /*0230*/  LDG.E R22, desc[UR4][R12.64+-0x10] ;  /* 0xfffff0040c167981 */ /* 0x000ee8000c1e1900 */
[----:B------:R-:W4:Y:S04]  /*0240*/  LDG.E R21, desc[UR4][R6.64+-0xc] ;  /* 0xfffff40406157981 */ /* 0x000f28000c1e1900 */
[----:B------:R-:W4:Y:S04]  /*0250*/  LDG.E R20, desc[UR4][R12.64+-0xc] ;  /* 0xfffff4040c147981 */ /* 0x000f28000c1e1900 */
[----:B------:R-:W4:Y:S04]  /*0260*/  LDG.E R23, desc[UR4][R6.64+-0x8] ;  /* 0xfffff80406177981 */ /* 0x000f28000c1e1900 */
[----:B------:R-:W4:Y:S04]  /*0270*/  LDG.E R26, desc[UR4][R12.64+-0x8] ;  /* 0xfffff8040c1a7981 */ /* 0x000f28000c1e1900 */
[----:B------:R-:W4:Y:S04]  /*0280*/  LDG.E R25, desc[UR4][R6.64+-0x4] ;  /* 0xfffffc0406197981 */ /* 0x000f28000c1e1900 */
[----:B------:R-:W4:Y:S04]  /*0290*/  LDG.E R24, desc[UR4][R12.64+-0x4] ;  /* 0xfffffc040c187981 */ /* 0x000f28000c1e1900 */
[----:B------:R-:W4:Y:S04]  /*02a0*/  LDG.E R27, desc[UR4][R6.64] ;  /* 0x00000004061b7981 */ /* 0x000f28000c1e1900 */
[----:B------:R-:W4:Y:S01]  /*02b0*/  LDG.E R28, desc[UR4][R12.64] ;  /* 0x000000040c1c7981 */ /* 0x000f22000c1e1900 */
[----:B--2--5:R-:W-:-:S04]  /*02c0*/  FADD R0, R14, -R19 ;  /* 0x800000130e007221 */ /* 0x024fc80000000000 */
[----:B------:R-:W-:Y:S01]  /*02d0*/  FFMA R0, R0, R0, RZ ;  /* 0x0000000000007223 */ /* 0x000fe200000000ff */
[----:B---3--:R-:W-:Y:S02]  /*02e0*/  FADD R19, R15, -R22 ;  /* 0x800000160f137221 */ /* 0x008fe40000000000 */
[----:B------:R-:W2:Y:S02]  /*02f0*/  LDG.E R22, desc[UR4][R12.64+0xc] ;  /* 0x00000c040c167981 */ /* 0x000ea4000c1e1900 */
[----:B------:R-:W-:Y:S01]  /*0300*/  FFMA R19, R19, R19, R0 ;  /* 0x0000001313137223 */ /* 0x000fe20000000000 */
[----:B----4-:R-:W-:Y:S01]  /*0310*/  FADD R0, R14, -R21 ;  /* 0x800000150e007221 */ /* 0x010fe20000000000 */
[----:B------:R-:W-:-:S03]  /*0320*/  FADD R21, R15, -R20 ;  /* 0x800000140f157221 */ /* 0x000fc60000000000 */
[C---:B------:R-:W-:Y:S01]  /*0330*/  FSETP.GEU.AND P5, PT, R19.reuse, R18, PT ;  /* 0x000000121300720b */ /* 0x040fe20003fae000 */
[----:B------:R-:W-:Y:S01]  /*0340*/  FFMA R0, R0, R0, RZ ;  /* 0x0000000000007223 */ /* 0x000fe200000000ff */
[----:B------:R-:W3:Y:S02]  /*0350*/  LDG.E R20, desc[UR4][R12.64+0x4] ;  /* 0x000004040c147981 */ /* 0x000ee4000c1e1900 */
[----:B------:R-:W-:Y:S01]  /*0360*/  FSEL R18, R19, R18, !P5 ;  /* 0x0000001213127208 */ /* 0x000fe20006800000 */
[----:B------:R-:W-:Y:S01]  /*0370*/  FFMA R21, R21, R21, R0 ;  /* 0x0000001515157223 */ /* 0x000fe20000000000 */
[----:B------:R-:W4:Y:S01]  /*0380*/  LDG.E R19, desc[UR4][R6.64+0x4] ;  /* 0x0000040406137981 */ /* 0x000f22000c1e1900 */
[----:B------:R-:W-:-:S03]  /*0390*/  FADD R0, R14, -R23 ;  /* 0x800000170e007221 */ /* 0x000fc60000000000 */
[----:B------:R-:W-:Y:S01]  /*03a0*/  FSETP.GEU.AND P6, PT, R21, R18, PT ;  /* 0x000000121500720b */ /* 0x000fe20003fce000 */
[----:B------:R-:W2:Y:S01]  /*03b0*/  LDG.E R23, desc[UR4][R6.64+0x8] ;  /* 0x0000080406177981 */ /* 0x000ea2000c1e1900 */
[----:B------:R-:W-:Y:S01]  /*03c0*/  FADD R29, R15, -R26 ;  /* 0x8000001a0f1d7221 */ /* 0x000fe20000000000 */
[----:B------:R-:W-:Y:S01]  /*03d0*/  FFMA R0, R0, R0, RZ ;  /* 0x0000000000007223 */ /* 0x000fe200000000ff */
[----:B------:R-:W-:Y:S02]  /*03e0*/  FSEL R21, R21, R18, !P6 ;  /* 0x0000001215157208 */ /* 0x000fe40007000000 */
[----:B------:R0:W2:Y:S01]  /*03f0*/  LDG.E R18, desc[UR4][R12.64+0x8] ;  /* 0x000008040c127981 */ /* 0x0000a2000c1e1900 */
[----:B------:R-:W-:-:S03]  /*0400*/  FFMA R26, R29, R29, R0 ;  /* 0x0000001d1d1a7223 */ /* 0x000fc60000000000 */
[----:B------:R-:W2:Y:S01]  /*0410*/  LDG.E R29, desc[UR4][R6.64+0xc] ;  /* 0x00000c04061d7981 */ /* 0x000ea2000c1e1900 */
[----:B------:R-:W-:Y:S01]  /*0420*/  FADD R0, R14, -R25 ;  /* 0x800000190e007221 */ /* 0x000fe20000000000 */
[----:B------:R-:W-:Y:S01]  /*0430*/  FADD R25, R15, -R24 ;  /* 0x800000180f197221 */ /* 0x000fe20000000000 */
[-C--:B------:R-:W-:Y:S02]  /*0440*/  FSETP.GEU.AND P4, PT, R26, R21.reuse, PT ;  /* 0x000000151a00720b */ /* 0x080fe40003f8e000 */
[----:B------:R-:W-:Y:S02]  /*0450*/  FFMA R0, R0, R0, RZ ;  /* 0x0000000000007223 */ /* 0x000fe400000000ff */
[----:B------:R-:W-:Y:S02]  /*0460*/  FSEL R21, R26, R21, !P4 ;  /* 0x000000151a157208 */ /* 0x000fe40006000000 */
[----:B------:R-:W-:Y:S01]  /*0470*/  FFMA R24, R25, R25, R0 ;  /* 0x0000001919187223 */ /* 0x000fe20000000000 */
[----:B------:R-:W-:Y:S01]  /*0480*/  FADD R0, R14, -R27 ;  /* 0x8000001b0e007221 */ /* 0x000fe20000000000 */
[----:B0-----:R-:W-:-:S03]  /*0490*/  FADD R13, R15, -R28 ;  /* 0x8000001c0f0d7221 */ /* 0x001fc60000000000 */
[----:B------:R-:W-:Y:S01]  /*04a0*/  FFMA R12, R0, R0, RZ ;  /* 0x00000000000c7223 */ /* 0x000fe200000000ff */
[----:B------:R-:W-:-:S03]  /*04b0*/  FSETP.GEU.AND P3, PT, R24, R21, PT ;  /* 0x000000151800720b */ /* 0x000fc60003f6e000 */
[----:B------:R-:W-:Y:S01]  /*04c0*/  FFMA R12, R13, R13, R12 ;  /* 0x0000000d0d0c7223 */ /* 0x000fe2000000000c */
[----:B------:R-:W-:-:S04]  /*04d0*/  FSEL R21, R24, R21, !P3 ;  /* 0x0000001518157208 */ /* 0x000fc80005800000 */
[----:B------:R-:W-:-:S04]  /*04e0*/  FSETP.GEU.AND P1, PT, R12, R21, PT ;  /* 0x000000150c00720b */ /* 0x000fc80003f2e000 */
[----:B------:R-:W-:Y:S02]  /*04f0*/  FSEL R12, R12, R21, !P1 ;  /* 0x000000150c0c7208 */ /* 0x000fe40004800000 */
[C---:B------:R-:W-:Y:S02]  /*0500*/  SEL R11, R16.reuse, R11, !P5 ;  /* 0x0000000b100b7207 */ /* 0x040fe40006800000 */
[C---:B------:R-:W-:Y:S02]  /*0510*/  @!P6 IADD3 R11, PT, PT, R16.reuse, 0x1, RZ ;  /* 0x00000001100be810 */ /* 0x040fe40007ffe0ff */
[C---:B------:R-:W-:Y:S02]  /*0520*/  @!P4 IADD3 R11, PT, PT, R16.reuse, 0x2, RZ ;  /* 0x00000002100bc810 */ /* 0x040fe40007ffe0ff */
[C---:B------:R-:W-:Y:S02]  /*0530*/  @!P3 IADD3 R11, PT, PT, R16.reuse, 0x3, RZ ;  /* 0x00000003100bb810 */ /* 0x040fe40007ffe0ff */
[----:B------:R-:W-:Y:S01]  /*0540*/  @!P1 IADD3 R11, PT, PT, R16, 0x4, RZ ;  /* 0x00000004100b9810 */ /* 0x000fe20007ffe0ff */
[----:B---3--:R-:W-:Y:S01]  /*0550*/  FADD R20, R15, -R20 ;  /* 0x800000140f147221 */ /* 0x008fe20000000000 */
[----:B----4-:R-:W-:-:S04]  /*0560*/  FADD R0, R14, -R19 ;  /* 0x800000130e007221 */ /* 0x010fc80000000000 */
[----:B------:R-:W-:Y:S01]  /*0570*/  FFMA R13, R0, R0, RZ ;  /* 0x00000000000d7223 */ /* 0x000fe200000000ff */
[----:B--2---:R-:W-:-:S03]  /*0580*/  FADD R0, R14, -R23 ;  /* 0x800000170e007221 */ /* 0x004fc60000000000 */
[----:B------:R-:W-:Y:S01]  /*0590*/  FFMA R13, R20, R20, R13 ;  /* 0x00000014140d7223 */ /* 0x000fe2000000000d */
[----:B------:R-:W-:Y:S01]  /*05a0*/  FFMA R0, R0, R0, RZ ;  /* 0x0000000000007223 */ /* 0x000fe200000000ff */
[----:B------:R-:W-:-:S03]  /*05b0*/  FADD R19, R15, -R18 ;  /* 0x800000120f137221 */ /* 0x000fc60000000000 */
[-C--:B------:R-:W-:Y:S01]  /*05c0*/  FSETP.GEU.AND P2, PT, R13, R12.reuse, PT ;  /* 0x0000000c0d00720b */ /* 0x080fe20003f4e000 */
[----:B------:R-:W-:Y:S01]  /*05d0*/  FFMA R19, R19, R19, R0 ;  /* 0x0000001313137223 */ /* 0x000fe20000000000 */
[----:B------:R-:W-:Y:S02]  /*05e0*/  FADD R0, R14, -R29 ;  /* 0x8000001d0e007221 */ /* 0x000fe40000000000 */
[----:B------:R-:W-:Y:S01]  /*05f0*/  FSEL R12, R13, R12, !P2 ;  /* 0x0000000c0d0c7208 */ /* 0x000fe20005000000 */
[----:B------:R-:W-:Y:S01]  /*0600*/  FADD R13, R15, -R22 ;  /* 0x800000160f0d7221 */ /* 0x000fe20000000000 */
[----:B------:R-:W-:Y:S02]  /*0610*/  FFMA R0, R0, R0, RZ ;  /* 0x0000000000007223 */ /* 0x000fe400000000ff */
[----:B------:R-:W-:Y:S02]  /*0620*/  FSETP.GEU.AND P5, PT, R19, R12, PT ;  /* 0x0000000c1300720b */ /* 0x000fe40003fae000 */
[----:B------:R-:W-:-:S02]  /*0630*/  FFMA R13, R13, R13, R0 ;  /* 0x0000000d0d0d7223 */ /* 0x000fc40000000000 */
[----:B------:R-:W-:-:S04]  /*0640*/  FSEL R12, R19, R12, !P5 ;  /* 0x0000000c130c7208 */ /* 0x000fc80006800000 */
[----:B------:R-:W-:Y:S02]  /*0650*/  FSETP.GEU.AND P3, PT, R13, R12, PT ;  /* 0x0000000c0d00720b */ /* 0x000fe40003f6e000 */
[----:B------:R-:W-:-:S03]  /*0660*/  @!P2 IADD3 R11, PT, PT, R16, 0x5, RZ ;  /* 0x00000005100ba810 */ /* 0x000fc60007ffe0ff */
[----:B------:R-:W-:-:S08]  /*0670*/  @!P5 IADD3 R11, PT, PT, R16, 0x6, RZ ;  /* 0x00000006100bd810 */ /* 0x000fd00007ffe0ff */
[C---:B------:R-:W-:Y:S02]  /*0680*/  @!P3 IADD3 R11, PT, PT, R16.reuse, 0x7, RZ ;  /* 0x00000007100bb810 */ /* 0x040fe40007ffe0ff */
[----:B------:R-:W-:-:S04]  /*0690*/  IADD3 R16, PT, PT, R16, 0x8, RZ ;  /* 0x0000000810107810 */ /* 0x000fc80007ffe0ff */
[----:B------:R-:W-:Y:S02]  /*06a0*/  ISETP.NE.AND P1, PT, R16, R10, PT ;  /* 0x0000000a1000720c */ /* 0x000fe40003f25270 */
[----:B------:R-:W-:Y:S02]  /*06b0*/  IADD3 R6, P2, PT, R6, 0x20, RZ ;  /* 0x0000002006067810 */ /* 0x000fe40007f5e0ff */
[----:B------:R-:W-:Y:S02]  /*06c0*/  FSEL R18, R13, R12, !P3 ;  /* 0x0000000c0d127208 */ /* 0x000fe40005800000 */
[----:B------:R-:W-:-:S07]  /*06d0*/  IADD3.X R7, PT, PT, RZ, R7, RZ, P2, !PT ;  /* 0x00000007ff077210 */ /* 0x000fce00017fe4ff */
[----:B------:R-:W-:Y:S05]  /*06e0*/  @P1 BRA `(.L_x_867) ;  /* 0xfffffff800c81947 */ /* 0x000fea000383ffff */
.L_x_866:
[----:B------:R-:W-:Y:S05]  /*06f0*/  @!P0 BRA `(.L_x_865) ;  /* 0x0000000400788947 */ /* 0x000fea0003800000 */
[----:B------:R-:W-:Y:S02]  /*0700*/  ISETP.GE.U32.AND P0, PT, R17, 0x4, PT ;  /* 0x000000041100780c */ /* 0x000fe40003f06070 */
[----:B------:R-:W-:-:S04]  /*0710*/  LOP3.LUT R21, R9, 0x3, RZ, 0xc0, !PT ;  /* 0x0000000309157812 */ /* 0x000fc800078ec0ff */
[----:B------:R-:W-:-:S07]  /*0720*/  ISETP.NE.AND P4, PT, R21, RZ, PT ;  /* 0x000000ff1500720c */ /* 0x000fce0003f85270 */
[----:B------:R-:W-:Y:S06]  /*0730*/  @!P0 BRA `(.L_x_868) ;  /* 0x0000000000b08947 */ /* 0x000fec0003800000 */
[----:B------:R-:W0:Y:S01]  /*0740*/  LDC.64 R24, c[0x0][0x388] ;  /* 0x0000e200ff187b82 */ /* 0x000e220000000a00 */
[C---:B------:R-:W-:Y:S01]  /*0750*/  IADD3 R7, PT, PT, R10.reuse, R9, RZ ;  /* 0x000000090a077210 */ /* 0x040fe20007ffe0ff */
[----:B------:R-:W2:Y:S04]  /*0760*/  LDG.E R14, desc[UR4][R2.64] ;  /* 0x00000004020e7981 */ /* 0x000ea8000c1e1900 */
[----:B------:R-:W3:Y:S01]  /*0770*/  LDG.E R15, desc[UR4][R4.64] ;  /* 0x00000004040f7981 */ /* 0x000ee2000c1e1900 */
[----:B0-----:R-:W-:-:S04]  /*0780*/  IMAD.WIDE.U32 R12, R10, 0x4, R24 ;  /* 0x000000040a0c7825 */ /* 0x001fc800078e0018 */
[----:B------:R-:W-:Y:S01]  /*0790*/  IMAD.WIDE.U32 R24, R7, 0x4, R24 ;  /* 0x0000000407187825 */ /* 0x000fe200078e0018 */
[----:B------:R-:W2:Y:S04]  /*07a0*/  LDG.E R23, desc[UR4][R12.64] ;  /* 0x000000040c177981 */ /* 0x000ea8000c1e1900 */
[----:B------:R-:W4:Y:S01]  /*07b0*/  LDG.E R27, desc[UR4][R12.64+0x4] ;  /* 0x000004040c1b7981 */ /* 0x000f22000c1e1900 */
[----:B------:R-:W-:-:S03]  /*07c0*/  IMAD.WIDE.U32 R6, R9, 0x4, R12 ;  /* 0x0000000409067825 */ /* 0x000fc600078e000c */
[----:B------:R-:W3:Y:S04]  /*07d0*/  LDG.E R24, desc[UR4][R24.64] ;  /* 0x0000000418187981 */ /* 0x000ee8000c1e1900 */
[----:B------:R-:W5:Y:S04]  /*07e0*/  LDG.E R20, desc[UR4][R6.64+0x4] ;  /* 0x0000040406147981 */ /* 0x000f68000c1e1900 */
[----:B------:R-:W5:Y:S04]  /*07f0*/  LDG.E R19, desc[UR4][R12.64+0x8] ;  /* 0x000008040c137981 */ /* 0x000f68000c1e1900 */
[----:B------:R-:W5:Y:S04]  /*0800*/  LDG.E R16, desc[UR4][R6.64+0x8] ;  /* 0x0000080406107981 */ /* 0x000f68000c1e1900 */
[----:B------:R-:W5:Y:S04]  /*0810*/  LDG.E R17, desc[UR4][R12.64+0xc] ;  /* 0x00000c040c117981 */ /* 0x000f68000c1e1900 */
[----:B------:R0:W5:Y:S01]  /*0820*/  LDG.E R22, desc[UR4][R6.64+0xc] ;  /* 0x00000c0406167981 */ /* 0x000162000c1e1900 */
[----:B--2---:R-:W-:-:S04]  /*0830*/  FADD R0, R14, -R23 ;  /* 0x800000170e007221 */ /* 0x004fc80000000000 */
[----:B------:R-:W-:Y:S01]  /*0840*/  FFMA R23, R0, R0, RZ ;  /* 0x0000000000177223 */ /* 0x000fe200000000ff */
[----:B---3--:R-:W-:Y:S01]  /*0850*/  FADD R26, R15, -R24 ;  /* 0x800000180f1a7221 */ /* 0x008fe20000000000 */
[----:B----4-:R-:W-:-:S03]  /*0860*/  FADD R0, R14, -R27 ;  /* 0x8000001b0e007221 */ /* 0x010fc60000000000 */
[----:B------:R-:W-:Y:S01]  /*0870*/  FFMA R23, R26, R26, R23 ;  /* 0x0000001a1a177223 */ /* 0x000fe20000000017 */
[----:B------:R-:W-:Y:S01]  /*0880*/  FFMA R24, R0, R0, RZ ;  /* 0x0000000000187223 */ /* 0x000fe200000000ff */
[----:B-----5:R-:W-:-:S03]  /*0890*/  FADD R25, R15, -R20 ;  /* 0x800000140f197221 */ /* 0x020fc60000000000 */
[-C--:B------:R-:W-:Y:S01]  /*08a0*/  FSETP.GEU.AND P0, PT, R23, R18.reuse, PT ;  /* 0x000000121700720b */ /* 0x080fe20003f0e000 */
[----:B------:R-:W-:Y:S01]  /*08b0*/  FADD R0, R14, -R19 ;  /* 0x800000130e007221 */ /* 0x000fe20000000000 */
[----:B------:R-:W-:Y:S02]  /*08c0*/  FFMA R25, R25, R25, R24 ;  /* 0x0000001919197223 */ /* 0x000fe40000000018 */
[----:B------:R-:W-:Y:S01]  /*08d0*/  FSEL R18, R23, R18, !P0 ;  /* 0x0000001217127208 */ /* 0x000fe20004000000 */
[----:B0-----:R-:W-:Y:S01]  /*08e0*/  FFMA R6, R0, R0, RZ ;  /* 0x0000000000067223 */ /* 0x001fe200000000ff */
[----:B------:R-:W-:Y:S02]  /*08f0*/  FADD R7, R15, -R16 ;  /* 0x800000100f077221 */ /* 0x000fe40000000000 */
[----:B------:R-:W-:Y:S01]  /*0900*/  FSETP.GEU.AND P1, PT, R25, R18, PT ;  /* 0x000000121900720b */ /* 0x000fe20003f2e000 */
[----:B------:R-:W-:Y:S01]  /*0910*/  FADD R0, R14, -R17 ;  /* 0x800000110e007221 */ /* 0x000fe20000000000 */
[----:B------:R-:W-:-:S02]  /*0920*/  FFMA R7, R7, R7, R6 ;  /* 0x0000000707077223 */ /* 0x000fc40000000006 */
[----:B------:R-:W-:Y:S01]  /*0930*/  FSEL R18, R25, R18, !P1 ;  /* 0x0000001219127208 */ /* 0x000fe20004800000 */
[----:B------:R-:W-:Y:S01]  /*0940*/  FADD R15, R15, -R22 ;  /* 0x800000160f0f7221 */ /* 0x000fe20000000000 */
[----:B------:R-:W-:Y:S02]  /*0950*/  FFMA R0, R0, R0, RZ ;  /* 0x0000000000007223 */ /* 0x000fe400000000ff */
[-C--:B------:R-:W-:Y:S02]  /*0960*/  FSETP.GEU.AND P2, PT, R7, R18.reuse, PT ;  /* 0x000000120700720b */ /* 0x080fe40003f4e000 */
[----:B------:R-:W-:Y:S02]  /*0970*/  FFMA R15, R15, R15, R0 ;  /* 0x0000000f0f0f7223 */ /* 0x000fe40000000000 */
[----:B------:R-:W-:-:S04]  /*0980*/  FSEL R18, R7, R18, !P2 ;  /* 0x0000001207127208 */ /* 0x000fc80005000000 */
[CC--:B------:R-:W-:Y:S02]  /*0990*/  FSETP.GEU.AND P3, PT, R15.reuse, R18.reuse, PT ;  /* 0x000000120f00720b */ /* 0x0c0fe40003f6e000 */
[C---:B------:R-:W-:Y:S02]  /*09a0*/  SEL R11, R10.reuse, R11, !P0 ;  /* 0x0000000b0a0b7207 */ /* 0x040fe40004000000 */
[C---:B------:R-:W-:Y:S02]  /*09b0*/  @!P1 IADD3 R11, PT, PT, R10.reuse, 0x1, RZ ;  /* 0x000000010a0b9810 */ /* 0x040fe40007ffe0ff */
[----:B------:R-:W-:Y:S02]  /*09c0*/  @!P2 IADD3 R11, PT, PT, R10, 0x2, RZ ;  /* 0x000000020a0ba810 */ /* 0x000fe40007ffe0ff */
[----:B------:R-:W-:-:S05]  /*09d0*/  FSEL R18, R15, R18, !P3 ;  /* 0x000000120f127208 */ /* 0x000fca0005800000 */
[C---:B------:R-:W-:Y:S02]  /*09e0*/  @!P3 IADD3 R11, PT, PT, R10.reuse, 0x3, RZ ;  /* 0x000000030a0bb810 */ /* 0x040fe40007ffe0ff */
[----:B------:R-:W-:-:S07]  /*09f0*/  IADD3 R10, PT, PT, R10, 0x4, RZ ;  /* 0x000000040a0a7810 */ /* 0x000fce0007ffe0ff */
.L_x_868:
[----:B------:R-:W-:Y:S05]  /*0a00*/  @!P4 BRA `(.L_x_865) ;  /* 0x0000000000b4c947 */ /* 0x000fea0003800000 */
[----:B------:R-:W-:Y:S02]  /*0a10*/  ISETP.NE.AND P0, PT, R21, 0x1, PT ;  /* 0x000000011500780c */ /* 0x000fe40003f05270 */
[----:B------:R-:W-:-:S04]  /*0a20*/  LOP3.LUT R0, R9, 0x1, RZ, 0xc0, !PT ;  /* 0x0000000109007812 */ /* 0x000fc800078ec0ff */
[----:B------:R-:W-:-:S07]  /*0a30*/  ISETP.NE.U32.AND P1, PT, R0, 0x1, PT ;  /* 0x000000010000780c */ /* 0x000fce0003f25070 */
[----:B------:R-:W-:Y:S06]  /*0a40*/  @!P0 BRA `(.L_x_869) ;  /* 0x0000000000688947 */ /* 0x000fec0003800000 */
[----:B------:R-:W0:Y:S01]  /*0a50*/  LDC.64 R12, c[0x0][0x388] ;  /* 0x0000e200ff0c7b82 */ /* 0x000e220000000a00 */
[C---:B------:R-:W-:Y:S01]  /*0a60*/  IADD3 R15, PT, PT, R10.reuse, R9, RZ ;  /* 0x000000090a0f7210 */ /* 0x040fe20007ffe0ff */
[----:B------:R-:W2:Y:S04]  /*0a70*/  LDG.E R16, desc[UR4][R2.64] ;  /* 0x0000000402107981 */ /* 0x000ea8000c1e1900 */
[----:B------:R-:W3:Y:S01]  /*0a80*/  LDG.E R19, desc[UR4][R4.64] ;  /* 0x0000000404137981 */ /* 0x000ee2000c1e1900 */
[----:B0-----:R-:W-:-:S04]  /*0a90*/  IMAD.WIDE.U32 R6, R10, 0x4, R12 ;  /* 0x000000040a067825 */ /* 0x001fc800078e000c */
[----:B------:R-:W-:Y:S01]  /*0aa0*/  IMAD.WIDE.U32 R12, R15, 0x4, R12 ;  /* 0x000000040f0c7825 */ /* 0x000fe200078e000c */
[----:B------:R-:W2:Y:S03]  /*0ab0*/  LDG.E R17, desc[UR4][R6.64] ;  /* 0x0000000406117981 */ /* 0x000ea6000c1e1900 */
[----:B------:R-:W-:Y:S01]  /*0ac0*/  IMAD.WIDE.U32 R14, R9, 0x4, R6 ;  /* 0x00000004090e7825 */ /* 0x000fe200078e0006 */
[----:B------:R-:W4:Y:S04]  /*0ad0*/  LDG.E R21, desc[UR4][R6.64+0x4] ;  /* 0x0000040406157981 */ /* 0x000f28000c1e1900 */
[----:B------:R-:W3:Y:S04]  /*0ae0*/  LDG.E R12, desc[UR4][R12.64] ;  /* 0x000000040c0c7981 */ /* 0x000ee8000c1e1900 */
[----:B------:R-:W5:Y:S01]  /*0af0*/  LDG.E R14, desc[UR4][R14.64+0x4] ;  /* 0x000004040e0e7981 */ /* 0x000f62000c1e1900 */
[----:B--2---:R-:W-:-:S04]  /*0b00*/  FADD R0, R16, -R17 ;  /* 0x8000001110007221 */ /* 0x004fc80000000000 */
[----:B------:R-:W-:Y:S01]  /*0b10*/  FFMA R17, R0, R0, RZ ;  /* 0x0000000000117223 */ /* 0x000fe200000000ff */
[----:B---3--:R-:W-:Y:S01]  /*0b20*/  FADD R20, R19, -R12 ;  /* 0x8000000c13147221 */ /* 0x008fe20000000000 */
[----:B----4-:R-:W-:-:S03]  /*0b30*/  FADD R0, R16, -R21 ;  /* 0x8000001510007221 */ /* 0x010fc60000000000 */
[----:B------:R-:W-:Y:S01]  /*0b40*/  FFMA R17, R20, R20, R17 ;  /* 0x0000001414117223 */ /* 0x000fe20000000011 */
[----:B-----5:R-:W-:Y:S01]  /*0b50*/  FADD R19, R19, -R14 ;  /* 0x8000000e13137221 */ /* 0x020fe20000000000 */
[----:B------:R-:W-:-:S03]  /*0b60*/  FFMA R0, R0, R0, RZ ;  /* 0x0000000000007223 */ /* 0x000fc600000000ff */
[----:B------:R-:W-:Y:S01]  /*0b70*/  FSETP.GEU.AND P0, PT, R17, R18, PT ;  /* 0x000000121100720b */ /* 0x000fe20003f0e000 */
[----:B------:R-:W-:-:S03]  /*0b80*/  FFMA R19, R19, R19, R0 ;  /* 0x0000001313137223 */ /* 0x000fc60000000000 */
[----:B------:R-:W-:-:S04]  /*0b90*/  FSEL R18, R17, R18, !P0 ;  /* 0x0000001211127208 */ /* 0x000fc80004000000 */
[CC--:B------:R-:W-:Y:S02]  /*0ba0*/  FSETP.GEU.AND P2, PT, R19.reuse, R18.reuse, PT ;  /* 0x000000121300720b */ /* 0x0c0fe40003f4e000 */
[----:B------:R-:W-:Y:S02]  /*0bb0*/  SEL R11, R10, R11, !P0 ;  /* 0x0000000b0a0b7207 */ /* 0x000fe40004000000 */
[----:B------:R-:W-:-:S09]  /*0bc0*/  FSEL R18, R19, R18, !P2 ;  /* 0x0000001213127208 */ /* 0x000fd20005000000 */
[C---:B------:R-:W-:Y:S02]  /*0bd0*/  @!P2 IADD3 R11, PT, PT, R10.reuse, 0x1, RZ ;  /* 0x000000010a0ba810 */ /* 0x040fe40007ffe0ff */
[----:B------:R-:W-:-:S07]  /*0be0*/  IADD3 R10, PT, PT, R10, 0x2, RZ ;  /* 0x000000020a0a7810 */ /* 0x000fce0007ffe0ff */
.L_x_869:
[----:B------:R-:W-:Y:S05]  /*0bf0*/  @P1 BRA `(.L_x_865) ;  /* 0x0000000000381947 */ /* 0x000fea0003800000 */
[----:B------:R-:W0:Y:S01]  /*0c00*/  LDC.64 R12, c[0x0][0x388] ;  /* 0x0000e200ff0c7b82 */ /* 0x000e220000000a00 */
[C---:B------:R-:W-:Y:S01]  /*0c10*/  IADD3 R15, PT, PT, R10.reuse, R9, RZ ;  /* 0x000000090a0f7210 */ /* 0x040fe20007ffe0ff */
[----:B------:R-:W2:Y:S01]  /*0c20*/  LDG.E R17, desc[UR4][R4.64] ;  /* 0x0000000404117981 */ /* 0x000ea2000c1e1900 */
[----:B0-----:R-:W-:-:S04]  /*0c30*/  IMAD.WIDE.U32 R6, R10, 0x4, R12 ;  /* 0x000000040a067825 */ /* 0x001fc800078e000c */
[----:B------:R-:W-:Y:S01]  /*0c40*/  IMAD.WIDE.U32 R12, R15, 0x4, R12 ;  /* 0x000000040f0c7825 */ /* 0x000fe200078e000c */
[----:B------:R-:W3:Y:S04]  /*0c50*/  LDG.E R0, desc[UR4][R6.64] ;  /* 0x0000000406007981 */ /* 0x000ee8000c1e1900 */
[----:B------:R-:W3:Y:S04]  /*0c60*/  LDG.E R15, desc[UR4][R2.64] ;  /* 0x00000004020f7981 */ /* 0x000ee8000c1e1900 */
[----:B------:R-:W2:Y:S01]  /*0c70*/  LDG.E R12, desc[UR4][R12.64] ;  /* 0x000000040c0c7981 */ /* 0x000ea2000c1e1900 */
[----:B---3--:R-:W-:Y:S01]  /*0c80*/  FADD R0, R15, -R0 ;  /* 0x800000000f007221 */ /* 0x008fe20000000000 */
[----:B--2---:R-:W-:-:S03]  /*0c90*/  FADD R15, R17, -R12 ;  /* 0x8000000c110f7221 */ /* 0x004fc60000000000 */
[----:B------:R-:W-:-:S04]  /*0ca0*/  FFMA R0, R0, R0, RZ ;  /* 0x0000000000007223 */ /* 0x000fc800000000ff */
[----:B------:R-:W-:-:S05]  /*0cb0*/  FFMA R15, R15, R15, R0 ;  /* 0x0000000f0f0f7223 */ /* 0x000fca0000000000 */
[----:B------:R-:W-:-:S04]  /*0cc0*/  FSETP.GEU.AND P0, PT, R15, R18, PT ;  /* 0x000000120f00720b */ /* 0x000fc80003f0e000 */
[----:B------:R-:W-:-:S09]  /*0cd0*/  SEL R11, R10, R11, !P0 ;  /* 0x0000000b0a0b7207 */ /* 0x000fd20004000000 */
.L_x_865:
        /* <DEDUP_REMOVED lines=11> */
[----:B------:R-:W-:Y:S04]  /*0d90*/  @P0 STG.E desc[UR4][R12.64], R11 ;  /* 0x0000000b0c000986 */ /* 0x000fe8000c101904 */
[----:B------:R-:W-:Y:S04]  /*0da0*/  @P0 STG.E desc[UR4][R6.64], R19 ;  /* 0x0000001306000986 */ /* 0x000fe8000c101904 */
[----:B------:R-:W-:Y:S04]  /*0db0*/  REDG.E.ADD.STRONG.GPU desc[UR4][R14.64], R19 ;  /* 0x000000130e00798e */ /* 0x000fe8000c12e104 */
[----:B------:R-:W2:Y:S01]  /*0dc0*/  LDG.E R3, desc[UR4][R2.64] ;  /* 0x0000000402037981 */ /* 0x000ea2000c1e1900 */
[----:B0-----:R-:W-:-:S05]  /*0dd0*/  IMAD.WIDE R16, R11, 0x4, R16 ;  /* 0x000000040b107825 */ /* 0x001fca00078e0210 */
[----:B--2---:R-:W-:Y:S04]  /*0de0*/  REDG.E.ADD.F32.FTZ.RN.STRONG.GPU desc[UR4][R16.64], R3 ;  /* 0x00000003100079a6 */ /* 0x004fe8000c12f304 */
[----:B------:R-:W2:Y:S01]  /*0df0*/  LDG.E R5, desc[UR4][R4.64] ;  /* 0x0000000404057981 */ /* 0x000ea2000c1e1900 */
[----:B------:R-:W-:-:S05]  /*0e00*/  IMAD.WIDE R8, R9, 0x4, R16 ;  /* 0x0000000409087825 */ /* 0x000fca00078e0210 */
[----:B--2---:R-:W-:Y:S01]  /*0e10*/  REDG.E.ADD.F32.FTZ.RN.STRONG.GPU desc[UR4][R8.64], R5 ;  /* 0x00000005080079a6 */ /* 0x004fe2000c12f304 */
[----:B------:R-:W-:Y:S05]  /*0e20*/  EXIT ;  /* 0x000000000000794d */ /* 0x000fea0003800000 */
.L_x_870:
        /* <DEDUP_REMOVED lines=13> */
.L_x_982:


//--------------------- .text._Z21calculateBestDistanceILi1EEvPfS0_S0_PiS1_S1_ii --------------------------
	.section	.text._Z21calculateBestDistanceILi1EEvPfS0_S0_PiS1_S1_ii,"ax",@progbits
	.align	128
        .global         _Z21calculateBestDistanceILi1EEvPfS0_S0_PiS1_S1_ii
        .type           _Z21calculateBestDistanceILi1EEvPfS0_S0_PiS1_S1_ii,@function
        .size           _Z21calculateBestDistanceILi1EEvPfS0_S0_PiS1_S1_ii,(.L_x_983 - _Z21calculateBestDistanceILi1EEvPfS0_S0_PiS1_S1_ii)
        .other          _Z21calculateBestDistanceILi1EEvPfS0_S0_PiS1_S1_ii,@"STO_CUDA_ENTRY STV_DEFAULT"
_Z21calculateBestDistanceILi1EEvPfS0_S0_PiS1_S1_ii:
.text._Z21calculateBestDistanceILi1EEvPfS0_S0_PiS1_S1_ii:
        /* <DEDUP_REMOVED lines=10> */
[----:B------:R-:W-:Y:S01]  /*00a0*/  MOV R0, 0xffffffff ;  /* 0xffffffff00007802 */ /* 0x000fe20000000f00 */
[----:B------:R-:W2:Y:S01]  /*00b0*/  LDCU.64 UR10, c[0x0][0x358] ;  /* 0x00006b00ff0a77ac */ /* 0x000ea20008000a00 */
[----:B0-----:R-:W-:Y:S01]  /*00c0*/  UISETP.GE.AND UP0, UPT, UR6, 0x1, UPT ;  /* 0x000000010600788c */ /* 0x001fe2000bf06270 */
[----:B-1----:R-:W-:-:S08]  /*00d0*/  IMAD.WIDE.U32 R2, R6, 0x4, R2 ;  /* 0x0000000406027825 */ /* 0x002fd000078e0002 */
[----:B--2---:R-:W-:Y:S05]  /*00e0*/  BRA.U !UP0, `(.L_x_871) ;  /* 0x0000000d08847547 */ /* 0x004fea000b800000 */
[----:B------:R0:W5:Y:S01]  /*00f0*/  LDG.E R8, desc[UR10][R2.64] ;  /* 0x0000000a02087981 */ /* 0x000162000c1e1900 */
[----:B------:R-:W-:Y:S01]  /*0100*/  UISETP.GE.U32.AND UP1, UPT, UR6, 0x10, UPT ;  /* 0x000000100600788c */ /* 0x000fe2000bf26070 */
[----:B------:R-:W-:Y:S01]  /*0110*/  HFMA2 R7, -RZ, RZ, 0, 0 ;  /* 0x00000000ff077431 */ /* 0x000fe200000001ff */
[----:B------:R-:W-:Y:S01]  /*0120*/  ULOP3.LUT UR7, UR6, 0xf, URZ, 0xc0, !UPT ;  /* 0x0000000f06077892 */ /* 0x000fe2000f8ec0ff */
[----:B------:R-:W-:Y:S02]  /*0130*/  MOV R9, 0x7f7fffff ;  /* 0x7f7fffff00097802 */ /* 0x000fe40000000f00 */
[----:B------:R-:W-:Y:S01]  /*0140*/  MOV R0, 0xffffffff ;  /* 0xffffffff00007802 */ /* 0x000fe20000000f00 */
[----:B------:R-:W-:-:S03]  /*0150*/  UISETP.NE.AND UP0, UPT, UR7, URZ, UPT ;  /* 0x000000ff0700728c */ /* 0x000fc6000bf05270 */
[----:B0-----:R-:W-:Y:S08]  /*0160*/  BRA.U !UP1, `(.L_x_872) ;  /* 0x0000000509bc7547 */ /* 0x001ff0000b800000 */
[----:B------:R-:W0:Y:S01]  /*0170*/  LDCU.64 UR4, c[0x0][0x388] ;  /* 0x00007100ff0477ac */ /* 0x000e220008000a00 */
[----:B------:R-:W-:Y:S02]  /*0180*/  MOV R9, 0x7f7fffff ;  /* 0x7f7fffff00097802 */ /* 0x000fe40000000f00 */
[----:B------:R-:W-:Y:S01]  /*0190*/  MOV R0, 0xffffffff ;  /* 0xffffffff00007802 */ /* 0x000fe20000000f00 */
[----:B------:R-:W-:Y:S01]  /*01a0*/  ULOP3.LUT UR8, UR6, 0x7ffffff0, URZ, 0xc0, !UPT ;  /* 0x7ffffff006087892 */ /* 0x000fe2000f8ec0ff */
[----:B------:R-:W-:-:S05]  /*01b0*/  MOV R10, RZ ;  /* 0x000000ff000a7202 */ /* 0x000fca0000000f00 */
[----:B------:R-:W-:Y:S01]  /*01c0*/  MOV R7, UR8 ;  /* 0x0000000800077c02 */ /* 0x000fe20008000f00 */
[----:B0-----:R-:W-:-:S04]  /*01d0*/  UIADD3 UR4, UP1, UPT, UR4, 0x20, URZ ;  /* 0x0000002004047890 */ /* 0x001fc8000ff3e0ff */
[----:B------:R-:W-:Y:S02]  /*01e0*/  UIADD3.X UR5, UPT, UPT, URZ, UR5, URZ, UP1, !UPT ;  /* 0x00000005ff057290 */ /* 0x000fe40008ffe4ff */
[----:B------:R-:W-:-:S04]  /*01f0*/  MOV R4, UR4 ;  /* 0x0000000400047c02 */ /* 0x000fc80008000f00 */
[----:B------:R-:W-:-:S07]  /*0200*/  MOV R5, UR5 ;  /* 0x0000000500057c02 */ /* 0x000fce0008000f00 */
.L_x_873:
        /* <DEDUP_REMOVED lines=17> */
[----:B------:R-:W-:Y:S01]  /*0320*/  FMUL R20, R20, R20 ;  /* 0x0000001414147220 */ /* 0x000fe20000400000 */
[C---:B---3--:R-:W-:Y:S01]  /*0330*/  FADD R22, R8.reuse, -R22 ;  /* 0x8000001608167221 */ /* 0x048fe20000000000 */
[----:B----4-:R-:W-:-:S03]  /*0340*/  FADD R18, R8, -R18 ;  /* 0x8000001208127221 */ /* 0x010fc60000000000 */
[----:B------:R-:W-:Y:S01]  /*0350*/  FSETP.GEU.AND P2, PT, R20, R9, PT ;  /* 0x000000091400720b */ /* 0x000fe20003f4e000 */
[----:B------:R-:W-:Y:S01]  /*0360*/  FMUL R22, R22, R22 ;  /* 0x0000001616167220 */ /* 0x000fe20000400000 */
[----:B------:R-:W-:Y:S01]  /*0370*/  FMUL R18, R18, R18 ;  /* 0x0000001212127220 */ /* 0x000fe20000400000 */
[----:B------:R-:W-:Y:S01]  /*0380*/  FADD R16, R8, -R16 ;  /* 0x8000001008107221 */ /* 0x000fe20000000000 */
[----:B------:R-:W-:Y:S01]  /*0390*/  SEL R0, R10, R0, !P2 ;  /* 0x000000000a007207 */ /* 0x000fe20005000000 */
[----:B------:R-:W-:Y:S02]  /*03a0*/  FADD R14, R8, -R14 ;  /* 0x8000000e080e7221 */ /* 0x000fe40000000000 */
[----:B------:R-:W-:Y:S02]  /*03b0*/  FMUL R16, R16, R16 ;  /* 0x0000001010107220 */ /* 0x000fe40000400000 */
[----:B------:R-:W-:Y:S01]  /*03c0*/  FMUL R14, R14, R14 ;  /* 0x0000000e0e0e7220 */ /* 0x000fe20000400000 */
[----:B------:R-:W-:-:S03]  /*03d0*/  FADD R12, R8, -R12 ;  /* 0x8000000c080c7221 */ /* 0x000fc60000000000 */
[----:B------:R-:W-:Y:S01]  /*03e0*/  @!P2 FADD R9, RZ, R20 ;  /* 0x00000014ff09a221 */ /* 0x000fe20000000000 */
[----:B------:R-:W-:Y:S01]  /*03f0*/  FADD R29, R8, -R29 ;  /* 0x8000001d081d7221 */ /* 0x000fe20000000000 */
[----:B------:R-:W-:-:S03]  /*0400*/  FMUL R12, R12, R12 ;  /* 0x0000000c0c0c7220 */ /* 0x000fc60000400000 */
[----:B------:R-:W-:Y:S01]  /*0410*/  FSETP.GEU.AND P1, PT, R22, R9, PT ;  /* 0x000000091600720b */ /* 0x000fe20003f2e000 */
[C---:B------:R-:W-:Y:S01]  /*0420*/  FADD R27, R8.reuse, -R27 ;  /* 0x8000001b081b7221 */ /* 0x040fe20000000000 */
[C---:B------:R-:W-:Y:S01]  /*0430*/  FADD R11, R8.reuse, -R11 ;  /* 0x8000000b080b7221 */ /* 0x040fe20000000000 */
[----:B------:R-:W-:-:S10]  /*0440*/  FADD R13, R8, -R13 ;  /* 0x8000000d080d7221 */ /* 0x000fd40000000000 */
[----:B------:R-:W-:Y:S01]  /*0450*/  @!P1 FADD R9, RZ, R22 ;  /* 0x00000016ff099221 */ /* 0x000fe20000000000 */
[----:B------:R-:W-:Y:S01]  /*0460*/  @!P1 IADD3 R0, PT, PT, R10, 0x1, RZ ;  /* 0x000000010a009810 */ /* 0x000fe20007ffe0ff */
[C---:B------:R-:W-:Y:S01]  /*0470*/  FADD R15, R8.reuse, -R15 ;  /* 0x8000000f080f7221 */ /* 0x040fe20000000000 */
[----:B------:R-:W-:Y:S02]  /*0480*/  FADD R17, R8, -R17 ;  /* 0x8000001108117221 */ /* 0x000fe40000000000 */
[----:B------:R-:W-:Y:S01]  /*0490*/  FSETP.GEU.AND P4, PT, R18, R9, PT ;  /* 0x000000091200720b */ /* 0x000fe20003f8e000 */
[C---:B------:R-:W-:Y:S01]  /*04a0*/  FADD R19, R8.reuse, -R19 ;  /* 0x8000001308137221 */ /* 0x040fe20000000000 */
[C---:B------:R-:W-:Y:S01]  /*04b0*/  FADD R21, R8.reuse, -R21 ;  /* 0x8000001508157221 */ /* 0x040fe20000000000 */
[----:B------:R-:W-:-:S10]  /*04c0*/  FADD R23, R8, -R23 ;  /* 0x8000001708177221 */ /* 0x000fd40000000000 */
[----:B------:R-:W-:Y:S01]  /*04d0*/  @!P4 FADD R9, RZ, R18 ;  /* 0x00000012ff09c221 */ /* 0x000fe20000000000 */
[----:B------:R-:W-:Y:S01]  /*04e0*/  @!P4 IADD3 R0, PT, PT, R10, 0x2, RZ ;  /* 0x000000020a00c810 */ /* 0x000fe20007ffe0ff */
[----:B------:R-:W-:-:S03]  /*04f0*/  FADD R25, R8, -R25 ;  /* 0x8000001908197221 */ /* 0x000fc60000000000 */
[----:B------:R-:W-:-:S13]  /*0500*/  FSETP.GEU.AND P3, PT, R16, R9, PT ;  /* 0x000000091000720b */ /* 0x000fda0003f6e000 */
[----:B------:R-:W-:Y:S01]  /*0510*/  @!P3 FADD R9, RZ, R16 ;  /* 0x00000010ff09b221 */ /* 0x000fe20000000000 */
[----:B------:R-:W-:-:S04]  /*0520*/  @!P3 IADD3 R0, PT, PT, R10, 0x3, RZ ;  /* 0x000000030a00b810 */ /* 0x000fc80007ffe0ff */
[----:B------:R-:W-:-:S13]  /*0530*/  FSETP.GEU.AND P6, PT, R14, R9, PT ;  /* 0x000000090e00720b */ /* 0x000fda0003fce000 */
[----:B------:R-:W-:Y:S01]  /*0540*/  @!P6 FADD R9, RZ, R14 ;  /* 0x0000000eff09e221 */ /* 0x000fe20000000000 */
[----:B------:R-:W-:Y:S01]  /*0550*/  @!P6 IADD3 R0, PT, PT, R10, 0x4, RZ ;  /* 0x000000040a00e810 */ /* 0x000fe20007ffe0ff */
[----:B------:R-:W-:-:S03]  /*0560*/  FMUL R14, R25, R25 ;  /* 0x00000019190e7220 */ /* 0x000fc60000400000 */
[----:B------:R-:W-:-:S13]  /*0570*/  FSETP.GEU.AND P5, PT, R12, R9, PT ;  /* 0x000000090c00720b */ /* 0x000fda0003fae000 */
[----:B------:R-:W-:Y:S01]  /*0580*/  @!P5 FADD R9, RZ, R12 ;  /* 0x0000000cff09d221 */ /* 0x000fe20000000000 */
[----:B------:R-:W-:Y:S01]  /*0590*/  FMUL R12, R29, R29 ;  /* 0x0000001d1d0c7220 */ /* 0x000fe20000400000 */
[----:B------:R-:W-:-:S04]  /*05a0*/  @!P5 IADD3 R0, PT, PT, R10, 0x5, RZ ;  /* 0x000000050a00d810 */ /* 0x000fc80007ffe0ff */
        /* <DEDUP_REMOVED lines=34> */
[----:B------:R-:W-:Y:S02]  /*07d0*/  @!P2 IADD3 R0, PT, PT, R10, 0xe, RZ ;  /* 0x0000000e0a00a810 */ /* 0x000fe40007ffe0ff */
[----:B------:R-:W-:Y:S02]  /*07e0*/  IADD3 R4, P2, PT, R4, 0x40, RZ ;  /* 0x0000004004047810 */ /* 0x000fe40007f5e0ff */
[----:B------:R-:W-:Y:S02]  /*07f0*/  FSETP.GEU.AND P1, PT, R14, R9, PT ;  /* 0x000000090e00720b */ /* 0x000fe40003f2e000 */
[----:B------:R-:W-:-:S11]  /*0800*/  IADD3.X R5, PT, PT, RZ, R5, RZ, P2, !PT ;  /* 0x00000005ff057210 */ /* 0x000fd600017fe4ff */
[C---:B------:R-:W-:Y:S01]  /*0810*/  @!P1 IADD3 R0, PT, PT, R10.reuse, 0xf, RZ ;  /* 0x0000000f0a009810 */ /* 0x040fe20007ffe0ff */
[----:B------:R-:W-:Y:S01]  /*0820*/  @!P1 FADD R9, RZ, R14 ;  /* 0x0000000eff099221 */ /* 0x000fe20000000000 */
[----:B------:R-:W-:-:S04]  /*0830*/  IADD3 R10, PT, PT, R10, 0x10, RZ ;  /* 0x000000100a0a7810 */ /* 0x000fc80007ffe0ff */
[----:B------:R-:W-:-:S13]  /*0840*/  ISETP.NE.AND P0, PT, R10, R7, PT ;  /* 0x000000070a00720c */ /* 0x000fda0003f05270 */
[----:B------:R-:W-:Y:S05]  /*0850*/  @P0 BRA `(.L_x_873) ;  /* 0xfffffff8006c0947 */ /* 0x000fea000383ffff */
.L_x_872:
[----:B------:R-:W-:Y:S05]  /*0860*/  BRA.U !UP0, `(.L_x_871) ;  /* 0x0000000508a47547 */ /* 0x000fea000b800000 */
[----:B------:R-:W-:Y:S02]  /*0870*/  UISETP.GE.U32.AND UP0, UPT, UR7, 0x8, UPT ;  /* 0x000000080700788c */ /* 0x000fe4000bf06070 */
[----:B------:R-:W-:-:S04]  /*0880*/  ULOP3.LUT UR5, UR6, 0x7, URZ, 0xc0, !UPT ;  /* 0x0000000706057892 */ /* 0x000fc8000f8ec0ff */
[----:B------:R-:W-:-:S03]  /*0890*/  UISETP.NE.AND UP1, UPT, UR5, URZ, UPT ;  /* 0x000000ff0500728c */ /* 0x000fc6000bf25270 */
[----:B------:R-:W-:Y:S08]  /*08a0*/  BRA.U !UP0, `(.L_x_874) ;  /* 0x0000000108cc7547 */ /* 0x000ff0000b800000 */
[----:B------:R-:W0:Y:S02]  /*08b0*/  LDC.64 R10, c[0x0][0x388] ;  /* 0x0000e200ff0a7b82 */ /* 0x000e240000000a00 */
[----:B0-----:R-:W-:-:S05]  /*08c0*/  IMAD.WIDE.U32 R10, R7, 0x4, R10 ;  /* 0x00000004070a7825 */ /* 0x001fca00078e000a */
[----:B------:R-:W2:Y:S04]  /*08d0*/  LDG.E R13, desc[UR10][R10.64] ;  /* 0x0000000a0a0d7981 */ /* 0x000ea8000c1e1900 */
[----:B------:R-:W3:Y:S04]  /*08e0*/  LDG.E R15, desc[UR10][R10.64+0x4] ;  /* 0x0000040a0a0f7981 */ /* 0x000ee8000c1e1900 */
[----:B------:R-:W4:Y:S04]  /*08f0*/  LDG.E R17, desc[UR10][R10.64+0x8] ;  /* 0x0000080a0a117981 */ /* 0x000f28000c1e1900 */
[----:B------:R-:W4:Y:S04]  /*0900*/  LDG.E R19, desc[UR10][R10.64+0xc] ;  /* 0x00000c0a0a137981 */ /* 0x000f28000c1e1900 */
[----:B------:R-:W4:Y:S04]  /*0910*/  LDG.E R21, desc[UR10][R10.64+0x10] ;  /* 0x0000100a0a157981 */ /* 0x000f28000c1e1900 */
[----:B------:R-:W4:Y:S04]  /*0920*/  LDG.E R23, desc[UR10][R10.64+0x14] ;  /* 0x0000140a0a177981 */ /* 0x000f28000c1e1900 */
[----:B------:R-:W4:Y:S04]  /*0930*/  LDG.E R25, desc[UR10][R10.64+0x18] ;  /* 0x0000180a0a197981 */ /* 0x000f28000c1e1900 */
[----:B------:R0:W4:Y:S01]  /*0940*/  LDG.E R5, desc[UR10][R10.64+0x1c] ;  /* 0x00001c0a0a057981 */ /* 0x000122000c1e1900 */
[----:B--2--5:R-:W-:-:S04]  /*0950*/  FADD R13, R8, -R13 ;  /* 0x8000000d080d7221 */ /* 0x024fc80000000000 */
[----:B------:R-:W-:Y:S01]  /*0960*/  FMUL R4, R13, R13 ;  /* 0x0000000d0d047220 */ /* 0x000fe20000400000 */
[C---:B---3--:R-:W-:Y:S01]  /*0970*/  FADD R15, R8.reuse, -R15 ;  /* 0x8000000f080f7221 */ /* 0x048fe20000000000 */
[----:B----4-:R-:W-:-:S03]  /*0980*/  FADD R17, R8, -R17 ;  /* 0x8000001108117221 */ /* 0x010fc60000000000 */
[----:B------:R-:W-:Y:S01]  /*0990*/  FSETP.GEU.AND P3, PT, R4, R9, PT ;  /* 0x000000090400720b */ /* 0x000fe20003f6e000 */
[----:B------:R-:W-:-:S03]  /*09a0*/  FADD R19, R8, -R19 ;  /* 0x8000001308137221 */ /* 0x000fc60000000000 */
[----:B------:R-:W-:Y:S01]  /*09b0*/  SEL R0, R7, R0, !P3 ;  /* 0x0000000007007207 */ /* 0x000fe20005800000 */
[C---:B------:R-:W-:Y:S01]  /*09c0*/  FADD R21, R8.reuse, -R21 ;  /* 0x8000001508157221 */ /* 0x040fe20000000000 */
[----:B------:R-:W-:-:S07]  /*09d0*/  FADD R23, R8, -R23 ;  /* 0x8000001708177221 */ /* 0x000fce0000000000 */
[----:B------:R-:W-:Y:S01]  /*09e0*/  @!P3 FADD R9, RZ, R4 ;  /* 0x00000004ff09b221 */ /* 0x000fe20000000000 */
[----:B------:R-:W-:Y:S01]  /*09f0*/  FMUL R4, R15, R15 ;  /* 0x0000000f0f047220 */ /* 0x000fe20000400000 */
[----:B------:R-:W-:-:S04]  /*0a00*/  FADD R25, R8, -R25 ;  /* 0x8000001908197221 */ /* 0x000fc80000000000 */
[----:B------:R-:W-:Y:S01]  /*0a10*/  FSETP.GEU.AND P4, PT, R4, R9, PT ;  /* 0x000000090400720b */ /* 0x000fe20003f8e000 */
[----:B0-----:R-:W-:Y:S01]  /*0a20*/  FMUL R10, R25, R25 ;  /* 0x00000019190a7220 */ /* 0x001fe20000400000 */
[----:B------:R-:W-:-:S11]  /*0a30*/  FADD R5, R8, -R5 ;  /* 0x8000000508057221 */ /* 0x000fd60000000000 */
        /* <DEDUP_REMOVED lines=18> */
[----:B------:R-:W-:-:S03]  /*0b60*/  @!P1 IADD3 R0, PT, PT, R7, 0x5, RZ ;  /* 0x0000000507009810 */ /* 0x000fc60007ffe0ff */
[----:B------:R-:W-:-:S13]  /*0b70*/  FSETP.GEU.AND P0, PT, R10, R9, PT ;  /* 0x000000090a00720b */ /* 0x000fda0003f0e000 */
[----:B------:R-:W-:Y:S01]  /*0b80*/  @!P0 FADD R9, RZ, R10 ;  /* 0x0000000aff098221 */ /* 0x000fe20000000000 */
[----:B------:R-:W-:-:S04]  /*0b90*/  @!P0 IADD3 R0, PT, PT, R7, 0x6, RZ ;  /* 0x0000000607008810 */ /* 0x000fc80007ffe0ff */
[----:B------:R-:W-:-:S13]  /*0ba0*/  FSETP.GEU.AND P3, PT, R4, R9, PT ;  /* 0x000000090400720b */ /* 0x000fda0003f6e000 */
[C---:B------:R-:W-:Y:S01]  /*0bb0*/  @!P3 IADD3 R0, PT, PT, R7.reuse, 0x7, RZ ;  /* 0x000000070700b810 */ /* 0x040fe20007ffe0ff */
[----:B------:R-:W-:Y:S01]  /*0bc0*/  @!P3 FADD R9, RZ, R4 ;  /* 0x00000004ff09b221 */ /* 0x000fe20000000000 */
[----:B------:R-:W-:-:S07]  /*0bd0*/  IADD3 R7, PT, PT, R7, 0x8, RZ ;  /* 0x0000000807077810 */ /* 0x000fce0007ffe0ff */
.L_x_874:
        /* <DEDUP_REMOVED lines=17> */
[----:B------:R-:W-:Y:S02]  /*0cf0*/  FADD R17, R8, -R17 ;  /* 0x8000001108117221 */ /* 0x000fe40000000000 */
[----:B------:R-:W-:Y:S02]  /*0d00*/  SEL R0, R7, R0, !P0 ;  /* 0x0000000007007207 */ /* 0x000fe40004000000 */
[----:B------:R-:W-:-:S07]  /*0d10*/  FMUL R4, R17, R17 ;  /* 0x0000001111047220 */ /* 0x000fce0000400000 */
[----:B------:R-:W-:Y:S01]  /*0d20*/  @!P0 FADD R9, RZ, R10 ;  /* 0x0000000aff098221 */ /* 0x000fe20000000000 */
[----:B------:R-:W-:-:S05]  /*0d30*/  FMUL R10, R13, R13 ;  /* 0x0000000d0d0a7220 */ /* 0x000fca0000400000 */
[----:B------:R-:W-:-:S13]  /*0d40*/  FSETP.GEU.AND P1, PT, R10, R9, PT ;  /* 0x000000090a00720b */ /* 0x000fda0003f2e000 */
[----:B------:R-:W-:Y:S01]  /*0d50*/  @!P1 FADD R9, RZ, R10 ;  /* 0x0000000aff099221 */ /* 0x000fe20000000000 */
[----:B------:R-:W-:-:S04]  /*0d60*/  @!P1 IADD3 R0, PT, PT, R7, 0x1, RZ ;  /* 0x0000000107009810 */ /* 0x000fc80007ffe0ff */
[----:B------:R-:W-:-:S13]  /*0d70*/  FSETP.GEU.AND P2, PT, R12, R9, PT ;  /* 0x000000090c00720b */ /* 0x000fda0003f4e000 */
[----:B------:R-:W-:Y:S01]  /*0d80*/  @!P2 FADD R9, RZ, R12 ;  /* 0x0000000cff09a221 */ /* 0x000fe20000000000 */
[----:B------:R-:W-:-:S04]  /*0d90*/  @!P2 IADD3 R0, PT, PT, R7, 0x2, RZ ;  /* 0x000000020700a810 */ /* 0x000fc80007ffe0ff */
[----:B------:R-:W-:-:S13]  /*0da0*/  FSETP.GEU.AND P3, PT, R4, R9, PT ;  /* 0x000000090400720b */ /* 0x000fda0003f6e000 */
[C---:B------:R-:W-:Y:S01]  /*0db0*/  @!P3 IADD3 R0, PT, PT, R7.reuse, 0x3, RZ ;  /* 0x000000030700b810 */ /* 0x040fe20007ffe0ff */
[----:B------:R-:W-:Y:S01]  /*0dc0*/  @!P3 FADD R9, RZ, R4 ;  /* 0x00000004ff09b221 */ /* 0x000fe20000000000 */
[----:B------:R-:W-:-:S07]  /*0dd0*/  IADD3 R7, PT, PT, R7, 0x4, RZ ;  /* 0x0000000407077810 */ /* 0x000fce0007ffe0ff */
.L_x_875:
[----:B------:R-:W-:Y:S05]  /*0de0*/  BRA.U !UP1, `(.L_x_871) ;  /* 0x0000000109447547 */ /* 0x000fea000b800000 */
[----:B------:R-:W0:Y:S01]  /*0df0*/  LDC.64 R4, c[0x0][0x388] ;  /* 0x0000e200ff047b82 */ /* 0x000e220000000a00 */
[----:B------:R-:W-:Y:S01]  /*0e00*/  UIADD3 UR4, UPT, UPT, -UR4, URZ, URZ ;  /* 0x000000ff04047290 */ /* 0x000fe2000fffe1ff */
[----:B0-----:R-:W-:-:S05]  /*0e10*/  IMAD.WIDE.U32 R4, R7, 0x4, R4 ;  /* 0x0000000407047825 */ /* 0x001fca00078e0004 */
[----:B------:R-:W-:-:S07]  /*0e20*/  MOV R11, R5 ;  /* 0x00000005000b7202 */ /* 0x000fce0000000f00 */
.L_x_876:
[----:B------:R-:W-:-:S06]  /*0e30*/  MOV R5, R11 ;  /* 0x0000000b00057202 */ /* 0x000fcc0000000f00 */
[----:B------:R0:W2:Y:S01]  /*0e40*/  LDG.E R5, desc[UR10][R4.64] ;  /* 0x0000000a04057981 */ /* 0x0000a2000c1e1900 */
[----:B------:R-:W-:-:S04]  /*0e50*/  UIADD3 UR4, UPT, UPT, UR4, 0x1, URZ ;  /* 0x0000000104047890 */ /* 0x000fc8000fffe0ff */
[----:B------:R-:W-:Y:S01]  /*0e60*/  UISETP.NE.AND UP0, UPT, UR4, URZ, UPT ;  /* 0x000000ff0400728c */ /* 0x000fe2000bf05270 */
[----:B0-----:R-:W-:-:S04]  /*0e70*/  IADD3 R4, P1, PT, R4, 0x4, RZ ;  /* 0x0000000404047810 */ /* 0x001fc80007f3e0ff */
[----:B------:R-:W-:Y:S01]  /*0e80*/  IADD3.X R11, PT, PT, RZ, R11, RZ, P1, !PT ;  /* 0x0000000bff0b7210 */ /* 0x000fe20000ffe4ff */
[----:B--2--5:R-:W-:-:S04]  /*0e90*/  FADD R10, R8, -R5 ;  /* 0x80000005080a7221 */ /* 0x024fc80000000000 */
[----:B------:R-:W-:-:S05]  /*0ea0*/  FMUL R10, R10, R10 ;  /* 0x0000000a0a0a7220 */ /* 0x000fca0000400000 */
[----:B------:R-:W-:-:S04]  /*0eb0*/  FSETP.GEU.AND P0, PT, R10, R9, PT ;  /* 0x000000090a00720b */ /* 0x000fc80003f0e000 */
[C---:B------:R-:W-:Y:S02]  /*0ec0*/  SEL R0, R7.reuse, R0, !P0 ;  /* 0x0000000007007207 */ /* 0x040fe40004000000 */
[----:B------:R-:W-:-:S07]  /*0ed0*/  IADD3 R7, PT, PT, R7, 0x1, RZ ;  /* 0x0000000107077810 */ /* 0x000fce0007ffe0ff */
[----:B------:R-:W-:Y:S01]  /*0ee0*/  @!P0 FADD R9, RZ, R10 ;  /* 0x0000000aff098221 */ /* 0x000fe20000000000 */
[----:B------:R-:W-:Y:S06]  /*0ef0*/  BRA.U UP0, `(.L_x_876) ;  /* 0xfffffffd00cc7547 */ /* 0x000fec000b83ffff */
.L_x_871:
[----:B------:R-:W0:Y:S08]  /*0f00*/  LDC.64 R4, c[0x0][0x3a8] ;  /* 0x0000ea00ff047b82 */ /* 0x000e300000000a00 */
[----:B-----5:R-:W1:Y:S01]  /*0f10*/  LDC.64 R8, c[0x0][0x398] ;  /* 0x0000e600ff087b82 */ /* 0x020e620000000a00 */
        /* <DEDUP_REMOVED lines=10> */
[----:B------:R-:W-:Y:S04]  /*0fc0*/  @P0 STG.E desc[UR10][R4.64], R13 ;  /* 0x0000000d04000986 */ /* 0x000fe8000c10190a */
[----:B------:R-:W-:Y:S04]  /*0fd0*/  REDG.E.ADD.STRONG.GPU desc[UR10][R8.64], R13 ;  /* 0x0000000d0800798e */ /* 0x000fe8000c12e10a */
[----:B------:R-:W2:Y:S01]  /*0fe0*/  LDG.E R3, desc[UR10][R2.64] ;  /* 0x0000000a02037981 */ /* 0x000ea2000c1e1900 */
[----:B0-----:R-:W-:-:S05]  /*0ff0*/  IMAD.WIDE R10, R0, 0x4, R10 ;  /* 0x00000004000a7825 */ /* 0x001fca00078e020a */
[----:B--2---:R-:W-:Y:S01]  /*1000*/  REDG.E.ADD.F32.FTZ.RN.STRONG.GPU desc[UR10][R10.64], R3 ;  /* 0x000000030a0079a6 */ /* 0x004fe2000c12f30a */
[----:B------:R-:W-:Y:S05]  /*1010*/  EXIT ;  /* 0x000000000000794d */ /* 0x000fea0003800000 */
.L_x_877:
        /* <DEDUP_REMOVED lines=14> */
.L_x_983:


//--------------------- .text._Z29resetIndicesAndCopyMembershipPiS_S_i --------------------------
	.section	.text._Z29resetIndicesAndCopyMembershipPiS_S_i,"ax",@progbits
	.align	128
        .global         _Z29resetIndicesAndCopyMembershipPiS_S_i
        .type           _Z29resetIndicesAndCopyMembershipPiS_S_i,@function
        .size           _Z29resetIndicesAndCopyMembershipPiS_S_i,(.L_x_984 - _Z29resetIndicesAndCopyMembershipPiS_S_i)
        .other          _Z29resetIndicesAndCopyMembershipPiS_S_i,@"STO_CUDA_ENTRY STV_DEFAULT"
_Z29resetIndicesAndCopyMembershipPiS_S_i:
.text._Z29resetIndicesAndCopyMembershipPiS_S_i:
[----:B------:R-:W-:Y:S01]  /*0000*/  LDC R1, c[0x0][0x37c] ;  /* 0x0000df00ff017b82 */ /* 0x000fe20000000800 */
[----:B------:R-:W0:Y:S07]  /*0010*/  S2R R9, SR_TID.X ;  /* 0x0000000000097919 */ /* 0x000e2e0000002100 */
[----:B------:R-:W0:Y:S01]  /*0020*/  S2UR UR4, SR_CTAID.X ;  /* 0x00000000000479c3 */ /* 0x000e220000002500 */
[----:B------:R-:W1:Y:S07]  /*0030*/  LDCU UR5, c[0x0][0x398] ;  /* 0x00007300ff0577ac */ /* 0x000e6e0008000800 */
[----:B------:R-:W0:Y:S02]  /*0040*/  LDC R0, c[0x0][0x360] ;  /* 0x0000d800ff007b82 */ /* 0x000e240000000800 */
[----:B0-----:R-:W-:-:S05]  /*0050*/  IMAD R9, R0, UR4, R9 ;  /* 0x0000000400097c24 */ /* 0x001fca000f8e0209 */
[----:B-1----:R-:W-:-:S13]  /*0060*/  ISETP.GE.AND P0, PT, R9, UR5, PT ;  /* 0x0000000509007c0c */ /* 0x002fda000bf06270 */
[----:B------:R-:W-:Y:S05]  /*0070*/  @P0 EXIT ;  /* 0x000000000000094d */ /* 0x000fea0003800000 */
[----:B------:R-:W0:Y:S01]  /*0080*/  LDC.64 R2, c[0x0][0x380] ;  /* 0x0000e000ff027b82 */ /* 0x000e220000000a00 */
[----:B------:R-:W1:Y:S07]  /*0090*/  LDCU.64 UR4, c[0x0][0x358] ;  /* 0x00006b00ff0477ac */ /* 0x000e6e0008000a00 */
[----:B------:R-:W2:Y:S08]  /*00a0*/  LDC.64 R4, c[0x0][0x388] ;  /* 0x0000e200ff047b82 */ /* 0x000eb00000000a00 */
[----:B------:R-:W3:Y:S01]  /*00b0*/  LDC.64 R6, c[0x0][0x390] ;  /* 0x0000e400ff067b82 */ /* 0x000ee20000000a00 */
[----:B0-----:R-:W-:-:S05]  /*00c0*/  IMAD.WIDE R2, R9, 0x4, R2 ;  /* 0x0000000409027825 */ /* 0x001fca00078e0202 */
[----:B-1----:R-:W-:Y:S01]  /*00d0*/  STG.E desc[UR4][R2.64], R9 ;  /* 0x0000000902007986 */ /* 0x002fe2000c101904 */
[----:B--2---:R-:W-:-:S06]  /*00e0*/  IMAD.WIDE R4, R9, 0x4, R4 ;  /* 0x0000000409047825 */ /* 0x004fcc00078e0204 */
[----:B------:R-:W2:Y:S01]  /*00f0*/  LDG.E R5, desc[UR4][R4.64] ;  /* 0x0000000404057981 */ /* 0x000ea2000c1e1900 */
[----:B---3--:R-:W-:-:S05]  /*0100*/  IMAD.WIDE R6, R9, 0x4, R6 ;  /* 0x0000000409067825 */ /* 0x008fca00078e0206 */
[----:B--2---:R-:W-:Y:S01]  /*0110*/  STG.E desc[UR4][R6.64], R5 ;  /* 0x0000000506007986 */ /* 0x004fe2000c101904 */
[----:B------:R-:W-:Y:S05]  /*0120*/  EXIT ;  /* 0x000000000000794d */ /* 0x000fea0003800000 */
.L_x_878:
        /* <DEDUP_REMOVED lines=13> */
.L_x_984:


//--------------------- .text._Z16prepareCellStartPiS_i --------------------------
	.section	.text._Z16prepareCellStartPiS_i,"ax",@progbits
	.align	128
        .global         _Z16prepareCellStartPiS_i
        .type           _Z16prepareCellStartPiS_i,@function
        .size           _Z16prepareCellStartPiS_i,(.L_x_985 - _Z16prepareCellStartPiS_i)
        .other          _Z16prepareCellStartPiS_i,@"STO_CUDA_ENTRY STV_DEFAULT"
_Z16prepareCellStartPiS_i:
.text._Z16prepareCellStartPiS_i:
        /* <DEDUP_REMOVED lines=8> */
[----:B------:R-:W-:Y:S01]  /*0080*/  ISETP.NE.AND P0, PT, R7, RZ, PT ;  /* 0x000000ff0700720c */ /* 0x000fe20003f05270 */
[----:B------:R-:W0:-:S12]  /*0090*/  LDCU.64 UR4, c[0x0][0x358] ;  /* 0x00006b00ff0477ac */ /* 0x000e180008000a00 */
[----:B------:R-:W-:Y:S05]  /*00a0*/  @P0 BRA `(.L_x_879) ;  /* 0x0000000000180947 */ /* 0x000fea0003800000 */
[----:B------:R-:W0:Y:S08]  /*00b0*/  LDC.64 R2, c[0x0][0x380] ;  /* 0x0000e000ff027b82 */ /* 0x000e300000000a00 */
[----:B------:R-:W1:Y:S01]  /*00c0*/  LDC.64 R4, c[0x0][0x388] ;  /* 0x0000e200ff047b82 */ /* 0x000e620000000a00 */
[----:B0-----:R-:W1:Y:S02]  /*00d0*/  LDG.E R3, desc[UR4][R2.64] ;  /* 0x0000000402037981 */ /* 0x001e64000c1e1900 */
[----:B-1----:R-:W-:-:S05]  /*00e0*/  IMAD.WIDE R4, R3, 0x4, R4 ;  /* 0x0000000403047825 */ /* 0x002fca00078e0204 */
[----:B------:R-:W-:Y:S01]  /*00f0*/  STG.E desc[UR4][R4.64], RZ ;  /* 0x000000ff04007986 */ /* 0x000fe2000c101904 */
[----:B------:R-:W-:Y:S05]  /*0100*/  EXIT ;  /* 0x000000000000794d */ /* 0x000fea0003800000 */
.L_x_879:
[----:B------:R-:W1:Y:S01]  /*0110*/  LDC.64 R4, c[0x0][0x380] ;  /* 0x0000e000ff047b82 */ /* 0x000e620000000a00 */
[C---:B------:R-:W-:Y:S01]  /*0120*/  IADD3 R9, PT, PT, R7.reuse, -0x1, RZ ;  /* 0xffffffff07097810 */ /* 0x040fe20007ffe0ff */
[----:B-1----:R-:W-:-:S04]  /*0130*/  IMAD.WIDE.U32 R2, R7, 0x4, R4 ;  /* 0x0000000407027825 */ /* 0x002fc800078e0004 */
[----:B------:R-:W-:Y:S02]  /*0140*/  IMAD.WIDE.U32 R4, R9, 0x4, R4 ;  /* 0x0000000409047825 */ /* 0x000fe400078e0004 */
[----:B0-----:R-:W2:Y:S04]  /*0150*/  LDG.E R9, desc[UR4][R2.64] ;  /* 0x0000000402097981 */ /* 0x001ea8000c1e1900 */
[----:B------:R-:W2:Y:S02]  /*0160*/  LDG.E R4, desc[UR4][R4.64] ;  /* 0x0000000404047981 */ /* 0x000ea4000c1e1900 */
[----:B--2---:R-:W-:-:S13]  /*0170*/  ISETP.NE.AND P0, PT, R9, R4, PT ;  /* 0x000000040900720c */ /* 0x004fda0003f05270 */
[----:B------:R-:W-:Y:S05]  /*0180*/  @!P0 EXIT ;  /* 0x000000000000894d */ /* 0x000fea0003800000 */
[----:B------:R-:W0:Y:S02]  /*0190*/  LDC.64 R2, c[0x0][0x388] ;  /* 0x0000e200ff027b82 */ /* 0x000e240000000a00 */
[----:B0-----:R-:W-:-:S05]  /*01a0*/  IMAD.WIDE R2, R9, 0x4, R2 ;  /* 0x0000000409027825 */ /* 0x001fca00078e0202 */
[----:B------:R-:W-:Y:S01]  /*01b0*/  STG.E desc[UR4][R2.64], R7 ;  /* 0x0000000702007986 */ /* 0x000fe2000c101904 */
[----:B------:R-:W-:Y:S05]  /*01c0*/  EXIT ;  /* 0x000000000000794d */ /* 0x000fea0003800000 */
.L_x_880:
        /* <DEDUP_REMOVED lines=11> */
.L_x_985:


//--------------------- .nv.shared._ZN3cub18CUB_300001_SM_10006detail6reduce28DeviceReduceSingleTileKernelINS2_10policy_hubIiyN4cuda3std3__44plusIiEEE10Policy1000EPiSC_iS9_iiNS7_10__identityEEEvT0_T1_T2_T3_T4_T6_ --------------------------
	.section	.nv.shared._ZN3cub18CUB_300001_SM_10006detail6reduce28DeviceReduceSingleTileKernelINS2_10policy_hubIiyN4cuda3std3__44plusIiEEE10Policy1000EPiSC_iS9_iiNS7_10__identityEEEvT0_T1_T2_T3_T4_T6_,"aw",@nobits
	.sectionflags	@""
	.align	4
.nv.shared._ZN3cub18CUB_300001_SM_10006detail6reduce28DeviceReduceSingleTileKernelINS2_10policy_hubIiyN4cuda3std3__44plusIiEEE10Policy1000EPiSC_iS9_iiNS7_10__identityEEEvT0_T1_T2_T3_T4_T6_:
	.zero		1068


//--------------------- .nv.shared.reserved.0     --------------------------
	.section	.nv.shared.reserved.0,"aw",@nobits
	.weak		__nv_reservedSMEM_offset_0_alias
	.size		__nv_reservedSMEM_offset_0_alias, 0, 64
	.other		__nv_reservedSMEM_offset_0_alias,@"STO_CUDA_RESERVED_SHARED STV_DEFAULT"
__nv_reservedSMEM_offset_0_alias:
	.zero		0
	.zero		64


//--------------------- .nv.global                --------------------------
	.section	.nv.global,"aw",@nobits
.nv.global:
	.type		_ZN34_INTERNAL_7ac92b2d_4_k_cu_55b00f636thrust24THRUST_300001_SM_1000_NS12placeholders2_8E,@object
	.size		_ZN34_INTERNAL_7ac92b2d_4_k_cu_55b00f636thrust24THRUST_300001_SM_1000_NS12placeholders2_8E,(_ZN34_INTERNAL_7ac92b2d_4_k_cu_55b00f634cuda3std3__436_GLOBAL__N__7ac92b2d_4_k_cu_55b00f636ignoreE - _ZN34_INTERNAL_7ac92b2d_4_k_cu_55b00f636thrust24THRUST_300001_SM_1000_NS12placeholders2_8E)
_ZN34_INTERNAL_7ac92b2d_4_k_cu_55b00f636thrust24THRUST_300001_SM_1000_NS12placeholders2_8E:
	.zero		1
	.type		_ZN34_INTERNAL_7ac92b2d_4_k_cu_55b00f634cuda3std3__436_GLOBAL__N__7ac92b2d_4_k_cu_55b00f636ignoreE,@object
	.size		_ZN34_INTERNAL_7ac92b2d_4_k_cu_55b00f634cuda3std3__436_GLOBAL__N__7ac92b2d_4_k_cu_55b00f636ignoreE,(_ZN34_INTERNAL_7ac92b2d_4_k_cu_55b00f634cuda3std6ranges3__45__cpo4dataE - _ZN34_INTERNAL_7ac92b2d_4_k_cu_55b00f634cuda3std3__436_GLOBAL__N__7ac92b2d_4_k_cu_55b00f636ignoreE)
_ZN34_INTERNAL_7ac92b2d_4_k_cu_55b00f634cuda3std3__436_GLOBAL__N__7ac92b2d_4_k_cu_55b00f636ignoreE:
	.zero		1
	.type		_ZN34_INTERNAL_7ac92b2d_4_k_cu_55b00f634cuda3std6ranges3__45__cpo4dataE,@object
	.size		_ZN34_INTERNAL_7ac92b2d_4_k_cu_55b00f634cuda3std6ranges3__45__cpo4dataE,(_ZN34_INTERNAL_7ac92b2d_4_k_cu_55b00f636thrust24THRUST_300001_SM_1000_NS6system3cpp3parE - _ZN34_INTERNAL_7ac92b2d_4_k_cu_55b00f634cuda3std6ranges3__45__cpo4dataE)
_ZN34_INTERNAL_7ac92b2d_4_k_cu_55b00f634cuda3std6ranges3__45__cpo4dataE:
	.zero		1
	.type		_ZN34_INTERNAL_7ac92b2d_4_k_cu_55b00f636thrust24THRUST_300001_SM_1000_NS6system3cpp3parE,@object
	.size		_ZN34_INTERNAL_7ac92b2d_4_k_cu_55b00f636thrust24THRUST_300001_SM_1000_NS6system3cpp3parE,(_ZN34_INTERNAL_7ac92b2d_4_k_cu_55b00f634cuda3std3__45__cpo5beginE - _ZN34_INTERNAL_7ac92b2d_4_k_cu_55b00f636thrust24THRUST_300001_SM_1000_NS6system3cpp3parE)
_ZN34_INTERNAL_7ac92b2d_4_k_cu_55b00f636thrust24THRUST_300001_SM_1000_NS6system3cpp3parE:
	.zero		1
	.type		_ZN34_INTERNAL_7ac92b2d_4_k_cu_55b00f634cuda3std3__45__cpo5beginE,@object
	.size		_ZN34_INTERNAL_7ac92b2d_4_k_cu_55b00f634cuda3std3__45__cpo5beginE,(_ZN34_INTERNAL_7ac92b2d_4_k_cu_55b00f634cuda3std6ranges3__45__cpo5beginE - _ZN34_INTERNAL_7ac92b2d_4_k_cu_55b00f634cuda3std3__45__cpo5beginE)
_ZN34_INTERNAL_7ac92b2d_4_k_cu_55b00f634cuda3std3__45__cpo5beginE:
	.zero		1
	.type		_ZN34_INTERNAL_7ac92b2d_4_k_cu_55b00f634cuda3std6ranges3__45__cpo5beginE,@object
	.size		_ZN34_INTERNAL_7ac92b2d_4_k_cu_55b00f634cuda3std6ranges3__45__cpo5beginE,(_ZN34_INTERNAL_7ac92b2d_4_k_cu_55b00f636thrust24THRUST_300001_SM_1000_NS6deviceE - _ZN34_INTERNAL_7ac92b2d_4_k_cu_55b00f634cuda3std6ranges3__45__cpo5beginE)
_ZN34_INTERNAL_7ac92b2d_4_k_cu_55b00f634cuda3std6ranges3__45__cpo5beginE:
	.zero		1
	.type		_ZN34_INTERNAL_7ac92b2d_4_k_cu_55b00f636thrust24THRUST_300001_SM_1000_NS6deviceE,@object
	.size		_ZN34_INTERNAL_7ac92b2d_4_k_cu_55b00f636thrust24THRUST_300001_SM_1000_NS6deviceE,(_ZN34_INTERNAL_7ac92b2d_4_k_cu_55b00f634cuda3std3__47nulloptE - _ZN34_INTERNAL_7ac92b2d_4_k_cu_55b00f636thrust24THRUST_300001_SM_1000_NS6deviceE)
_ZN34_INTERNAL_7ac92b2d_4_k_cu_55b00f636thrust24THRUST_300001_SM_1000_NS6deviceE:
	.zero		1
	.type		_ZN34_INTERNAL_7ac92b2d_4_k_cu_55b00f634cuda3std3__47nulloptE,@object
	.size		_ZN34_INTERNAL_7ac92b2d_4_k_cu_55b00f634cuda3std3__47nulloptE,(_ZN34_INTERNAL_7ac92b2d_4_k_cu_55b00f634cuda3std6ranges3__45__cpo8distanceE - _ZN34_INTERNAL_7ac92b2d_4_k_cu_55b00f634cuda3std3__47nulloptE)
_ZN34_INTERNAL_7ac92b2d_4_k_cu_55b00f634cuda3std3__47nulloptE:
	.zero		1
	.type		_ZN34_INTERNAL_7ac92b2d_4_k_cu_55b00f634cuda3std6ranges3__45__cpo8distanceE,@object
	.size		_ZN34_INTERNAL_7ac92b2d_4_k_cu_55b00f634cuda3std6ranges3__45__cpo8distanceE,(_ZN34_INTERNAL_7ac92b2d_4_k_cu_55b00f636thrust24THRUST_300001_SM_1000_NS12placeholders2_4E - _ZN34_INTERNAL_7ac92b2d_4_k_cu_55b00f634cuda3std6ranges3__45__cpo8distanceE)
_ZN34_INTERNAL_7ac92b2d_4_k_cu_55b00f634cuda3std6ranges3__45__cpo8distanceE:
	.zero		1
	.type		_ZN34_INTERNAL_7ac92b2d_4_k_cu_55b00f636thrust24THRUST_300001_SM_1000_NS12placeholders2_4E,@object
	.size		_ZN34_INTERNAL_7ac92b2d_4_k_cu_55b00f636thrust24THRUST_300001_SM_1000_NS12placeholders2_4E,(_ZN34_INTERNAL_7ac92b2d_4_k_cu_55b00f634cuda3std3__45__cpo6rbeginE - _ZN34_INTERNAL_7ac92b2d_4_k_cu_55b00f636thrust24THRUST_300001_SM_1000_NS12placeholders2_4E)
_ZN34_INTERNAL_7ac92b2d_4_k_cu_55b00f636thrust24THRUST_300001_SM_1000_NS12placeholders2_4E:
	.zero		1
	.type		_ZN34_INTERNAL_7ac92b2d_4_k_cu_55b00f634cuda3std3__45__cpo6rbeginE,@object
	.size		_ZN34_INTERNAL_7ac92b2d_4_k_cu_55b00f634cuda3std3__45__cpo6rbeginE,(_ZN34_INTERNAL_7ac92b2d_4_k_cu_55b00f634cuda3std6ranges3__45__cpo7advanceE - _ZN34_INTERNAL_7ac92b2d_4_k_cu_55b00f634cuda3std3__45__cpo6rbeginE)
_ZN34_INTERNAL_7ac92b2d_4_k_cu_55b00f634cuda3std3__45__cpo6rbeginE:
	.zero		1
	.type		_ZN34_INTERNAL_7ac92b2d_4_k_cu_55b00f634cuda3std6ranges3__45__cpo7advanceE,@object
	.size		_ZN34_INTERNAL_7ac92b2d_4_k_cu_55b00f634cuda3std6ranges3__45__cpo7advanceE,(_ZN34_INTERNAL_7ac92b2d_4_k_cu_55b00f636thrust24THRUST_300001_SM_1000_NS12placeholders3_10E - _ZN34_INTERNAL_7ac92b2d_4_k_cu_55b00f634cuda3std6ranges3__45__cpo7advanceE)
_ZN34_INTERNAL_7ac92b2d_4_k_cu_55b00f634cuda3std6ranges3__45__cpo7advanceE:
	.zero		1
	.type		_ZN34_INTERNAL_7ac92b2d_4_k_cu_55b00f636thrust24THRUST_300001_SM_1000_NS12placeholders3_10E,@object
	.size		_ZN34_INTERNAL_7ac92b2d_4_k_cu_55b00f636thrust24THRUST_300001_SM_1000_NS12placeholders3_10E,(_ZN34_INTERNAL_7ac92b2d_4_k_cu_55b00f634cuda3std3__48in_placeE - _ZN34_INTERNAL_7ac92b2d_4_k_cu_55b00f636thrust24THRUST_300001_SM_1000_NS12placeholders3_10E)
_ZN34_INTERNAL_7ac92b2d_4_k_cu_55b00f636thrust24THRUST_300001_SM_1000_NS12placeholders3_10E:
	.zero		1
	.type		_ZN34_INTERNAL_7ac92b2d_4_k_cu_55b00f634cuda3std3__48in_placeE,@object
	.size		_ZN34_INTERNAL_7ac92b2d_4_k_cu_55b00f634cuda3std3__48in_placeE,(_ZN34_INTERNAL_7ac92b2d_4_k_cu_55b00f634cuda3std6ranges3__45__cpo4sizeE - _ZN34_INTERNAL_7ac92b2d_4_k_cu_55b00f634cuda3std3__48in_placeE)
_ZN34_INTERNAL_7ac92b2d_4_k_cu_55b00f634cuda3std3__48in_placeE:
	.zero		1
	.type		_ZN34_INTERNAL_7ac92b2d_4_k_cu_55b00f634cuda3std6ranges3__45__cpo4sizeE,@object
	.size		_ZN34_INTERNAL_7ac92b2d_4_k_cu_55b00f634cuda3std6ranges3__45__cpo4sizeE,(_ZN34_INTERNAL_7ac92b2d_4_k_cu_55b00f636thrust24THRUST_300001_SM_1000_NS12placeholders2_2E - _ZN34_INTERNAL_7ac92b2d_4_k_cu_55b00f634cuda3std6ranges3__45__cpo4sizeE)
_ZN34_INTERNAL_7ac92b2d_4_k_cu_55b00f634cuda3std6ranges3__45__cpo4sizeE:
	.zero		1
	.type		_ZN34_INTERNAL_7ac92b2d_4_k_cu_55b00f636thrust24THRUST_300001_SM_1000_NS12placeholders2_2E,@object
	.size		_ZN34_INTERNAL_7ac92b2d_4_k_cu_55b00f636thrust24THRUST_300001_SM_1000_NS12placeholders2_2E,(_ZN34_INTERNAL_7ac92b2d_4_k_cu_55b00f634cuda3std3__45__cpo6cbeginE - _ZN34_INTERNAL_7ac92b2d_4_k_cu_55b00f636thrust24THRUST_300001_SM_1000_NS12placeholders2_2E)
_ZN34_INTERNAL_7ac92b2d_4_k_cu_55b00f636thrust24THRUST_300001_SM_1000_NS12placeholders2_2E:
	.zero		1
	.type		_ZN34_INTERNAL_7ac92b2d_4_k_cu_55b00f634cuda3std3__45__cpo6cbeginE,@object
	.size		_ZN34_INTERNAL_7ac92b2d_4_k_cu_55b00f634cuda3std3__45__cpo6cbeginE,(_ZN34_INTERNAL_7ac92b2d_4_k_cu_55b00f634cuda3std6ranges3__45__cpo6cbeginE - _ZN34_INTERNAL_7ac92b2d_4_k_cu_55b00f634cuda3std3__45__cpo6cbeginE)
_ZN34_INTERNAL_7ac92b2d_4_k_cu_55b00f634cuda3std3__45__cpo6cbeginE:
	.zero		1
	.type		_ZN34_INTERNAL_7ac92b2d_4_k_cu_55b00f634cuda3std6ranges3__45__cpo6cbeginE,@object
	.size		_ZN34_INTERNAL_7ac92b2d_4_k_cu_55b00f634cuda3std6ranges3__45__cpo6cbeginE,(_ZN34_INTERNAL_7ac92b2d_4_k_cu_55b00f636thrust24THRUST_300001_SM_1000_NS12placeholders2_6E - _ZN34_INTERNAL_7ac92b2d_4_k_cu_55b00f634cuda3std6ranges3__45__cpo6cbeginE)
_ZN34_INTERNAL_7ac92b2d_4_k_cu_55b00f634cuda3std6ranges3__45__cpo6cbeginE:
	.zero		1
	.type		_ZN34_INTERNAL_7ac92b2d_4_k_cu_55b00f636thrust24THRUST_300001_SM_1000_NS12placeholders2_6E,@object
	.size		_ZN34_INTERNAL_7ac92b2d_4_k_cu_55b00f636thrust24THRUST_300001_SM_1000_NS12placeholders2_6E,(_ZN34_INTERNAL_7ac92b2d_4_k_cu_55b00f634cuda3std3__45__cpo7crbeginE - _ZN34_INTERNAL_7ac92b2d_4_k_cu_55b00f636thrust24THRUST_300001_SM_1000_NS12placeholders2_6E)
_ZN34_INTERNAL_7ac92b2d_4_k_cu_55b00f636thrust24THRUST_300001_SM_1000_NS12placeholders2_6E:
	.zero		1
	.type		_ZN34_INTERNAL_7ac92b2d_4_k_cu_55b00f634cuda3std3__45__cpo7crbeginE,@object
	.size		_ZN34_INTERNAL_7ac92b2d_4_k_cu_55b00f634cuda3std3__45__cpo7crbeginE,(_ZN34_INTERNAL_7ac92b2d_4_k_cu_55b00f634cuda3std6ranges3__45__cpo4nextE - _ZN34_INTERNAL_7ac92b2d_4_k_cu_55b00f634cuda3std3__45__cpo7crbeginE)
_ZN34_INTERNAL_7ac92b2d_4_k_cu_55b00f634cuda3std3__45__cpo7crbeginE:
	.zero		1
	.type		_ZN34_INTERNAL_7ac92b2d_4_k_cu_55b00f634cuda3std6ranges3__45__cpo4nextE,@object
	.size		_ZN34_INTERNAL_7ac92b2d_4_k_cu_55b00f634cuda3std6ranges3__45__cpo4nextE,(_ZN34_INTERNAL_7ac92b2d_4_k_cu_55b00f634cuda3std6ranges3__45__cpo4swapE - _ZN34_INTERNAL_7ac92b2d_4_k_cu_55b00f634cuda3std6ranges3__45__cpo4nextE)
_ZN34_INTERNAL_7ac92b2d_4_k_cu_55b00f634cuda3std6ranges3__45__cpo4nextE:
	.zero		1
	.type		_ZN34_INTERNAL_7ac92b2d_4_k_cu_55b00f634cuda3std6ranges3__45__cpo4swapE,@object
	.size		_ZN34_INTERNAL_7ac92b2d_4_k_cu_55b00f634cuda3std6ranges3__45__cpo4swapE,(_ZN34_INTERNAL_7ac92b2d_4_k_cu_55b00f636thrust24THRUST_300001_SM_1000_NS8cuda_cub10par_nosyncE - _ZN34_INTERNAL_7ac92b2d_4_k_cu_55b00f634cuda3std6ranges3__45__cpo4swapE)
_ZN34_INTERNAL_7ac92b2d_4_k_cu_55b00f634cuda3std6ranges3__45__cpo4swapE:
	.zero		1
	.type		_ZN34_INTERNAL_7ac92b2d_4_k_cu_55b00f636thrust24THRUST_300001_SM_1000_NS8cuda_cub10par_nosyncE,@object
	.size		_ZN34_INTERNAL_7ac92b2d_4_k_cu_55b00f636thrust24THRUST_300001_SM_1000_NS8cuda_cub10par_nosyncE,(_ZN34_INTERNAL_7ac92b2d_4_k_cu_55b00f636thrust24THRUST_300001_SM_1000_NS3seqE - _ZN34_INTERNAL_7ac92b2d_4_k_cu_55b00f636thrust24THRUST_300001_SM_1000_NS8cuda_cub10par_nosyncE)
_ZN34_INTERNAL_7ac92b2d_4_k_cu_55b00f636thrust24THRUST_300001_SM_1000_NS8cuda_cub10par_nosyncE:
	.zero		1
	.type		_ZN34_INTERNAL_7ac92b2d_4_k_cu_55b00f636thrust24THRUST_300001_SM_1000_NS3seqE,@object
	.size		_ZN34_INTERNAL_7ac92b2d_4_k_cu_55b00f636thrust24THRUST_300001_SM_1000_NS3seqE,(_ZN34_INTERNAL_7ac92b2d_4_k_cu_55b00f634cuda3std3__420unreachable_sentinelE - _ZN34_INTERNAL_7ac92b2d_4_k_cu_55b00f636thrust24THRUST_300001_SM_1000_NS3seqE)
_ZN34_INTERNAL_7ac92b2d_4_k_cu_55b00f636thrust24THRUST_300001_SM_1000_NS3seqE:
	.zero		1
	.type		_ZN34_INTERNAL_7ac92b2d_4_k_cu_55b00f634cuda3std3__420unreachable_sentinelE,@object
	.size		_ZN34_INTERNAL_7ac92b2d_4_k_cu_55b00f634cuda3std3__420unreachable_sentinelE,(_ZN34_INTERNAL_7ac92b2d_4_k_cu_55b00f634cuda3std6ranges3__45__cpo5ssizeE - _ZN34_INTERNAL_7ac92b2d_4_k_cu_55b00f634cuda3std3__420unreachable_sentinelE)
_ZN34_INTERNAL_7ac92b2d_4_k_cu_55b00f634cuda3std3__420unreachable_sentinelE:
	.zero		1
	.type		_ZN34_INTERNAL_7ac92b2d_4_k_cu_55b00f634cuda3std6ranges3__45__cpo5ssizeE,@object
	.size		_ZN34_INTERNAL_7ac92b2d_4_k_cu_55b00f634cuda3std6ranges3__45__cpo5ssizeE,(_ZN34_INTERNAL_7ac92b2d_4_k_cu_55b00f636thrust24THRUST_300001_SM_1000_NS12placeholders2_3E - _ZN34_INTERNAL_7ac92b2d_4_k_cu_55b00f634cuda3std6ranges3__45__cpo5ssizeE)
_ZN34_INTERNAL_7ac92b2d_4_k_cu_55b00f634cuda3std6ranges3__45__cpo5ssizeE:
	.zero		1
	.type		_ZN34_INTERNAL_7ac92b2d_4_k_cu_55b00f636thrust24THRUST_300001_SM_1000_NS12placeholders2_3E,@object
	.size		_ZN34_INTERNAL_7ac92b2d_4_k_cu_55b00f636thrust24THRUST_300001_SM_1000_NS12placeholders2_3E,(_ZN34_INTERNAL_7ac92b2d_4_k_cu_55b00f634cuda3std3__45__cpo4cendE - _ZN34_INTERNAL_7ac92b2d_4_k_cu_55b00f636thrust24THRUST_300001_SM_1000_NS12placeholders2_3E)
_ZN34_INTERNAL_7ac92b2d_4_k_cu_55b00f636thrust24THRUST_300001_SM_1000_NS12placeholders2_3E:
	.zero		1
	.type		_ZN34_INTERNAL_7ac92b2d_4_k_cu_55b00f634cuda3std3__45__cpo4cendE,@object
	.size		_ZN34_INTERNAL_7ac92b2d_4_k_cu_55b00f634cuda3std3__45__cpo4cendE,(_ZN34_INTERNAL_7ac92b2d_4_k_cu_55b00f634cuda3std6ranges3__45__cpo4cendE - _ZN34_INTERNAL_7ac92b2d_4_k_cu_55b00f634cuda3std3__45__cpo4cendE)
_ZN34_INTERNAL_7ac92b2d_4_k_cu_55b00f634cuda3std3__45__cpo4cendE:
	.zero		1
	.type		_ZN34_INTERNAL_7ac92b2d_4_k_cu_55b00f634cuda3std6ranges3__45__cpo4cendE,@object
	.size		_ZN34_INTERNAL_7ac92b2d_4_k_cu_55b00f634cuda3std6ranges3__45__cpo4cendE,(_ZN34_INTERNAL_7ac92b2d_4_k_cu_55b00f636thrust24THRUST_300001_SM_1000_NS12placeholders2_7E - _ZN34_INTERNAL_7ac92b2d_4_k_cu_55b00f634cuda3std6ranges3__45__cpo4cendE)
_ZN34_INTERNAL_7ac92b2d_4_k_cu_55b00f634cuda3std6ranges3__45__cpo4cendE:
	.zero		1
	.type		_ZN34_INTERNAL_7ac92b2d_4_k_cu_55b00f636thrust24THRUST_300001_SM_1000_NS12placeholders2_7E,@object
	.size		_ZN34_INTERNAL_7ac92b2d_4_k_cu_55b00f636thrust24THRUST_300001_SM_1000_NS12placeholders2_7E,(_ZN34_INTERNAL_7ac92b2d_4_k_cu_55b00f634cuda3std3__45__cpo5crendE - _ZN34_INTERNAL_7ac92b2d_4_k_cu_55b00f636thrust24THRUST_300001_SM_1000_NS12placeholders2_7E)
_ZN34_INTERNAL_7ac92b2d_4_k_cu_55b00f636thrust24THRUST_300001_SM_1000_NS12placeholders2_7E:
	.zero		1
	.type		_ZN34_INTERNAL_7ac92b2d_4_k_cu_55b00f634cuda3std3__45__cpo5crendE,@object
	.size		_ZN34_INTERNAL_7ac92b2d_4_k_cu_55b00f634cuda3std3__45__cpo5crendE,(_ZN34_INTERNAL_7ac92b2d_4_k_cu_55b00f634cuda3std6ranges3__45__cpo4prevE - _ZN34_INTERNAL_7ac92b2d_4_k_cu_55b00f634cuda3std3__45__cpo5crendE)
_ZN34_INTERNAL_7ac92b2d_4_k_cu_55b00f634cuda3std3__45__cpo5crendE:
	.zero		1
	.type		_ZN34_INTERNAL_7ac92b2d_4_k_cu_55b00f634cuda3std6ranges3__45__cpo4prevE,@object
	.size		_ZN34_INTERNAL_7ac92b2d_4_k_cu_55b00f634cuda3std6ranges3__45__cpo4prevE,(_ZN34_INTERNAL_7ac92b2d_4_k_cu_55b00f634cuda3std6ranges3__45__cpo9iter_moveE - _ZN34_INTERNAL_7ac92b2d_4_k_cu_55b00f634cuda3std6ranges3__45__cpo4prevE)
_ZN34_INTERNAL_7ac92b2d_4_k_cu_55b00f634cuda3std6ranges3__45__cpo4prevE:
	.zero		1
	.type		_ZN34_INTERNAL_7ac92b2d_4_k_cu_55b00f634cuda3std6ranges3__45__cpo9iter_moveE,@object
	.size		_ZN34_INTERNAL_7ac92b2d_4_k_cu_55b00f634cuda3std6ranges3__45__cpo9iter_moveE,(_ZN34_INTERNAL_7ac92b2d_4_k_cu_55b00f636thrust24THRUST_300001_SM_1000_NS6system6detail10sequential3seqE - _ZN34_INTERNAL_7ac92b2d_4_k_cu_55b00f634cuda3std6ranges3__45__cpo9iter_moveE)
_ZN34_INTERNAL_7ac92b2d_4_k_cu_55b00f634cuda3std6ranges3__45__cpo9iter_moveE:
	.zero		1
	.type		_ZN34_INTERNAL_7ac92b2d_4_k_cu_55b00f636thrust24THRUST_300001_SM_1000_NS6system6detail10sequential3seqE,@object
	.size		_ZN34_INTERNAL_7ac92b2d_4_k_cu_55b00f636thrust24THRUST_300001_SM_1000_NS6system6detail10sequential3seqE,(_ZN34_INTERNAL_7ac92b2d_4_k_cu_55b00f636thrust24THRUST_300001_SM_1000_NS12placeholders2_9E - _ZN34_INTERNAL_7ac92b2d_4_k_cu_55b00f636thrust24THRUST_300001_SM_1000_NS6system6detail10sequential3seqE)
_ZN34_INTERNAL_7ac92b2d_4_k_cu_55b00f636thrust24THRUST_300001_SM_1000_NS6system6detail10sequential3seqE:
	.zero		1
	.type		_ZN34_INTERNAL_7ac92b2d_4_k_cu_55b00f636thrust24THRUST_300001_SM_1000_NS12placeholders2_9E,@object
	.size		_ZN34_INTERNAL_7ac92b2d_4_k_cu_55b00f636thrust24THRUST_300001_SM_1000_NS12placeholders2_9E,(_ZN34_INTERNAL_7ac92b2d_4_k_cu_55b00f634cuda3std3__419piecewise_constructE - _ZN34_INTERNAL_7ac92b2d_4_k_cu_55b00f636thrust24THRUST_300001_SM_1000_NS12placeholders2_9E)
_ZN34_INTERNAL_7ac92b2d_4_k_cu_55b00f636thrust24THRUST_300001_SM_1000_NS12placeholders2_9E:
	.zero		1
	.type		_ZN34_INTERNAL_7ac92b2d_4_k_cu_55b00f634cuda3std3__419piecewise_constructE,@object
	.size		_ZN34_INTERNAL_7ac92b2d_4_k_cu_55b00f634cuda3std3__419piecewise_constructE,(_ZN34_INTERNAL_7ac92b2d_4_k_cu_55b00f634cuda3std6ranges3__45__cpo5cdataE - _ZN34_INTERNAL_7ac92b2d_4_k_cu_55b00f634cuda3std3__419piecewise_constructE)
_ZN34_INTERNAL_7ac92b2d_4_k_cu_55b00f634cuda3std3__419piecewise_constructE:
	.zero		1
	.type		_ZN34_INTERNAL_7ac92b2d_4_k_cu_55b00f634cuda3std6ranges3__45__cpo5cdataE,@object
	.size		_ZN34_INTERNAL_7ac92b2d_4_k_cu_55b00f634cuda3std6ranges3__45__cpo5cdataE,(_ZN34_INTERNAL_7ac92b2d_4_k_cu_55b00f636thrust24THRUST_300001_SM_1000_NS12placeholders2_1E - _ZN34_INTERNAL_7ac92b2d_4_k_cu_55b00f634cuda3std6ranges3__45__cpo5cdataE)
_ZN34_INTERNAL_7ac92b2d_4_k_cu_55b00f634cuda3std6ranges3__45__cpo5cdataE:
	.zero		1
	.type		_ZN34_INTERNAL_7ac92b2d_4_k_cu_55b00f636thrust24THRUST_300001_SM_1000_NS12placeholders2_1E,@object
	.size		_ZN34_INTERNAL_7ac92b2d_4_k_cu_55b00f636thrust24THRUST_300001_SM_1000_NS12placeholders2_1E,(_ZN34_INTERNAL_7ac92b2d_4_k_cu_55b00f634cuda3std3__45__cpo3endE - _ZN34_INTERNAL_7ac92b2d_4_k_cu_55b00f636thrust24THRUST_300001_SM_1000_NS12placeholders2_1E)
_ZN34_INTERNAL_7ac92b2d_4_k_cu_55b00f636thrust24THRUST_300001_SM_1000_NS12placeholders2_1E:
	.zero		1
	.type		_ZN34_INTERNAL_7ac92b2d_4_k_cu_55b00f634cuda3std3__45__cpo3endE,@object
	.size		_ZN34_INTERNAL_7ac92b2d_4_k_cu_55b00f634cuda3std3__45__cpo3endE,(_ZN34_INTERNAL_7ac92b2d_4_k_cu_55b00f634cuda3std6ranges3__45__cpo3endE - _ZN34_INTERNAL_7ac92b2d_4_k_cu_55b00f634cuda3std3__45__cpo3endE)
_ZN34_INTERNAL_7ac92b2d_4_k_cu_55b00f634cuda3std3__45__cpo3endE:
	.zero		1
	.type		_ZN34_INTERNAL_7ac92b2d_4_k_cu_55b00f634cuda3std6ranges3__45__cpo3endE,@object
	.size		_ZN34_INTERNAL_7ac92b2d_4_k_cu_55b00f634cuda3std6ranges3__45__cpo3endE,(_ZN34_INTERNAL_7ac92b2d_4_k_cu_55b00f636thrust24THRUST_300001_SM_1000_NS12placeholders2_5E - _ZN34_INTERNAL_7ac92b2d_4_k_cu_55b00f634cuda3std6ranges3__45__cpo3endE)
_ZN34_INTERNAL_7ac92b2d_4_k_cu_55b00f634cuda3std6ranges3__45__cpo3endE:
	.zero		1
	.type		_ZN34_INTERNAL_7ac92b2d_4_k_cu_55b00f636thrust24THRUST_300001_SM_1000_NS12placeholders2_5E,@object
	.size		_ZN34_INTERNAL_7ac92b2d_4_k_cu_55b00f636thrust24THRUST_300001_SM_1000_NS12placeholders2_5E,(_ZN34_INTERNAL_7ac92b2d_4_k_cu_55b00f634cuda3std3__45__cpo4rendE - _ZN34_INTERNAL_7ac92b2d_4_k_cu_55b00f636thrust24THRUST_300001_SM_1000_NS12placeholders2_5E)
_ZN34_INTERNAL_7ac92b2d_4_k_cu_55b00f636thrust24THRUST_300001_SM_1000_NS12placeholders2_5E:
	.zero		1
	.type		_ZN34_INTERNAL_7ac92b2d_4_k_cu_55b00f634cuda3std3__45__cpo4rendE,@object
	.size		_ZN34_INTERNAL_7ac92b2d_4_k_cu_55b00f634cuda3std3__45__cpo4rendE,(_ZN34_INTERNAL_7ac92b2d_4_k_cu_55b00f634cuda3std6ranges3__45__cpo9iter_swapE - _ZN34_INTERNAL_7ac92b2d_4_k_cu_55b00f634cuda3std3__45__cpo4rendE)
_ZN34_INTERNAL_7ac92b2d_4_k_cu_55b00f634cuda3std3__45__cpo4rendE:
	.zero		1
	.type		_ZN34_INTERNAL_7ac92b2d_4_k_cu_55b00f634cuda3std6ranges3__45__cpo9iter_swapE,@object
	.size		_ZN34_INTERNAL_7ac92b2d_4_k_cu_55b00f634cuda3std6ranges3__45__cpo9iter_swapE,(_ZN34_INTERNAL_7ac92b2d_4_k_cu_55b00f634cuda3std3__48unexpectE - _ZN34_INTERNAL_7ac92b2d_4_k_cu_55b00f634cuda3std6ranges3__45__cpo9iter_swapE)
_ZN34_INTERNAL_7ac92b2d_4_k_cu_55b00f634cuda3std6ranges3__45__cpo9iter_swapE:
	.zero		1
	.type		_ZN34_INTERNAL_7ac92b2d_4_k_cu_55b00f634cuda3std3__48unexpectE,@object
	.size		_ZN34_INTERNAL_7ac92b2d_4_k_cu_55b00f634cuda3std3__48unexpectE,(_ZN34_INTERNAL_7ac92b2d_4_k_cu_55b00f636thrust24THRUST_300001_SM_1000_NS8cuda_cub3parE - _ZN34_INTERNAL_7ac92b2d_4_k_cu_55b00f634cuda3std3__48unexpectE)
_ZN34_INTERNAL_7ac92b2d_4_k_cu_55b00f634cuda3std3__48unexpectE:
	.zero		1
	.type		_ZN34_INTERNAL_7ac92b2d_4_k_cu_55b00f636thrust24THRUST_300001_SM_1000_NS8cuda_cub3parE,@object
	.size		_ZN34_INTERNAL_7ac92b2d_4_k_cu_55b00f636thrust24THRUST_300001_SM_1000_NS8cuda_cub3parE,(.L_29 - _ZN34_INTERNAL_7ac92b2d_4_k_cu_55b00f636thrust24THRUST_300001_SM_1000_NS8cuda_cub3parE)
_ZN34_INTERNAL_7ac92b2d_4_k_cu_55b00f636thrust24THRUST_300001_SM_1000_NS8cuda_cub3parE:
	.zero		1
.L_29:


//--------------------- .nv.shared._ZN3cub18CUB_300001_SM_10006detail6reduce18DeviceReduceKernelINS2_10policy_hubIiyN4cuda3std3__44plusIiEEE10Policy1000EPiyS9_iNS7_10__identityEEEvT0_PT3_T1_NS0_13GridEvenShareISH_EET2_T4_ --------------------------
	.section	.nv.shared._ZN3cub18CUB_300001_SM_10006detail6reduce18DeviceReduceKernelINS2_10policy_hubIiyN4cuda3std3__44plusIiEEE10Policy1000EPiyS9_iNS7_10__identityEEEvT0_PT3_T1_NS0_13GridEvenShareISH_EET2_T4_,"aw",@nobits
	.sectionflags	@""
	.align	4
.nv.shared._ZN3cub18CUB_300001_SM_10006detail6reduce18DeviceReduceKernelINS2_10policy_hubIiyN4cuda3std3__44plusIiEEE10Policy1000EPiyS9_iNS7_10__identityEEEvT0_PT3_T1_NS0_13GridEvenShareISH_EET2_T4_:
	.zero		1068


//--------------------- .nv.shared._ZN3cub18CUB_300001_SM_10006detail6reduce28DeviceReduceSingleTileKernelINS2_10policy_hubIiyN4cuda3std3__44plusIiEEE10Policy1000EPiSC_yS9_iiNS7_10__identityEEEvT0_T1_T2_T3_T4_T6_ --------------------------
	.section	.nv.shared._ZN3cub18CUB_300001_SM_10006detail6reduce28DeviceReduceSingleTileKernelINS2_10policy_hubIiyN4cuda3std3__44plusIiEEE10Policy1000EPiSC_yS9_iiNS7_10__identityEEEvT0_T1_T2_T3_T4_T6_,"aw",@nobits
	.sectionflags	@""
	.align	4
.nv.shared._ZN3cub18CUB_300001_SM_10006detail6reduce28DeviceReduceSingleTileKernelINS2_10policy_hubIiyN4cuda3std3__44plusIiEEE10Policy1000EPiSC_yS9_iiNS7_10__identityEEEvT0_T1_T2_T3_T4_T6_:
	.zero		1068


//--------------------- .nv.shared._ZN3cub18CUB_300001_SM_10006detail6reduce28DeviceReduceSingleTileKernelINS2_10policy_hubIijN4cuda3std3__44plusIiEEE10Policy1000EPiSC_iS9_iiNS7_10__identityEEEvT0_T1_T2_T3_T4_T6_ --------------------------
	.section	.nv.shared._ZN3cub18CUB_300001_SM_10006detail6reduce28DeviceReduceSingleTileKernelINS2_10policy_hubIijN4cuda3std3__44plusIiEEE10Policy1000EPiSC_iS9_iiNS7_10__identityEEEvT0_T1_T2_T3_T4_T6_,"aw",@nobits
	.sectionflags	@""
	.align	4
.nv.shared._ZN3cub18CUB_300001_SM_10006detail6reduce28DeviceReduceSingleTileKernelINS2_10policy_hubIijN4cuda3std3__44plusIiEEE10Policy1000EPiSC_iS9_iiNS7_10__identityEEEvT0_T1_T2_T3_T4_T6_:
	.zero		1068


//--------------------- .nv.shared._ZN3cub18CUB_300001_SM_10006detail6reduce18DeviceReduceKernelINS2_10policy_hubIijN4cuda3std3__44plusIiEEE10Policy1000EPijS9_iNS7_10__identityEEEvT0_PT3_T1_NS0_13GridEvenShareISH_EET2_T4_ --------------------------
	.section	.nv.shared._ZN3cub18CUB_300001_SM_10006detail6reduce18DeviceReduceKernelINS2_10policy_hubIijN4cuda3std3__44plusIiEEE10Policy1000EPijS9_iNS7_10__identityEEEvT0_PT3_T1_NS0_13GridEvenShareISH_EET2_T4_,"aw",@nobits
	.sectionflags	@""
	.align	4
.nv.shared._ZN3cub18CUB_300001_SM_10006detail6reduce18DeviceReduceKernelINS2_10policy_hubIijN4cuda3std3__44plusIiEEE10Policy1000EPijS9_iNS7_10__identityEEEvT0_PT3_T1_NS0_13GridEvenShareISH_EET2_T4_:
	.zero		1068


//--------------------- .nv.shared._ZN3cub18CUB_300001_SM_10006detail6reduce28DeviceReduceSingleTileKernelINS2_10policy_hubIijN4cuda3std3__44plusIiEEE10Policy1000EPiSC_jS9_iiNS7_10__identityEEEvT0_T1_T2_T3_T4_T6_ --------------------------
	.section	.nv.shared._ZN3cub18CUB_300001_SM_10006detail6reduce28DeviceReduceSingleTileKernelINS2_10policy_hubIijN4cuda3std3__44plusIiEEE10Policy1000EPiSC_jS9_iiNS7_10__identityEEEvT0_T1_T2_T3_T4_T6_,"aw",@nobits
	.sectionflags	@""
	.align	4
.nv.shared._ZN3cub18CUB_300001_SM_10006detail6reduce28DeviceReduceSingleTileKernelINS2_10policy_hubIijN4cuda3std3__44plusIiEEE10Policy1000EPiSC_jS9_iiNS7_10__identityEEEvT0_T1_T2_T3_T4_T6_:
	.zero		1068


//--------------------- .nv.constant0._ZN3cub18CUB_300001_SM_10006detail6reduce28DeviceReduceSingleTileKernelINS2_10policy_hubIiyN4cuda3std3__44plusIiEEE10Policy1000EPiSC_iS9_iiNS7_10__identityEEEvT0_T1_T2_T3_T4_T6_ --------------------------
	.section	.nv.constant0._ZN3cub18CUB_300001_SM_10006detail6reduce28DeviceReduceSingleTileKernelINS2_10policy_hubIiyN4cuda3std3__44plusIiEEE10Policy1000EPiSC_iS9_iiNS7_10__identityEEEvT0_T1_T2_T3_T4_T6_,"a",@progbits
	.sectionflags	@""
	.align	4
.nv.constant0._ZN3cub18CUB_300001_SM_10006detail6reduce28DeviceReduceSingleTileKernelINS2_10policy_hubIiyN4cuda3std3__44plusIiEEE10Policy1000EPiSC_iS9_iiNS7_10__identityEEEvT0_T1_T2_T3_T4_T6_:
	.zero		925


//--------------------- .nv.constant0._ZN3cub18CUB_300001_SM_10006detail6reduce18DeviceReduceKernelINS2_10policy_hubIiyN4cuda3std3__44plusIiEEE10Policy1000EPiyS9_iNS7_10__identityEEEvT0_PT3_T1_NS0_13GridEvenShareISH_EET2_T4_ --------------------------
	.section	.nv.constant0._ZN3cub18CUB_300001_SM_10006detail6reduce18DeviceReduceKernelINS2_10policy_hubIiyN4cuda3std3__44plusIiEEE10Policy1000EPiyS9_iNS7_10__identityEEEvT0_PT3_T1_NS0_13GridEvenShareISH_EET2_T4_,"a",@progbits
	.sectionflags	@""
	.align	4
.nv.constant0._ZN3cub18CUB_300001_SM_10006detail6reduce18DeviceReduceKernelINS2_10policy_hubIiyN4cuda3std3__44plusIiEEE10Policy1000EPiyS9_iNS7_10__identityEEEvT0_PT3_T1_NS0_13GridEvenShareISH_EET2_T4_:
	.zero		994


//--------------------- .nv.constant0._ZN3cub18CUB_300001_SM_10006detail6reduce28DeviceReduceSingleTileKernelINS2_10policy_hubIiyN4cuda3std3__44plusIiEEE10Policy1000EPiSC_yS9_iiNS7_10__identityEEEvT0_T1_T2_T3_T4_T6_ --------------------------
	.section	.nv.constant0._ZN3cub18CUB_300001_SM_10006detail6reduce28DeviceReduceSingleTileKernelINS2_10policy_hubIiyN4cuda3std3__44plusIiEEE10Policy1000EPiSC_yS9_iiNS7_10__identityEEEvT0_T1_T2_T3_T4_T6_,"a",@progbits
	.sectionflags	@""
	.align	4
.nv.constant0._ZN3cub18CUB_300001_SM_10006detail6reduce28DeviceReduceSingleTileKernelINS2_10policy_hubIiyN4cuda3std3__44plusIiEEE10Policy1000EPiSC_yS9_iiNS7_10__identityEEEvT0_T1_T2_T3_T4_T6_:
	.zero		929


//--------------------- .nv.constant0._ZN3cub18CUB_300001_SM_10006detail6reduce28DeviceReduceSingleTileKernelINS2_10policy_hubIijN4cuda3std3__44plusIiEEE10Policy1000EPiSC_iS9_iiNS7_10__identityEEEvT0_T1_T2_T3_T4_T6_ --------------------------
	.section	.nv.constant0._ZN3cub18CUB_300001_SM_10006detail6reduce28DeviceReduceSingleTileKernelINS2_10policy_hubIijN4cuda3std3__44plusIiEEE10Policy1000EPiSC_iS9_iiNS7_10__identityEEEvT0_T1_T2_T3_T4_T6_,"a",@progbits
	.sectionflags	@""
	.align	4
.nv.constant0._ZN3cub18CUB_300001_SM_10006detail6reduce28DeviceReduceSingleTileKernelINS2_10policy_hubIijN4cuda3std3__44plusIiEEE10Policy1000EPiSC_iS9_iiNS7_10__identityEEEvT0_T1_T2_T3_T4_T6_:
	.zero		925


//--------------------- .nv.constant0._ZN3cub18CUB_300001_SM_10006detail6reduce18DeviceReduceKernelINS2_10policy_hubIijN4cuda3std3__44plusIiEEE10Policy1000EPijS9_iNS7_10__identityEEEvT0_PT3_T1_NS0_13GridEvenShareISH_EET2_T4_ --------------------------
	.section	.nv.constant0._ZN3cub18CUB_300001_SM_10006detail6reduce18DeviceReduceKernelINS2_10policy_hubIijN4cuda3std3__44plusIiEEE10Policy1000EPijS9_iNS7_10__identityEEEvT0_PT3_T1_NS0_13GridEvenShareISH_EET2_T4_,"a",@progbits
	.sectionflags	@""
	.align	4
.nv.constant0._ZN3cub18CUB_300001_SM_10006detail6reduce18DeviceReduceKernelINS2_10policy_hubIijN4cuda3std3__44plusIiEEE10Policy1000EPijS9_iNS7_10__identityEEEvT0_PT3_T1_NS0_13GridEvenShareISH_EET2_T4_:
	.zero		958


//--------------------- .nv.constant0._ZN3cub18CUB_300001_SM_10006detail6reduce28DeviceReduceSingleTileKernelINS2_10policy_hubIijN4cuda3std3__44plusIiEEE10Policy1000EPiSC_jS9_iiNS7_10__identityEEEvT0_T1_T2_T3_T4_T6_ --------------------------
	.section	.nv.constant0._ZN3cub18CUB_300001_SM_10006detail6reduce28DeviceReduceSingleTileKernelINS2_10policy_hubIijN4cuda3std3__44plusIiEEE10Policy1000EPiSC_jS9_iiNS7_10__identityEEEvT0_T1_T2_T3_T4_T6_,"a",@progbits
	.sectionflags	@""
	.align	4
.nv.constant0._ZN3cub18CUB_300001_SM_10006detail6reduce28DeviceReduceSingleTileKernelINS2_10policy_hubIijN4cuda3std3__44plusIiEEE10Policy1000EPiSC_jS9_iiNS7_10__identityEEEvT0_T1_T2_T3_T4_T6_:
	.zero		925


//--------------------- .nv.constant0._ZN3cub18CUB_300001_SM_10006detail11EmptyKernelIvEEvv --------------------------
	.section	.nv.constant0._ZN3cub18CUB_300001_SM_10006detail11EmptyKernelIvEEvv,"a",@progbits
	.sectionflags	@""
	.align	4
.nv.constant0._ZN3cub18CUB_300001_SM_10006detail11EmptyKernelIvEEvv:
	.zero		896


//--------------------- .nv.constant0._Z9divNewTabILi32EEvPfS0_Pii --------------------------
	.section	.nv.constant0._Z9divNewTabILi32EEvPfS0_Pii,"a",@progbits
	.sectionflags	@""
	.align	4
.nv.constant0._Z9divNewTabILi32EEvPfS0_Pii:
	.zero		924


//--------------------- .nv.constant0._Z9divNewTabILi31EEvPfS0_Pii --------------------------
	.section	.nv.constant0._Z9divNewTabILi31EEvPfS0_Pii,"a",@progbits
	.sectionflags	@""
	.align	4
.nv.constant0._Z9divNewTabILi31EEvPfS0_Pii:
	.zero		924


//--------------------- .nv.constant0._Z9divNewTabILi30EEvPfS0_Pii --------------------------
	.section	.nv.constant0._Z9divNewTabILi30EEvPfS0_Pii,"a",@progbits
	.sectionflags	@""
	.align	4
.nv.constant0._Z9divNewTabILi30EEvPfS0_Pii:
	.zero		924


//--------------------- .nv.constant0._Z9divNewTabILi29EEvPfS0_Pii --------------------------
	.section	.nv.constant0._Z9divNewTabILi29EEvPfS0_Pii,"a",@progbits
	.sectionflags	@""
	.align	4
.nv.constant0._Z9divNewTabILi29EEvPfS0_Pii:
	.zero		924


//--------------------- .nv.constant0._Z9divNewTabILi28EEvPfS0_Pii --------------------------
	.section	.nv.constant0._Z9divNewTabILi28EEvPfS0_Pii,"a",@progbits
	.sectionflags	@""
	.align	4
.nv.constant0._Z9divNewTabILi28EEvPfS0_Pii:
	.zero		924


//--------------------- .nv.constant0._Z9divNewTabILi27EEvPfS0_Pii --------------------------
	.section	.nv.constant0._Z9divNewTabILi27EEvPfS0_Pii,"a",@progbits
	.sectionflags	@""
	.align	4
.nv.constant0._Z9divNewTabILi27EEvPfS0_Pii:
	.zero		924


//--------------------- .nv.constant0._Z9divNewTabILi26EEvPfS0_Pii --------------------------
	.section	.nv.constant0._Z9divNewTabILi26EEvPfS0_Pii,"a",@progbits
	.sectionflags	@""
	.align	4
.nv.constant0._Z9divNewTabILi26EEvPfS0_Pii:
	.zero		924


//--------------------- .nv.constant0._Z9divNewTabILi25EEvPfS0_Pii --------------------------
	.section	.nv.constant0._Z9divNewTabILi25EEvPfS0_Pii,"a",@progbits
	.sectionflags	@""
	.align	4
.nv.constant0._Z9divNewTabILi25EEvPfS0_Pii:
	.zero		924


//--------------------- .nv.constant0._Z9divNewTabILi24EEvPfS0_Pii --------------------------
	.section	.nv.constant0._Z9divNewTabILi24EEvPfS0_Pii,"a",@progbits
	.sectionflags	@""
	.align	4
.nv.constant0._Z9divNewTabILi24EEvPfS0_Pii:
	.zero		924


//--------------------- .nv.constant0._Z9divNewTabILi23EEvPfS0_Pii --------------------------
	.section	.nv.constant0._Z9divNewTabILi23EEvPfS0_Pii,"a",@progbits
	.sectionflags	@""
	.align	4
.nv.constant0._Z9divNewTabILi23EEvPfS0_Pii:
	.zero		924


//--------------------- .nv.constant0._Z9divNewTabILi22EEvPfS0_Pii --------------------------
	.section	.nv.constant0._Z9divNewTabILi22EEvPfS0_Pii,"a",@progbits
	.sectionflags	@""
	.align	4
.nv.constant0._Z9divNewTabILi22EEvPfS0_Pii:
	.zero		924


//--------------------- .nv.constant0._Z9divNewTabILi21EEvPfS0_Pii --------------------------
	.section	.nv.constant0._Z9divNewTabILi21EEvPfS0_Pii,"a",@progbits
	.sectionflags	@""
	.align	4
.nv.constant0._Z9divNewTabILi21EEvPfS0_Pii:
	.zero		924


//--------------------- .nv.constant0._Z9divNewTabILi20EEvPfS0_Pii --------------------------
	.section	.nv.constant0._Z9divNewTabILi20EEvPfS0_Pii,"a",@progbits
	.sectionflags	@""
	.align	4
.nv.constant0._Z9divNewTabILi20EEvPfS0_Pii:
	.zero		924


//--------------------- .nv.constant0._Z9divNewTabILi19EEvPfS0_Pii --------------------------
	.section	.nv.constant0._Z9divNewTabILi19EEvPfS0_Pii,"a",@progbits
	.sectionflags	@""
	.align	4
.nv.constant0._Z9divNewTabILi19EEvPfS0_Pii:
	.zero		924


//--------------------- .nv.constant0._Z9divNewTabILi18EEvPfS0_Pii --------------------------
	.section	.nv.constant0._Z9divNewTabILi18EEvPfS0_Pii,"a",@progbits
	.sectionflags	@""
	.align	4
.nv.constant0._Z9divNewTabILi18EEvPfS0_Pii:
	.zero		924


//--------------------- .nv.constant0._Z9divNewTabILi17EEvPfS0_Pii --------------------------
	.section	.nv.constant0._Z9divNewTabILi17EEvPfS0_Pii,"a",@progbits
	.sectionflags	@""
	.align	4
.nv.constant0._Z9divNewTabILi17EEvPfS0_Pii:
	.zero		924


//--------------------- .nv.constant0._Z9divNewTabILi16EEvPfS0_Pii --------------------------
	.section	.nv.constant0._Z9divNewTabILi16EEvPfS0_Pii,"a",@progbits
	.sectionflags	@""
	.align	4
.nv.constant0._Z9divNewTabILi16EEvPfS0_Pii:
	.zero		924


//--------------------- .nv.constant0._Z9divNewTabILi15EEvPfS0_Pii --------------------------
	.section	.nv.constant0._Z9divNewTabILi15EEvPfS0_Pii,"a",@progbits
	.sectionflags	@""
	.align	4
.nv.constant0._Z9divNewTabILi15EEvPfS0_Pii:
	.zero		924


//--------------------- .nv.constant0._Z9divNewTabILi14EEvPfS0_Pii --------------------------
	.section	.nv.constant0._Z9divNewTabILi14EEvPfS0_Pii,"a",@progbits
	.sectionflags	@""
	.align	4
.nv.constant0._Z9divNewTabILi14EEvPfS0_Pii:
	.zero		924


//--------------------- .nv.constant0._Z9divNewTabILi13EEvPfS0_Pii --------------------------
	.section	.nv.constant0._Z9divNewTabILi13EEvPfS0_Pii,"a",@progbits
	.sectionflags	@""
	.align	4
.nv.constant0._Z9divNewTabILi13EEvPfS0_Pii:
	.zero		924


//--------------------- .nv.constant0._Z9divNewTabILi12EEvPfS0_Pii --------------------------
	.section	.nv.constant0._Z9divNewTabILi12EEvPfS0_Pii,"a",@progbits
	.sectionflags	@""
	.align	4
.nv.constant0._Z9divNewTabILi12EEvPfS0_Pii:
	.zero		924


//--------------------- .nv.constant0._Z9divNewTabILi11EEvPfS0_Pii --------------------------
	.section	.nv.constant0._Z9divNewTabILi11EEvPfS0_Pii,"a",@progbits
	.sectionflags	@""
	.align	4
.nv.constant0._Z9divNewTabILi11EEvPfS0_Pii:
	.zero		924


//--------------------- .nv.constant0._Z9divNewTabILi10EEvPfS0_Pii --------------------------
	.section	.nv.constant0._Z9divNewTabILi10EEvPfS0_Pii,"a",@progbits
	.sectionflags	@""
	.align	4
.nv.constant0._Z9divNewTabILi10EEvPfS0_Pii:
	.zero		924


//--------------------- .nv.constant0._Z9divNewTabILi9EEvPfS0_Pii --------------------------
	.section	.nv.constant0._Z9divNewTabILi9EEvPfS0_Pii,"a",@progbits
	.sectionflags	@""
	.align	4
.nv.constant0._Z9divNewTabILi9EEvPfS0_Pii:
	.zero		924


//--------------------- .nv.constant0._Z9divNewTabILi8EEvPfS0_Pii --------------------------
	.section	.nv.constant0._Z9divNewTabILi8EEvPfS0_Pii,"a",@progbits
	.sectionflags	@""
	.align	4
.nv.constant0._Z9divNewTabILi8EEvPfS0_Pii:
	.zero		924


//--------------------- .nv.constant0._Z9divNewTabILi7EEvPfS0_Pii --------------------------
	.section	.nv.constant0._Z9divNewTabILi7EEvPfS0_Pii,"a",@progbits
	.sectionflags	@""
	.align	4
.nv.constant0._Z9divNewTabILi7EEvPfS0_Pii:
	.zero		924


//--------------------- .nv.constant0._Z9divNewTabILi6EEvPfS0_Pii --------------------------
	.section	.nv.constant0._Z9divNewTabILi6EEvPfS0_Pii,"a",@progbits
	.sectionflags	@""
	.align	4
.nv.constant0._Z9divNewTabILi6EEvPfS0_Pii:
	.zero		924


//--------------------- .nv.constant0._Z9divNewTabILi5EEvPfS0_Pii --------------------------
	.section	.nv.constant0._Z9divNewTabILi5EEvPfS0_Pii,"a",@progbits
	.sectionflags	@""
	.align	4
.nv.constant0._Z9divNewTabILi5EEvPfS0_Pii:
	.zero		924


//--------------------- .nv.constant0._Z9divNewTabILi4EEvPfS0_Pii --------------------------
	.section	.nv.constant0._Z9divNewTabILi4EEvPfS0_Pii,"a",@progbits
	.sectionflags	@""
	.align	4
.nv.constant0._Z9divNewTabILi4EEvPfS0_Pii:
	.zero		924


//--------------------- .nv.constant0._Z9divNewTabILi3EEvPfS0_Pii --------------------------
	.section	.nv.constant0._Z9divNewTabILi3EEvPfS0_Pii,"a",@progbits
	.sectionflags	@""
	.align	4
.nv.constant0._Z9divNewTabILi3EEvPfS0_Pii:
	.zero		924


//--------------------- .nv.constant0._Z9divNewTabILi2EEvPfS0_Pii --------------------------
	.section	.nv.constant0._Z9divNewTabILi2EEvPfS0_Pii,"a",@progbits
	.sectionflags	@""
	.align	4
.nv.constant0._Z9divNewTabILi2EEvPfS0_Pii:
	.zero		924


//--------------------- .nv.constant0._Z9divNewTabILi1EEvPfS0_Pii --------------------------
	.section	.nv.constant0._Z9divNewTabILi1EEvPfS0_Pii,"a",@progbits
	.sectionflags	@""
	.align	4
.nv.constant0._Z9divNewTabILi1EEvPfS0_Pii:
	.zero		924


//--------------------- .nv.constant0._Z21calculateBestDistanceILi32EEvPfS0_S0_PiS1_S1_ii --------------------------
	.section	.nv.constant0._Z21calculateBestDistanceILi32EEvPfS0_S0_PiS1_S1_ii,"a",@progbits
	.sectionflags	@""
	.align	4
.nv.constant0._Z21calculateBestDistanceILi32EEvPfS0_S0_PiS1_S1_ii:
	.zero		952


//--------------------- .nv.constant0._Z21calculateBestDistanceILi31EEvPfS0_S0_PiS1_S1_ii --------------------------
	.section	.nv.constant0._Z21calculateBestDistanceILi31EEvPfS0_S0_PiS1_S1_ii,"a",@progbits
	.sectionflags	@""
	.align	4
.nv.constant0._Z21calculateBestDistanceILi31EEvPfS0_S0_PiS1_S1_ii:
	.zero		952


//--------------------- .nv.constant0._Z21calculateBestDistanceILi30EEvPfS0_S0_PiS1_S1_ii --------------------------
	.section	.nv.constant0._Z21calculateBestDistanceILi30EEvPfS0_S0_PiS1_S1_ii,"a",@progbits
	.sectionflags	@""
	.align	4
.nv.constant0._Z21calculateBestDistanceILi30EEvPfS0_S0_PiS1_S1_ii:
	.zero		952


//--------------------- .nv.constant0._Z21calculateBestDistanceILi29EEvPfS0_S0_PiS1_S1_ii --------------------------
	.section	.nv.constant0._Z21calculateBestDistanceILi29EEvPfS0_S0_PiS1_S1_ii,"a",@progbits
	.sectionflags	@""
	.align	4
.nv.constant0._Z21calculateBestDistanceILi29EEvPfS0_S0_PiS1_S1_ii:
	.zero		952


//--------------------- .nv.constant0._Z21calculateBestDistanceILi28EEvPfS0_S0_PiS1_S1_ii --------------------------
	.section	.nv.constant0._Z21calculateBestDistanceILi28EEvPfS0_S0_PiS1_S1_ii,"a",@progbits
	.sectionflags	@""
	.align	4
.nv.constant0._Z21calculateBestDistanceILi28EEvPfS0_S0_PiS1_S1_ii:
	.zero		952


//--------------------- .nv.constant0._Z21calculateBestDistanceILi27EEvPfS0_S0_PiS1_S1_ii --------------------------
	.section	.nv.constant0._Z21calculateBestDistanceILi27EEvPfS0_S0_PiS1_S1_ii,"a",@progbits
	.sectionflags	@""
	.align	4
.nv.constant0._Z21calculateBestDistanceILi27EEvPfS0_S0_PiS1_S1_ii:
	.zero		952


//--------------------- .nv.constant0._Z21calculateBestDistanceILi26EEvPfS0_S0_PiS1_S1_ii --------------------------
	.section	.nv.constant0._Z21calculateBestDistanceILi26EEvPfS0_S0_PiS1_S1_ii,"a",@progbits
	.sectionflags	@""
	.align	4
.nv.constant0._Z21calculateBestDistanceILi26EEvPfS0_S0_PiS1_S1_ii:
	.zero		952


//--------------------- .nv.constant0._Z21calculateBestDistanceILi25EEvPfS0_S0_PiS1_S1_ii --------------------------
	.section	.nv.constant0._Z21calculateBestDistanceILi25EEvPfS0_S0_PiS1_S1_ii,"a",@progbits
	.sectionflags	@""
	.align	4
.nv.constant0._Z21calculateBestDistanceILi25EEvPfS0_S0_PiS1_S1_ii:
	.zero		952


//--------------------- .nv.constant0._Z21calculateBestDistanceILi24EEvPfS0_S0_PiS1_S1_ii --------------------------
	.section	.nv.constant0._Z21calculateBestDistanceILi24EEvPfS0_S0_PiS1_S1_ii,"a",@progbits
	.sectionflags	@""
	.align	4
.nv.constant0._Z21calculateBestDistanceILi24EEvPfS0_S0_PiS1_S1_ii:
	.zero		952


//--------------------- .nv.constant0._Z21calculateBestDistanceILi23EEvPfS0_S0_PiS1_S1_ii --------------------------
	.section	.nv.constant0._Z21calculateBestDistanceILi23EEvPfS0_S0_PiS1_S1_ii,"a",@progbits
	.sectionflags	@""
	.align	4
.nv.constant0._Z21calculateBestDistanceILi23EEvPfS0_S0_PiS1_S1_ii:
	.zero		952


//--------------------- .nv.constant0._Z21calculateBestDistanceILi22EEvPfS0_S0_PiS1_S1_ii --------------------------
	.section	.nv.constant0._Z21calculateBestDistanceILi22EEvPfS0_S0_PiS1_S1_ii,"a",@progbits
	.sectionflags	@""
	.align	4
.nv.constant0._Z21calculateBestDistanceILi22EEvPfS0_S0_PiS1_S1_ii:
	.zero		952


//--------------------- .nv.constant0._Z21calculateBestDistanceILi21EEvPfS0_S0_PiS1_S1_ii --------------------------
	.section	.nv.constant0._Z21calculateBestDistanceILi21EEvPfS0_S0_PiS1_S1_ii,"a",@progbits
	.sectionflags	@""
	.align	4
.nv.constant0._Z21calculateBestDistanceILi21EEvPfS0_S0_PiS1_S1_ii:
	.zero		952


//--------------------- .nv.constant0._Z21calculateBestDistanceILi20EEvPfS0_S0_PiS1_S1_ii --------------------------
	.section	.nv.constant0._Z21calculateBestDistanceILi20EEvPfS0_S0_PiS1_S1_ii,"a",@progbits
	.sectionflags	@""
	.align	4
.nv.constant0._Z21calculateBestDistanceILi20EEvPfS0_S0_PiS1_S1_ii:
	.zero		952


//--------------------- .nv.constant0._Z21calculateBestDistanceILi19EEvPfS0_S0_PiS1_S1_ii --------------------------
	.section	.nv.constant0._Z21calculateBestDistanceILi19EEvPfS0_S0_PiS1_S1_ii,"a",@progbits
	.sectionflags	@""
	.align	4
.nv.constant0._Z21calculateBestDistanceILi19EEvPfS0_S0_PiS1_S1_ii:
	.zero		952


//--------------------- .nv.constant0._Z21calculateBestDistanceILi18EEvPfS0_S0_PiS1_S1_ii --------------------------
	.section	.nv.constant0._Z21calculateBestDistanceILi18EEvPfS0_S0_PiS1_S1_ii,"a",@progbits
	.sectionflags	@""
	.align	4
.nv.constant0._Z21calculateBestDistanceILi18EEvPfS0_S0_PiS1_S1_ii:
	.zero		952


//--------------------- .nv.constant0._Z21calculateBestDistanceILi17EEvPfS0_S0_PiS1_S1_ii --------------------------
	.section	.nv.constant0._Z21calculateBestDistanceILi17EEvPfS0_S0_PiS1_S1_ii,"a",@progbits
	.sectionflags	@""
	.align	4
.nv.constant0._Z21calculateBestDistanceILi17EEvPfS0_S0_PiS1_S1_ii:
	.zero		952


//--------------------- .nv.constant0._Z21calculateBestDistanceILi16EEvPfS0_S0_PiS1_S1_ii --------------------------
	.section	.nv.constant0._Z21calculateBestDistanceILi16EEvPfS0_S0_PiS1_S1_ii,"a",@progbits
	.sectionflags	@""
	.align	4
.nv.constant0._Z21calculateBestDistanceILi16EEvPfS0_S0_PiS1_S1_ii:
	.zero		952


//--------------------- .nv.constant0._Z21calculateBestDistanceILi15EEvPfS0_S0_PiS1_S1_ii --------------------------
	.section	.nv.constant0._Z21calculateBestDistanceILi15EEvPfS0_S0_PiS1_S1_ii,"a",@progbits
	.sectionflags	@""
	.align	4
.nv.constant0._Z21calculateBestDistanceILi15EEvPfS0_S0_PiS1_S1_ii:
	.zero		952


//--------------------- .nv.constant0._Z21calculateBestDistanceILi14EEvPfS0_S0_PiS1_S1_ii --------------------------
	.section	.nv.constant0._Z21calculateBestDistanceILi14EEvPfS0_S0_PiS1_S1_ii,"a",@progbits
	.sectionflags	@""
	.align	4
.nv.constant0._Z21calculateBestDistanceILi14EEvPfS0_S0_PiS1_S1_ii:
	.zero		952


//--------------------- .nv.constant0._Z21calculateBestDistanceILi13EEvPfS0_S0_PiS1_S1_ii --------------------------
	.section	.nv.constant0._Z21calculateBestDistanceILi13EEvPfS0_S0_PiS1_S1_ii,"a",@progbits
	.sectionflags	@""
	.align	4
.nv.constant0._Z21calculateBestDistanceILi13EEvPfS0_S0_PiS1_S1_ii:
	.zero		952


//--------------------- .nv.constant0._Z21calculateBestDistanceILi12EEvPfS0_S0_PiS1_S1_ii --------------------------
	.section	.nv.constant0._Z21calculateBestDistanceILi12EEvPfS0_S0_PiS1_S1_ii,"a",@progbits
	.sectionflags	@""
	.align	4
.nv.constant0._Z21calculateBestDistanceILi12EEvPfS0_S0_PiS1_S1_ii:
	.zero		952


//--------------------- .nv.constant0._Z21calculateBestDistanceILi11EEvPfS0_S0_PiS1_S1_ii --------------------------
	.section	.nv.constant0._Z21calculateBestDistanceILi11EEvPfS0_S0_PiS1_S1_ii,"a",@progbits
	.sectionflags	@""
	.align	4
.nv.constant0._Z21calculateBestDistanceILi11EEvPfS0_S0_PiS1_S1_ii:
	.zero		952


//--------------------- .nv.constant0._Z21calculateBestDistanceILi10EEvPfS0_S0_PiS1_S1_ii --------------------------
	.section	.nv.constant0._Z21calculateBestDistanceILi10EEvPfS0_S0_PiS1_S1_ii,"a",@progbits
	.sectionflags	@""
	.align	4
.nv.constant0._Z21calculateBestDistanceILi10EEvPfS0_S0_PiS1_S1_ii:
	.zero		952


//--------------------- .nv.constant0._Z21calculateBestDistanceILi9EEvPfS0_S0_PiS1_S1_ii --------------------------
	.section	.nv.constant0._Z21calculateBestDistanceILi9EEvPfS0_S0_PiS1_S1_ii,"a",@progbits
	.sectionflags	@""
	.align	4
.nv.constant0._Z21calculateBestDistanceILi9EEvPfS0_S0_PiS1_S1_ii:
	.zero		952


//--------------------- .nv.constant0._Z21calculateBestDistanceILi8EEvPfS0_S0_PiS1_S1_ii --------------------------
	.section	.nv.constant0._Z21calculateBestDistanceILi8EEvPfS0_S0_PiS1_S1_ii,"a",@progbits
	.sectionflags	@""
	.align	4
.nv.constant0._Z21calculateBestDistanceILi8EEvPfS0_S0_PiS1_S1_ii:
	.zero		952


//--------------------- .nv.constant0._Z21calculateBestDistanceILi7EEvPfS0_S0_PiS1_S1_ii --------------------------
	.section	.nv.constant0._Z21calculateBestDistanceILi7EEvPfS0_S0_PiS1_S1_ii,"a",@progbits
	.sectionflags	@""
	.align	4
.nv.constant0._Z21calculateBestDistanceILi7EEvPfS0_S0_PiS1_S1_ii:
	.zero		952


//--------------------- .nv.constant0._Z21calculateBestDistanceILi6EEvPfS0_S0_PiS1_S1_ii --------------------------
	.section	.nv.constant0._Z21calculateBestDistanceILi6EEvPfS0_S0_PiS1_S1_ii,"a",@progbits
	.sectionflags	@""
	.align	4
.nv.constant0._Z21calculateBestDistanceILi6EEvPfS0_S0_PiS1_S1_ii:
	.zero		952


//--------------------- .nv.constant0._Z21calculateBestDistanceILi5EEvPfS0_S0_PiS1_S1_ii --------------------------
	.section	.nv.constant0._Z21calculateBestDistanceILi5EEvPfS0_S0_PiS1_S1_ii,"a",@progbits
	.sectionflags	@""
	.align	4
.nv.constant0._Z21calculateBestDistanceILi5EEvPfS0_S0_PiS1_S1_ii:
	.zero		952


//--------------------- .nv.constant0._Z21calculateBestDistanceILi4EEvPfS0_S0_PiS1_S1_ii --------------------------
	.section	.nv.constant0._Z21calculateBestDistanceILi4EEvPfS0_S0_PiS1_S1_ii,"a",@progbits
	.sectionflags	@""
	.align	4
.nv.constant0._Z21calculateBestDistanceILi4EEvPfS0_S0_PiS1_S1_ii:
	.zero		952


//--------------------- .nv.constant0._Z21calculateBestDistanceILi3EEvPfS0_S0_PiS1_S1_ii --------------------------
	.section	.nv.constant0._Z21calculateBestDistanceILi3EEvPfS0_S0_PiS1_S1_ii,"a",@progbits
	.sectionflags	@""
	.align	4
.nv.constant0._Z21calculateBestDistanceILi3EEvPfS0_S0_PiS1_S1_ii:
	.zero		952


//--------------------- .nv.constant0._Z21calculateBestDistanceILi2EEvPfS0_S0_PiS1_S1_ii --------------------------
	.section	.nv.constant0._Z21calculateBestDistanceILi2EEvPfS0_S0_PiS1_S1_ii,"a",@progbits
	.sectionflags	@""
	.align	4
.nv.constant0._Z21calculateBestDistanceILi2EEvPfS0_S0_PiS1_S1_ii:
	.zero		952


//--------------------- .nv.constant0._Z21calculateBestDistanceILi1EEvPfS0_S0_PiS1_S1_ii --------------------------
	.section	.nv.constant0._Z21calculateBestDistanceILi1EEvPfS0_S0_PiS1_S1_ii,"a",@progbits
	.sectionflags	@""
	.align	4
.nv.constant0._Z21calculateBestDistanceILi1EEvPfS0_S0_PiS1_S1_ii:
	.zero		952


//--------------------- .nv.constant0._Z29resetIndicesAndCopyMembershipPiS_S_i --------------------------
	.section	.nv.constant0._Z29resetIndicesAndCopyMembershipPiS_S_i,"a",@progbits
	.sectionflags	@""
	.align	4
.nv.constant0._Z29resetIndicesAndCopyMembershipPiS_S_i:
	.zero		924


//--------------------- .nv.constant0._Z16prepareCellStartPiS_i --------------------------
	.section	.nv.constant0._Z16prepareCellStartPiS_i,"a",@progbits
	.sectionflags	@""
	.align	4
.nv.constant0._Z16prepareCellStartPiS_i:
	.zero		916


//--------------------- SYMBOLS --------------------------

	.type		.nv.reservedSmem.offset0,@object
	.size		.nv.reservedSmem.offset0,0x4
	.type		.nv.reservedSmem.cap,@object
	.size		.nv.reservedSmem.cap,0x4
